// auto-generated by cutlass_sweep.gemm — config: {"arch": "sm_90", "cluster_m": 2, "cluster_n": 1, "dtype": "e4m3", "dtype_b": "e4m3", "layout": "nt", "stages": 0, "tile_k": 128, "tile_m": 384, "tile_n": 160}
#include "cutlass/cutlass.h"
#include "cutlass/gemm/collective/collective_builder.hpp"
#include "cutlass/gemm/device/gemm_universal_adapter.h"
#include "cutlass/gemm/kernel/gemm_universal.hpp"
#include "cutlass/epilogue/collective/collective_builder.hpp"

using ElemA = cutlass::float_e4m3_t;
using ElemB = cutlass::float_e4m3_t;
using ElemCD = cutlass::float_e4m3_t;
using Acc  = float;
using TileShape    = cute::Shape<cute::_384, cute::_160, cute::_128>;
using ClusterShape = cute::Shape<cute::_2, cute::_1, cute::_1>;

using CollectiveEpilogue = typename cutlass::epilogue::collective::CollectiveBuilder<
    cutlass::arch::Sm90, cutlass::arch::OpClassTensorOp,
    TileShape, ClusterShape,
    cutlass::epilogue::collective::EpilogueTileAuto,
    Acc, Acc,
    ElemCD, cutlass::layout::RowMajor, 128 / cutlass::sizeof_bits<ElemCD>::value,
    ElemCD, cutlass::layout::RowMajor, 128 / cutlass::sizeof_bits<ElemCD>::value,
    cutlass::epilogue::collective::EpilogueScheduleAuto
  >::CollectiveOp;

using CollectiveMainloop = typename cutlass::gemm::collective::CollectiveBuilder<
    cutlass::arch::Sm90, cutlass::arch::OpClassTensorOp,
    ElemA, cutlass::layout::RowMajor, 128 / cutlass::sizeof_bits<ElemA>::value,
    ElemB, cutlass::layout::ColumnMajor, 128 / cutlass::sizeof_bits<ElemB>::value,
    Acc,
    TileShape, ClusterShape,
    cutlass::gemm::collective::StageCountAutoCarveout<static_cast<int>(sizeof(typename CollectiveEpilogue::SharedStorage))>,
    cutlass::gemm::collective::KernelScheduleAuto
  >::CollectiveOp;

using GemmKernel = cutlass::gemm::kernel::GemmUniversal<
    cute::Shape<int,int,int,int>,
    CollectiveMainloop,
    CollectiveEpilogue
>;
using Gemm = cutlass::gemm::device::GemmUniversalAdapter<GemmKernel>;

// Force the device kernel symbol into the cubin without needing a host main.
auto* _anchor = &cutlass::device_kernel<GemmKernel>;


// ===== COMPILED SASS (sm_90a) =====

	.target	sm_90a

	.elftype	@"ET_EXEC"


//--------------------- .note.nv.tkinfo           --------------------------
	.section	.note.nv.tkinfo,"",@"SHT_NOTE"
	.sectionflags	@"SHF_NOTE_NV_TKINFO"
	.tkinfo
        /*0018*/ 	.word	0x00000002
        /*0030*/ 	.string	""
        /*0030*/ 	.string	"ptxas"
        /*0030*/ 	.string	"Cuda compilation tools, release 13.0, V13.0.88"
        /*0030*/ 	.string	"Build cuda_13.0.r13.0/compiler.36424714_0"
        /*0030*/ 	.string	"-arch sm_90a -m 64 "



//--------------------- .note.nv.cuinfo           --------------------------
	.section	.note.nv.cuinfo,"",@"SHT_NOTE"
	.sectionflags	@"SHF_NOTE_NV_CUINFO"
        /*0018*/ 	.short	0x0002
        /*001a*/ 	.short	0x005a
        /*001c*/ 	.short	0x0082
	.zero		2


//--------------------- .nv.info                  --------------------------
	.section	.nv.info,"",@"SHT_CUDA_INFO"
	.align	4


	//----- nvinfo : EIATTR_REGCOUNT
	.align		4
        /*0000*/ 	.byte	0x04, 0x2f
        /*0002*/ 	.short	(.L_12 - .L_11)
	.align		4
.L_11:
        /*0004*/ 	.word	index@(_ZN7cutlass13device_kernelINS_4gemm6kernel13GemmUniversalIN4cute5tupleIJiiiiEEENS1_10collective13CollectiveMmaINS1_37MainloopSm90TmaGmmaWarpSpecializedFP8ILi3ENS5_IJNS4_1CILi2EEENSA_ILi1EEESC_EEENS1_35KernelTmaWarpSpecializedCooperativeEEENS5_IJNSA_ILi384EEENSA_ILi160EEENSA_ILi128EEEEEENS_12float_e4m3_tENS5_IJlSC_lEEESK_SL_NS4_8TiledMMAINS4_8MMA_AtomIJNS4_4SM904GMMA30MMA_64x32x32_F32E4M3E4M3_SS_TNILNSP_7ScaleInE1ELSR_1EEEEEENS4_6LayoutISD_NS5_IJSC_NSA_ILi0EEESV_EEEEENS5_IJNS4_10UnderscoreESY_SY_EEEEENS4_13SM90_TMA_LOADENS4_14ComposedLayoutINS4_7SwizzleILi3ELi4ELi3EEENS4_18smem_ptr_flag_bitsILi8EEENSU_INS5_IJNSA_ILi8EEESI_EEENS5_IJSI_SC_EEEEEEEvNS4_8identityENS4_23SM90_TMA_LOAD_MULTICASTES1B_vS1C_EENS_8epilogue10collective6detail29Sm90TmaWarpSpecializedAdapterINS1G_15DefaultEpilogueISK_SL_SL_NS1F_6thread17LinearCombinationISK_Li1EffLNS1K_9ScaleType4KindE0ELNS_15FloatRoundStyleE2ESK_EENS1_15EpilogueDefaultEEEEEvvEEEEvNT_6ParamsE)
        /*0008*/ 	.word	0x000000a8


	//----- nvinfo : EIATTR_FRAME_SIZE
	.align		4
.L_12:
        /*000c*/ 	.byte	0x04, 0x11
        /*000e*/ 	.short	(.L_14 - .L_13)
	.align		4
.L_13:
        /*0010*/ 	.word	index@(_ZN7cutlass13device_kernelINS_4gemm6kernel13GemmUniversalIN4cute5tupleIJiiiiEEENS1_10collective13CollectiveMmaINS1_37MainloopSm90TmaGmmaWarpSpecializedFP8ILi3ENS5_IJNS4_1CILi2EEENSA_ILi1EEESC_EEENS1_35KernelTmaWarpSpecializedCooperativeEEENS5_IJNSA_ILi384EEENSA_ILi160EEENSA_ILi128EEEEEENS_12float_e4m3_tENS5_IJlSC_lEEESK_SL_NS4_8TiledMMAINS4_8MMA_AtomIJNS4_4SM904GMMA30MMA_64x32x32_F32E4M3E4M3_SS_TNILNSP_7ScaleInE1ELSR_1EEEEEENS4_6LayoutISD_NS5_IJSC_NSA_ILi0EEESV_EEEEENS5_IJNS4_10UnderscoreESY_SY_EEEEENS4_13SM90_TMA_LOADENS4_14ComposedLayoutINS4_7SwizzleILi3ELi4ELi3EEENS4_18smem_ptr_flag_bitsILi8EEENSU_INS5_IJNSA_ILi8EEESI_EEENS5_IJSI_SC_EEEEEEEvNS4_8identityENS4_23SM90_TMA_LOAD_MULTICASTES1B_vS1C_EENS_8epilogue10collective6detail29Sm90TmaWarpSpecializedAdapterINS1G_15DefaultEpilogueISK_SL_SL_NS1F_6thread17LinearCombinationISK_Li1EffLNS1K_9ScaleType4KindE0ELNS_15FloatRoundStyleE2ESK_EENS1_15EpilogueDefaultEEEEEvvEEEEvNT_6ParamsE)
        /*0014*/ 	.word	0x00000588


	//----- nvinfo : EIATTR_MIN_STACK_SIZE
	.align		4
.L_14:
        /*0018*/ 	.byte	0x04, 0x12
        /*001a*/ 	.short	(.L_16 - .L_15)
	.align		4
.L_15:
        /*001c*/ 	.word	index@(_ZN7cutlass13device_kernelINS_4gemm6kernel13GemmUniversalIN4cute5tupleIJiiiiEEENS1_10collective13CollectiveMmaINS1_37MainloopSm90TmaGmmaWarpSpecializedFP8ILi3ENS5_IJNS4_1CILi2EEENSA_ILi1EEESC_EEENS1_35KernelTmaWarpSpecializedCooperativeEEENS5_IJNSA_ILi384EEENSA_ILi160EEENSA_ILi128EEEEEENS_12float_e4m3_tENS5_IJlSC_lEEESK_SL_NS4_8TiledMMAINS4_8MMA_AtomIJNS4_4SM904GMMA30MMA_64x32x32_F32E4M3E4M3_SS_TNILNSP_7ScaleInE1ELSR_1EEEEEENS4_6LayoutISD_NS5_IJSC_NSA_ILi0EEESV_EEEEENS5_IJNS4_10UnderscoreESY_SY_EEEEENS4_13SM90_TMA_LOADENS4_14ComposedLayoutINS4_7SwizzleILi3ELi4ELi3EEENS4_18smem_ptr_flag_bitsILi8EEENSU_INS5_IJNSA_ILi8EEESI_EEENS5_IJSI_SC_EEEEEEEvNS4_8identityENS4_23SM90_TMA_LOAD_MULTICASTES1B_vS1C_EENS_8epilogue10collective6detail29Sm90TmaWarpSpecializedAdapterINS1G_15DefaultEpilogueISK_SL_SL_NS1F_6thread17LinearCombinationISK_Li1EffLNS1K_9ScaleType4KindE0ELNS_15FloatRoundStyleE2ESK_EENS1_15EpilogueDefaultEEEEEvvEEEEvNT_6ParamsE)
        /*0020*/ 	.word	0x00000588
.L_16:


//--------------------- .nv.compat                --------------------------
	.section	.nv.compat,"",@"SHT_CUDA_COMPAT_INFO"
	.align	4
        /*0000*/ 	.byte	0x02, 0x09, 0x01, 0x00, 0x02, 0x02, 0x04, 0x00, 0x02, 0x05, 0x05, 0x00, 0x03, 0x07, 0x01, 0x01
        /*0010*/ 	.byte	0x02, 0x03, 0x01, 0x00, 0x02, 0x06, 0x01, 0x00, 0x04, 0x0b, 0x08, 0x00, 0x00, 0x00, 0x00, 0x00
        /*0020*/ 	.byte	0x00, 0x00, 0x00, 0x00


//--------------------- .nv.info._ZN7cutlass13device_kernelINS_4gemm6kernel13GemmUniversalIN4cute5tupleIJiiiiEEENS1_10collective13CollectiveMmaINS1_37MainloopSm90TmaGmmaWarpSpecializedFP8ILi3ENS5_IJNS4_1CILi2EEENSA_ILi1EEESC_EEENS1_35KernelTmaWarpSpecializedCooperativeEEENS5_IJNSA_ILi384EEENSA_ILi160EEENSA_ILi128EEEEEENS_12float_e4m3_tENS5_IJlSC_lEEESK_SL_NS4_8TiledMMAINS4_8MMA_AtomIJNS4_4SM904GMMA30MMA_64x32x32_F32E4M3E4M3_SS_TNILNSP_7ScaleInE1ELSR_1EEEEEENS4_6LayoutISD_NS5_IJSC_NSA_ILi0EEESV_EEEEENS5_IJNS4_10UnderscoreESY_SY_EEEEENS4_13SM90_TMA_LOADENS4_14ComposedLayoutINS4_7SwizzleILi3ELi4ELi3EEENS4_18smem_ptr_flag_bitsILi8EEENSU_INS5_IJNSA_ILi8EEESI_EEENS5_IJSI_SC_EEEEEEEvNS4_8identityENS4_23SM90_TMA_LOAD_MULTICASTES1B_vS1C_EENS_8epilogue10collective6detail29Sm90TmaWarpSpecializedAdapterINS1G_15DefaultEpilogueISK_SL_SL_NS1F_6thread17LinearCombinationISK_Li1EffLNS1K_9ScaleType4KindE0ELNS_15FloatRoundStyleE2ESK_EENS1_15EpilogueDefaultEEEEEvvEEEEvNT_6ParamsE --------------------------
	.section	.nv.info._ZN7cutlass13device_kernelINS_4gemm6kernel13GemmUniversalIN4cute5tupleIJiiiiEEENS1_10collective13CollectiveMmaINS1_37MainloopSm90TmaGmmaWarpSpecializedFP8ILi3ENS5_IJNS4_1CILi2EEENSA_ILi1EEESC_EEENS1_35KernelTmaWarpSpecializedCooperativeEEENS5_IJNSA_ILi384EEENSA_ILi160EEENSA_ILi128EEEEEENS_12float_e4m3_tENS5_IJlSC_lEEESK_SL_NS4_8TiledMMAINS4_8MMA_AtomIJNS4_4SM904GMMA30MMA_64x32x32_F32E4M3E4M3_SS_TNILNSP_7ScaleInE1ELSR_1EEEEEENS4_6LayoutISD_NS5_IJSC_NSA_ILi0EEESV_EEEEENS5_IJNS4_10UnderscoreESY_SY_EEEEENS4_13SM90_TMA_LOADENS4_14ComposedLayoutINS4_7SwizzleILi3ELi4ELi3EEENS4_18smem_ptr_flag_bitsILi8EEENSU_INS5_IJNSA_ILi8EEESI_EEENS5_IJSI_SC_EEEEEEEvNS4_8identityENS4_23SM90_TMA_LOAD_MULTICASTES1B_vS1C_EENS_8epilogue10collective6detail29Sm90TmaWarpSpecializedAdapterINS1G_15DefaultEpilogueISK_SL_SL_NS1F_6thread17LinearCombinationISK_Li1EffLNS1K_9ScaleType4KindE0ELNS_15FloatRoundStyleE2ESK_EENS1_15EpilogueDefaultEEEEEvvEEEEvNT_6ParamsE,"",@"SHT_CUDA_INFO"
	.sectionflags	@""
	.align	4


	//----- nvinfo : EIATTR_CUDA_API_VERSION
	.align		4
        /*0000*/ 	.byte	0x04, 0x37
        /*0002*/ 	.short	(.L_18 - .L_17)
.L_17:
        /*0004*/ 	.word	0x00000082


	//----- nvinfo : EIATTR_KPARAM_INFO
	.align		4
.L_18:
        /*0008*/ 	.byte	0x04, 0x17
        /*000a*/ 	.short	(.L_20 - .L_19)
.L_19:
        /*000c*/ 	.word	0x00000000
        /*0010*/ 	.short	0x0000
        /*0012*/ 	.short	0x0070
        /*0014*/ 	.byte	0x00, 0xf0, 0x01, 0x10


	//----- nvinfo : EIATTR_SPARSE_MMA_MASK
	.align		4
.L_20:
        /*0018*/ 	.byte	0x03, 0x50
        /*001a*/ 	.short	0x0000


	//----- nvinfo : EIATTR_MAXREG_COUNT
	.align		4
        /*001c*/ 	.byte	0x03, 0x1b
        /*001e*/ 	.short	0x00a8


	//----- nvinfo : EIATTR_NUM_BARRIERS
	.align		4
        /*0020*/ 	.byte	0x02, 0x4c
        /*0022*/ 	.byte	0x01
	.zero		1


	//----- nvinfo : EIATTR_ANNOTATIONS
	.align		4
        /*0024*/ 	.byte	0x04, 0x55
        /*0026*/ 	.short	(.L_22 - .L_21)


	//   ....[0]....
.L_21:
        /*0028*/ 	.word	0x00000001
        /*002c*/ 	.byte	0xf0, 0x06, 0x00, 0x00, 0x01, 0x00, 0x00, 0x00, 0xe0, 0x07, 0x00, 0x00, 0x01, 0x00, 0x00, 0x00
        /* <DEDUP_REMOVED lines=1304> */
        /*51bc*/ 	.byte	0xa0, 0xca, 0x02, 0x00


	//----- nvinfo : EIATTR_MERCURY_ISA_VERSION
	.align		4
.L_22:
        /*51c0*/ 	.byte	0x03, 0x5f
        /*51c2*/ 	.short	0x0101


	//----- nvinfo : EIATTR_INT_WARP_WIDE_INSTR_OFFSETS
	.align		4
        /*51c4*/ 	.byte	0x04, 0x31
        /*51c6*/ 	.short	(.L_24 - .L_23)


	//   ....[0]....
.L_23:
        /*51c8*/ 	.word	0x00000530


	//   ....[1]....
        /*51cc*/ 	.word	0x00000550


	//   ....[2]....
        /*51d0*/ 	.word	0x000006c0


	//----- nvinfo : EIATTR_COOP_GROUP_MASK_REGIDS
	.align		4
.L_24:
        /*51d4*/ 	.byte	0x04, 0x29
        /*51d6*/ 	.short	(.L_26 - .L_25)


	//   ....[0]....
.L_25:
        /*51d8*/ 	.word	0xffffffff


	//   ....[1]....
        /*51dc*/ 	.word	0xffffffff


	//   ....[2]....
        /*51e0*/ 	.word	0xffffffff


	//   ....[3]....
        /*51e4*/ 	.word	0xffffffff


	//   ....[4]....
        /*51e8*/ 	.word	0xffffffff


	//   ....[5]....
        /*51ec*/ 	.word	0xffffffff


	//----- nvinfo : EIATTR_COOP_GROUP_INSTR_OFFSETS
	.align		4
.L_26:
        /*51f0*/ 	.byte	0x04, 0x28
        /*51f2*/ 	.short	(.L_28 - .L_27)


	//   ....[0]....
.L_27:
        /*51f4*/ 	.word	0x00000070


	//   ....[1]....
        /*51f8*/ 	.word	0x00000080


	//   ....[2]....
        /*51fc*/ 	.word	0x000001a0


	//   ....[3]....
        /*5200*/ 	.word	0x000003a0


	//   ....[4]....
        /*5204*/ 	.word	0x00000820


	//   ....[5]....
        /*5208*/ 	.word	0x00002840


	//----- nvinfo : EIATTR_REG_RECONFIG
	.align		4
.L_28:
        /*520c*/ 	.byte	0x01, 0x54
	.zero		2


	//----- nvinfo : EIATTR_MBARRIER_INSTR_OFFSETS
	.align		4
        /*5210*/ 	.byte	0x04, 0x39
        /*5212*/ 	.short	(.L_30 - .L_29)


	//   ....[0]....
.L_29:
        /*5214*/ 	.word	0x00000320
        /*5218*/ 	.word	0x000000ff
        /*521c*/ 	.word	0x00000000
        /*5220*/ 	.short	0x0100
        /*5222*/ 	.byte	0x0a
	.zero		1


	//   ....[1]....
        /*5224*/ 	.word	0x00000330
        /*5228*/ 	.word	0x000000ff
        /*522c*/ 	.word	0x00000018
        /*5230*/ 	.short	0x0100
        /*5232*/ 	.byte	0x0a
	.zero		1


	//   ....[2]....
        /*5234*/ 	.word	0x00000340
        /*5238*/ 	.word	0x000000ff
        /*523c*/ 	.word	0x00000008
        /*5240*/ 	.short	0x0100
        /*5242*/ 	.byte	0x0a
	.zero		1


	//   ....[3]....
        /*5244*/ 	.word	0x00000350
        /*5248*/ 	.word	0x000000ff
        /*524c*/ 	.word	0x00000020
        /*5250*/ 	.short	0x0100
        /*5252*/ 	.byte	0x0a
	.zero		1


	//   ....[4]....
        /*5254*/ 	.word	0x00000360
        /*5258*/ 	.word	0x000000ff
        /*525c*/ 	.word	0x00000010
        /*5260*/ 	.short	0x0100
        /*5262*/ 	.byte	0x0a
	.zero		1


	//   ....[5]....
        /*5264*/ 	.word	0x00000370
        /*5268*/ 	.word	0x000000ff
        /*526c*/ 	.word	0x00000028
        /*5270*/ 	.short	0x0100
        /*5272*/ 	.byte	0x0a
	.zero		1


	//   ....[6]....
        /*5274*/ 	.word	0x00000750
        /*5278*/ 	.word	0x000000ff
        /*527c*/ 	.word	0x00000040
        /*5280*/ 	.short	0x0100
        /*5282*/ 	.byte	0x08
	.zero		1


	//   ....[7]....
        /*5284*/ 	.word	0x000007c0
        /*5288*/ 	.word	0x000000ff
        /*528c*/ 	.word	0x00000048
        /*5290*/ 	.short	0x0100
        /*5292*/ 	.byte	0x08
	.zero		1


	//   ....[8]....
        /*5294*/ 	.word	0x00002c30
        /*5298*/ 	.word	0x000000ff
        /*529c*/ 	.word	0x00000000
        /*52a0*/ 	.short	0x010a
        /*52a2*/ 	.byte	0x0c
	.zero		1


	//   ....[9]....
        /*52a4*/ 	.word	0x00002c90
        /*52a8*/ 	.word	0x000000ff
        /*52ac*/ 	.word	0x00000000
        /*52b0*/ 	.short	0x010a
        /*52b2*/ 	.byte	0x0c
	.zero		1


	//   ....[10]....
        /*52b4*/ 	.word	0x00007ec0
        /*52b8*/ 	.word	0x000000ff
        /*52bc*/ 	.word	0x00000000
        /*52c0*/ 	.short	0x010a
        /*52c2*/ 	.byte	0x0e
	.zero		1


	//   ....[11]....
        /*52c4*/ 	.word	0x00007f00
        /*52c8*/ 	.word	0x000000ff
        /*52cc*/ 	.word	0x00000000
        /*52d0*/ 	.short	0x010a
        /*52d2*/ 	.byte	0x0e
	.zero		1


	//   ....[12]....
        /*52d4*/ 	.word	0x0000d4b0
        /*52d8*/ 	.word	0x0000000b
        /*52dc*/ 	.word	0x00000000
        /*52e0*/ 	.short	0x0101
        /*52e2*/ 	.byte	0x3f
	.zero		1


	//   ....[13]....
        /*52e4*/ 	.word	0x000109f0
        /*52e8*/ 	.word	0x0000000b
        /*52ec*/ 	.word	0x00000000
        /*52f0*/ 	.short	0x0101
        /*52f2*/ 	.byte	0x3f
	.zero		1


	//   ....[14]....
        /*52f4*/ 	.word	0x0002bd20
        /*52f8*/ 	.word	0x0000000f
        /*52fc*/ 	.word	0x00000018
        /*5300*/ 	.short	0x010a
        /*5302*/ 	.byte	0x3f
	.zero		1


	//   ....[15]....
        /*5304*/ 	.word	0x0002c0a0
        /*5308*/ 	.word	0x00000002
        /*530c*/ 	.word	0x00000048
        /*5310*/ 	.short	0x0101
        /*5312*/ 	.byte	0x3f
	.zero		1


	//   ....[16]....
        /*5314*/ 	.word	0x0002c870
        /*5318*/ 	.word	0x00000003
        /*531c*/ 	.word	0x00000000
        /*5320*/ 	.short	0x010a
        /*5322*/ 	.byte	0x3f
	.zero		1


	//   ....[17]....
        /*5324*/ 	.word	0x0002c900
        /*5328*/ 	.word	0x00000003
        /*532c*/ 	.word	0x00000000
        /*5330*/ 	.short	0x010a
        /*5332*/ 	.byte	0x3f
	.zero		1


	//   ....[18]....
        /*5334*/ 	.word	0x0002c990
        /*5338*/ 	.word	0x00000003
        /*533c*/ 	.word	0x00000000
        /*5340*/ 	.short	0x010a
        /*5342*/ 	.byte	0x3f
	.zero		1


	//   ....[19]....
        /*5344*/ 	.word	0x0002ca00
        /*5348*/ 	.word	0x0000000c
        /*534c*/ 	.word	0x00000000
        /*5350*/ 	.short	0x010a
        /*5352*/ 	.byte	0x3f
	.zero		1


	//   ....[20]....
        /*5354*/ 	.word	0x0002ca70
        /*5358*/ 	.word	0x00000000
        /*535c*/ 	.word	0x00000000
        /*5360*/ 	.short	0x010a
        /*5362*/ 	.byte	0x3f
	.zero		1


	//   ....[21]....
        /*5364*/ 	.word	0x0002cb50
        /*5368*/ 	.word	0x0000000f
        /*536c*/ 	.word	0x00000018
        /*5370*/ 	.short	0x010a
        /*5372*/ 	.byte	0x3f
	.zero		1


	//   ....[22]....
        /*5374*/ 	.word	0x0002cc20
        /*5378*/ 	.word	0x00000003
        /*537c*/ 	.word	0x00000000
        /*5380*/ 	.short	0x010a
        /*5382*/ 	.byte	0x3f
	.zero		1


	//   ....[23]....
        /*5384*/ 	.word	0x0002cc70
        /*5388*/ 	.word	0x00000003
        /*538c*/ 	.word	0x00000000
        /*5390*/ 	.short	0x010a
        /*5392*/ 	.byte	0x3f
	.zero		1


	//----- nvinfo : EIATTR_NUM_MBARRIERS
	.align		4
.L_30:
        /*5394*/ 	.byte	0x03, 0x38
        /*5396*/ 	.short	0x0008


	//----- nvinfo : EIATTR_EXIT_INSTR_OFFSETS
	.align		4
        /*5398*/ 	.byte	0x04, 0x1c
        /*539a*/ 	.short	(.L_32 - .L_31)


	//   ....[0]....
.L_31:
        /*539c*/ 	.word	0x000009d0


	//   ....[1]....
        /*53a0*/ 	.word	0x00001260


	//   ....[2]....
        /*53a4*/ 	.word	0x0002b420


	//   ....[3]....
        /*53a8*/ 	.word	0x0002b9d0


	//   ....[4]....
        /*53ac*/ 	.word	0x0002c9e0


	//----- nvinfo : EIATTR_MAX_THREADS
	.align		4
.L_32:
        /*53b0*/ 	.byte	0x04, 0x05
        /*53b2*/ 	.short	(.L_34 - .L_33)
.L_33:
        /*53b4*/ 	.word	0x00000180
        /*53b8*/ 	.word	0x00000001
        /*53bc*/ 	.word	0x00000001


	//----- nvinfo : EIATTR_CRS_STACK_SIZE
	.align		4
.L_34:
        /*53c0*/ 	.byte	0x04, 0x1e
        /*53c2*/ 	.short	(.L_36 - .L_35)
.L_35:
        /*53c4*/ 	.word	0x00000000


	//----- nvinfo : EIATTR_CBANK_PARAM_SIZE
	.align		4
.L_36:
        /*53c8*/ 	.byte	0x03, 0x19
        /*53ca*/ 	.short	0x0470


	//----- nvinfo : EIATTR_PARAM_CBANK
	.align		4
        /*53cc*/ 	.byte	0x04, 0x0a
        /*53ce*/ 	.short	(.L_38 - .L_37)
	.align		4
.L_37:
        /*53d0*/ 	.word	index@(.nv.constant0._ZN7cutlass13device_kernelINS_4gemm6kernel13GemmUniversalIN4cute5tupleIJiiiiEEENS1_10collective13CollectiveMmaINS1_37MainloopSm90TmaGmmaWarpSpecializedFP8ILi3ENS5_IJNS4_1CILi2EEENSA_ILi1EEESC_EEENS1_35KernelTmaWarpSpecializedCooperativeEEENS5_IJNSA_ILi384EEENSA_ILi160EEENSA_ILi128EEEEEENS_12float_e4m3_tENS5_IJlSC_lEEESK_SL_NS4_8TiledMMAINS4_8MMA_AtomIJNS4_4SM904GMMA30MMA_64x32x32_F32E4M3E4M3_SS_TNILNSP_7ScaleInE1ELSR_1EEEEEENS4_6LayoutISD_NS5_IJSC_NSA_ILi0EEESV_EEEEENS5_IJNS4_10UnderscoreESY_SY_EEEEENS4_13SM90_TMA_LOADENS4_14ComposedLayoutINS4_7SwizzleILi3ELi4ELi3EEENS4_18smem_ptr_flag_bitsILi8EEENSU_INS5_IJNSA_ILi8EEESI_EEENS5_IJSI_SC_EEEEEEEvNS4_8identityENS4_23SM90_TMA_LOAD_MULTICASTES1B_vS1C_EENS_8epilogue10collective6detail29Sm90TmaWarpSpecializedAdapterINS1G_15DefaultEpilogueISK_SL_SL_NS1F_6thread17LinearCombinationISK_Li1EffLNS1K_9ScaleType4KindE0ELNS_15FloatRoundStyleE2ESK_EENS1_15EpilogueDefaultEEEEEvvEEEEvNT_6ParamsE)
        /*53d4*/ 	.short	0x0210
        /*53d6*/ 	.short	0x0470


	//----- nvinfo : EIATTR_SW_WAR
	.align		4
.L_38:
        /*53d8*/ 	.byte	0x04, 0x36
        /*53da*/ 	.short	(.L_40 - .L_39)
.L_39:
        /*53dc*/ 	.word	0x00000008
.L_40:


//--------------------- .nv.callgraph             --------------------------
	.section	.nv.callgraph,"",@"SHT_CUDA_CALLGRAPH"
	.align	4
	.sectionentsize	8
	.align		4
        /*0000*/ 	.word	0x00000000
	.align		4
        /*0004*/ 	.word	0xffffffff
	.align		4
        /*0008*/ 	.word	0x00000000
	.align		4
        /*000c*/ 	.word	0xfffffffe
	.align		4
        /*0010*/ 	.word	0x00000000
	.align		4
        /*0014*/ 	.word	0xfffffffd
	.align		4
        /*0018*/ 	.word	0x00000000
	.align		4
        /*001c*/ 	.word	0xfffffffc


//--------------------- .nv.constant4             --------------------------
	.section	.nv.constant4,"a",@progbits
	.align	8
	.align		8
.nv.constant4:
        /*0000*/ 	.dword	_ZN40_INTERNAL_2a6c0b4c_4_k_cu_fe9557bc_185464cuda3std3__45__cpo5beginE
	.align		8
        /*0008*/ 	.dword	_ZN40_INTERNAL_2a6c0b4c_4_k_cu_fe9557bc_185464cuda3std3__45__cpo3endE
	.align		8
        /*0010*/ 	.dword	_ZN40_INTERNAL_2a6c0b4c_4_k_cu_fe9557bc_185464cuda3std3__45__cpo6cbeginE
	.align		8
        /*0018*/ 	.dword	_ZN40_INTERNAL_2a6c0b4c_4_k_cu_fe9557bc_185464cuda3std3__45__cpo4cendE
	.align		8
        /*0020*/ 	.dword	_ZN40_INTERNAL_2a6c0b4c_4_k_cu_fe9557bc_185464cuda3std3__442_GLOBAL__N__2a6c0b4c_4_k_cu_fe9557bc_185466ignoreE
	.align		8
        /*0028*/ 	.dword	_ZN40_INTERNAL_2a6c0b4c_4_k_cu_fe9557bc_185464cuda3std3__419piecewise_constructE
	.align		8
        /*0030*/ 	.dword	_ZN40_INTERNAL_2a6c0b4c_4_k_cu_fe9557bc_185464cuda3std3__48in_placeE
	.align		8
        /*0038*/ 	.dword	_ZN40_INTERNAL_2a6c0b4c_4_k_cu_fe9557bc_185464cuda3std6ranges3__45__cpo4swapE
	.align		8
        /*0040*/ 	.dword	_ZN40_INTERNAL_2a6c0b4c_4_k_cu_fe9557bc_185464cuda3std6ranges3__45__cpo9iter_moveE
	.align		8
        /*0048*/ 	.dword	_ZN40_INTERNAL_2a6c0b4c_4_k_cu_fe9557bc_185464cute7productE
	.align		8
        /*0050*/ 	.dword	_ZN40_INTERNAL_2a6c0b4c_4_k_cu_fe9557bc_185464cute1_E


//--------------------- .text._ZN7cutlass13device_kernelINS_4gemm6kernel13GemmUniversalIN4cute5tupleIJiiiiEEENS1_10collective13CollectiveMmaINS1_37MainloopSm90TmaGmmaWarpSpecializedFP8ILi3ENS5_IJNS4_1CILi2EEENSA_ILi1EEESC_EEENS1_35KernelTmaWarpSpecializedCooperativeEEENS5_IJNSA_ILi384EEENSA_ILi160EEENSA_ILi128EEEEEENS_12float_e4m3_tENS5_IJlSC_lEEESK_SL_NS4_8TiledMMAINS4_8MMA_AtomIJNS4_4SM904GMMA30MMA_64x32x32_F32E4M3E4M3_SS_TNILNSP_7ScaleInE1ELSR_1EEEEEENS4_6LayoutISD_NS5_IJSC_NSA_ILi0EEESV_EEEEENS5_IJNS4_10UnderscoreESY_SY_EEEEENS4_13SM90_TMA_LOADENS4_14ComposedLayoutINS4_7SwizzleILi3ELi4ELi3EEENS4_18smem_ptr_flag_bitsILi8EEENSU_INS5_IJNSA_ILi8EEESI_EEENS5_IJSI_SC_EEEEEEEvNS4_8identityENS4_23SM90_TMA_LOAD_MULTICASTES1B_vS1C_EENS_8epilogue10collective6detail29Sm90TmaWarpSpecializedAdapterINS1G_15DefaultEpilogueISK_SL_SL_NS1F_6thread17LinearCombinationISK_Li1EffLNS1K_9ScaleType4KindE0ELNS_15FloatRoundStyleE2ESK_EENS1_15EpilogueDefaultEEEEEvvEEEEvNT_6ParamsE --------------------------
	.section	.text._ZN7cutlass13device_kernelINS_4gemm6kernel13GemmUniversalIN4cute5tupleIJiiiiEEENS1_10collective13CollectiveMmaINS1_37MainloopSm90TmaGmmaWarpSpecializedFP8ILi3ENS5_IJNS4_1CILi2EEENSA_ILi1EEESC_EEENS1_35KernelTmaWarpSpecializedCooperativeEEENS5_IJNSA_ILi384EEENSA_ILi160EEENSA_ILi128EEEEEENS_12float_e4m3_tENS5_IJlSC_lEEESK_SL_NS4_8TiledMMAINS4_8MMA_AtomIJNS4_4SM904GMMA30MMA_64x32x32_F32E4M3E4M3_SS_TNILNSP_7ScaleInE1ELSR_1EEEEEENS4_6LayoutISD_NS5_IJSC_NSA_ILi0EEESV_EEEEENS5_IJNS4_10UnderscoreESY_SY_EEEEENS4_13SM90_TMA_LOADENS4_14ComposedLayoutINS4_7SwizzleILi3ELi4ELi3EEENS4_18smem_ptr_flag_bitsILi8EEENSU_INS5_IJNSA_ILi8EEESI_EEENS5_IJSI_SC_EEEEEEEvNS4_8identityENS4_23SM90_TMA_LOAD_MULTICASTES1B_vS1C_EENS_8epilogue10collective6detail29Sm90TmaWarpSpecializedAdapterINS1G_15DefaultEpilogueISK_SL_SL_NS1F_6thread17LinearCombinationISK_Li1EffLNS1K_9ScaleType4KindE0ELNS_15FloatRoundStyleE2ESK_EENS1_15EpilogueDefaultEEEEEvvEEEEvNT_6ParamsE,"ax",@progbits
	.align	128
.text._ZN7cutlass13device_kernelINS_4gemm6kernel13GemmUniversalIN4cute5tupleIJiiiiEEENS1_10collective13CollectiveMmaINS1_37MainloopSm90TmaGmmaWarpSpecializedFP8ILi3ENS5_IJNS4_1CILi2EEENSA_ILi1EEESC_EEENS1_35KernelTmaWarpSpecializedCooperativeEEENS5_IJNSA_ILi384EEENSA_ILi160EEENSA_ILi128EEEEEENS_12float_e4m3_tENS5_IJlSC_lEEESK_SL_NS4_8TiledMMAINS4_8MMA_AtomIJNS4_4SM904GMMA30MMA_64x32x32_F32E4M3E4M3_SS_TNILNSP_7ScaleInE1ELSR_1EEEEEENS4_6LayoutISD_NS5_IJSC_NSA_ILi0EEESV_EEEEENS5_IJNS4_10UnderscoreESY_SY_EEEEENS4_13SM90_TMA_LOADENS4_14ComposedLayoutINS4_7SwizzleILi3ELi4ELi3EEENS4_18smem_ptr_flag_bitsILi8EEENSU_INS5_IJNSA_ILi8EEESI_EEENS5_IJSI_SC_EEEEEEEvNS4_8identityENS4_23SM90_TMA_LOAD_MULTICASTES1B_vS1C_EENS_8epilogue10collective6detail29Sm90TmaWarpSpecializedAdapterINS1G_15DefaultEpilogueISK_SL_SL_NS1F_6thread17LinearCombinationISK_Li1EffLNS1K_9ScaleType4KindE0ELNS_15FloatRoundStyleE2ESK_EENS1_15EpilogueDefaultEEEEEvvEEEEvNT_6ParamsE:
        .type           _ZN7cutlass13device_kernelINS_4gemm6kernel13GemmUniversalIN4cute5tupleIJiiiiEEENS1_10collective13CollectiveMmaINS1_37MainloopSm90TmaGmmaWarpSpecializedFP8ILi3ENS5_IJNS4_1CILi2EEENSA_ILi1EEESC_EEENS1_35KernelTmaWarpSpecializedCooperativeEEENS5_IJNSA_ILi384EEENSA_ILi160EEENSA_ILi128EEEEEENS_12float_e4m3_tENS5_IJlSC_lEEESK_SL_NS4_8TiledMMAINS4_8MMA_AtomIJNS4_4SM904GMMA30MMA_64x32x32_F32E4M3E4M3_SS_TNILNSP_7ScaleInE1ELSR_1EEEEEENS4_6LayoutISD_NS5_IJSC_NSA_ILi0EEESV_EEEEENS5_IJNS4_10UnderscoreESY_SY_EEEEENS4_13SM90_TMA_LOADENS4_14ComposedLayoutINS4_7SwizzleILi3ELi4ELi3EEENS4_18smem_ptr_flag_bitsILi8EEENSU_INS5_IJNSA_ILi8EEESI_EEENS5_IJSI_SC_EEEEEEEvNS4_8identityENS4_23SM90_TMA_LOAD_MULTICASTES1B_vS1C_EENS_8epilogue10collective6detail29Sm90TmaWarpSpecializedAdapterINS1G_15DefaultEpilogueISK_SL_SL_NS1F_6thread17LinearCombinationISK_Li1EffLNS1K_9ScaleType4KindE0ELNS_15FloatRoundStyleE2ESK_EENS1_15EpilogueDefaultEEEEEvvEEEEvNT_6ParamsE,@function
        .size           _ZN7cutlass13device_kernelINS_4gemm6kernel13GemmUniversalIN4cute5tupleIJiiiiEEENS1_10collective13CollectiveMmaINS1_37MainloopSm90TmaGmmaWarpSpecializedFP8ILi3ENS5_IJNS4_1CILi2EEENSA_ILi1EEESC_EEENS1_35KernelTmaWarpSpecializedCooperativeEEENS5_IJNSA_ILi384EEENSA_ILi160EEENSA_ILi128EEEEEENS_12float_e4m3_tENS5_IJlSC_lEEESK_SL_NS4_8TiledMMAINS4_8MMA_AtomIJNS4_4SM904GMMA30MMA_64x32x32_F32E4M3E4M3_SS_TNILNSP_7ScaleInE1ELSR_1EEEEEENS4_6LayoutISD_NS5_IJSC_NSA_ILi0EEESV_EEEEENS5_IJNS4_10UnderscoreESY_SY_EEEEENS4_13SM90_TMA_LOADENS4_14ComposedLayoutINS4_7SwizzleILi3ELi4ELi3EEENS4_18smem_ptr_flag_bitsILi8EEENSU_INS5_IJNSA_ILi8EEESI_EEENS5_IJSI_SC_EEEEEEEvNS4_8identityENS4_23SM90_TMA_LOAD_MULTICASTES1B_vS1C_EENS_8epilogue10collective6detail29Sm90TmaWarpSpecializedAdapterINS1G_15DefaultEpilogueISK_SL_SL_NS1F_6thread17LinearCombinationISK_Li1EffLNS1K_9ScaleType4KindE0ELNS_15FloatRoundStyleE2ESK_EENS1_15EpilogueDefaultEEEEEvvEEEEvNT_6ParamsE,(.L_x_78 - _ZN7cutlass13device_kernelINS_4gemm6kernel13GemmUniversalIN4cute5tupleIJiiiiEEENS1_10collective13CollectiveMmaINS1_37MainloopSm90TmaGmmaWarpSpecializedFP8ILi3ENS5_IJNS4_1CILi2EEENSA_ILi1EEESC_EEENS1_35KernelTmaWarpSpecializedCooperativeEEENS5_IJNSA_ILi384EEENSA_ILi160EEENSA_ILi128EEEEEENS_12float_e4m3_tENS5_IJlSC_lEEESK_SL_NS4_8TiledMMAINS4_8MMA_AtomIJNS4_4SM904GMMA30MMA_64x32x32_F32E4M3E4M3_SS_TNILNSP_7ScaleInE1ELSR_1EEEEEENS4_6LayoutISD_NS5_IJSC_NSA_ILi0EEESV_EEEEENS5_IJNS4_10UnderscoreESY_SY_EEEEENS4_13SM90_TMA_LOADENS4_14ComposedLayoutINS4_7SwizzleILi3ELi4ELi3EEENS4_18smem_ptr_flag_bitsILi8EEENSU_INS5_IJNSA_ILi8EEESI_EEENS5_IJSI_SC_EEEEEEEvNS4_8identityENS4_23SM90_TMA_LOAD_MULTICASTES1B_vS1C_EENS_8epilogue10collective6detail29Sm90TmaWarpSpecializedAdapterINS1G_15DefaultEpilogueISK_SL_SL_NS1F_6thread17LinearCombinationISK_Li1EffLNS1K_9ScaleType4KindE0ELNS_15FloatRoundStyleE2ESK_EENS1_15EpilogueDefaultEEEEEvvEEEEvNT_6ParamsE)
        .other          _ZN7cutlass13device_kernelINS_4gemm6kernel13GemmUniversalIN4cute5tupleIJiiiiEEENS1_10collective13CollectiveMmaINS1_37MainloopSm90TmaGmmaWarpSpecializedFP8ILi3ENS5_IJNS4_1CILi2EEENSA_ILi1EEESC_EEENS1_35KernelTmaWarpSpecializedCooperativeEEENS5_IJNSA_ILi384EEENSA_ILi160EEENSA_ILi128EEEEEENS_12float_e4m3_tENS5_IJlSC_lEEESK_SL_NS4_8TiledMMAINS4_8MMA_AtomIJNS4_4SM904GMMA30MMA_64x32x32_F32E4M3E4M3_SS_TNILNSP_7ScaleInE1ELSR_1EEEEEENS4_6LayoutISD_NS5_IJSC_NSA_ILi0EEESV_EEEEENS5_IJNS4_10UnderscoreESY_SY_EEEEENS4_13SM90_TMA_LOADENS4_14ComposedLayoutINS4_7SwizzleILi3ELi4ELi3EEENS4_18smem_ptr_flag_bitsILi8EEENSU_INS5_IJNSA_ILi8EEESI_EEENS5_IJSI_SC_EEEEEEEvNS4_8identityENS4_23SM90_TMA_LOAD_MULTICASTES1B_vS1C_EENS_8epilogue10collective6detail29Sm90TmaWarpSpecializedAdapterINS1G_15DefaultEpilogueISK_SL_SL_NS1F_6thread17LinearCombinationISK_Li1EffLNS1K_9ScaleType4KindE0ELNS_15FloatRoundStyleE2ESK_EENS1_15EpilogueDefaultEEEEEvvEEEEvNT_6ParamsE,@"STO_CUDA_ENTRY STV_DEFAULT"
_ZN7cutlass13device_kernelINS_4gemm6kernel13GemmUniversalIN4cute5tupleIJiiiiEEENS1_10collective13CollectiveMmaINS1_37MainloopSm90TmaGmmaWarpSpecializedFP8ILi3ENS5_IJNS4_1CILi2EEENSA_ILi1EEESC_EEENS1_35KernelTmaWarpSpecializedCooperativeEEENS5_IJNSA_ILi384EEENSA_ILi160EEENSA_ILi128EEEEEENS_12float_e4m3_tENS5_IJlSC_lEEESK_SL_NS4_8TiledMMAINS4_8MMA_AtomIJNS4_4SM904GMMA30MMA_64x32x32_F32E4M3E4M3_SS_TNILNSP_7ScaleInE1ELSR_1EEEEEENS4_6LayoutISD_NS5_IJSC_NSA_ILi0EEESV_EEEEENS5_IJNS4_10UnderscoreESY_SY_EEEEENS4_13SM90_TMA_LOADENS4_14ComposedLayoutINS4_7SwizzleILi3ELi4ELi3EEENS4_18smem_ptr_flag_bitsILi8EEENSU_INS5_IJNSA_ILi8EEESI_EEENS5_IJSI_SC_EEEEEEEvNS4_8identityENS4_23SM90_TMA_LOAD_MULTICASTES1B_vS1C_EENS_8epilogue10collective6detail29Sm90TmaWarpSpecializedAdapterINS1G_15DefaultEpilogueISK_SL_SL_NS1F_6thread17LinearCombinationISK_Li1EffLNS1K_9ScaleType4KindE0ELNS_15FloatRoundStyleE2ESK_EENS1_15EpilogueDefaultEEEEEvvEEEEvNT_6ParamsE:
[----:B------:R-:W0:Y:S02]  /*0000*/  LDC R1, c[0x0][0x28] ;  /* 0x00000a00ff017b82 */ /* 0x000e240000000800 */
[----:B0-----:R-:W-:Y:S01]  /*0010*/  VIADD R1, R1, 0xfffffa78 ;  /* 0xfffffa7801017836 */ /* 0x001fe20000000000 */
[----:B------:R-:W0:Y:S01]  /*0020*/  S2R R4, SR_TID.X ;  /* 0x0000000000047919 */ /* 0x000e220000002100 */
[----:B------:R-:W-:Y:S01]  /*0030*/  ELECT P0, URZ, PT ;  /* 0x00000000003f782f */ /* 0x000fe20003800000 */
[----:B------:R-:W-:Y:S01]  /*0040*/  BSSY B0, `(.L_x_0) ;  /* 0x0000015000007945 */ /* 0x000fe20003800000 */
[--C-:B0-----:R-:W-:Y:S02]  /*0050*/  SHF.R.U32.HI R0, RZ, 0x5, R4.reuse ;  /* 0x00000005ff007819 */ /* 0x101fe40000011604 */
[----:B------:R-:W-:-:S03]  /*0060*/  SHF.R.U32.HI R2, RZ, 0x7, R4 ;  /* 0x00000007ff027819 */ /* 0x000fc60000011604 */
[----:B------:R-:W0:Y:S04]  /*0070*/  SHFL.IDX PT, R3, R0, RZ, 0x1f ;  /* 0x00001fff00037589 */ /* 0x000e2800000e0000 */
[----:B------:R-:W1:Y:S01]  /*0080*/  SHFL.IDX PT, R2, R2, RZ, 0x1f ;  /* 0x00001fff02027589 */ /* 0x000e6200000e0000 */
[----:B0-----:R-:W-:Y:S02]  /*0090*/  R2UR UR4, R3 ;  /* 0x00000000030472ca */ /* 0x001fe400000e0000 */
[----:B-1----:R-:W-:-:S11]  /*00a0*/  R2UR UR8, R2 ;  /* 0x00000000020872ca */ /* 0x002fd600000e0000 */
[----:B------:R-:W-:Y:S02]  /*00b0*/  USHF.R.S32.HI UR5, URZ, 0x1f, UR4 ;  /* 0x0000001f3f057899 */ /* 0x000fe40008011404 */
[----:B------:R-:W-:Y:S02]  /*00c0*/  ISETP.NE.OR P0, PT, RZ, UR4, !P0 ;  /* 0x00000004ff007c0c */ /* 0x000fe4000c705670 */
[----:B------:R-:W-:-:S04]  /*00d0*/  ULEA.HI UR5, UR5, UR4, URZ, 0x2 ;  /* 0x0000000405057291 */ /* 0x000fc8000f8f103f */
[----:B------:R-:W-:-:S04]  /*00e0*/  ULOP3.LUT UR5, UR5, 0xfffffffc, URZ, 0xc0, !UPT ;  /* 0xfffffffc05057892 */ /* 0x000fc8000f8ec03f */
[----:B------:R-:W-:-:S03]  /*00f0*/  UIADD3 UR6, UR4, -UR5, URZ ;  /* 0x8000000504067290 */ /* 0x000fc6000fffe03f */
[----:B------:R-:W-:Y:S09]  /*0100*/  @P0 BRA `(.L_x_1) ;  /* 0x0000000000200947 */ /* 0x000ff20003800000 */
[----:B------:R-:W-:Y:S02]  /*0110*/  ULDC.64 UR4, c[0x0][0x198] ;  /* 0x0000660000047ab9 */ /* 0x000fe40000000a00 */
[----:B------:R-:W-:Y:S02]  /*0120*/  UIADD3 UR10, UP0, UR4, 0xf0, URZ ;  /* 0x000000f0040a7890 */ /* 0x000fe4000ff1e03f */
[----:B------:R-:W-:Y:S02]  /*0130*/  UIADD3 UR4, UP1, UR4, 0x1f0, URZ ;  /* 0x000001f004047890 */ /* 0x000fe4000ff3e03f */
[----:B------:R-:W-:Y:S02]  /*0140*/  UIADD3.X UR11, URZ, UR5, URZ, UP0, !UPT ;  /* 0x000000053f0b7290 */ /* 0x000fe400087fe43f */
[----:B------:R-:W-:-:S07]  /*0150*/  UIADD3.X UR5, URZ, UR5, URZ, UP1, !UPT ;  /* 0x000000053f057290 */ /* 0x000fce0008ffe43f */
[----:B------:R0:W-:Y:S02]  /*0160*/  UTMACCTL.PF [UR10] ;  /* 0x000000000a0079b9 */ /* 0x0001e40008040000 */
[----:B------:R0:W-:Y:S02]  /*0170*/  UTMACCTL.PF [UR4] ;  /* 0x00000000040079b9 */ /* 0x0001e40008040000 */
[----:B0-----:R-:W-:Y:S01]  /*0180*/  NOP ;  /* 0x0000000000007918 */ /* 0x001fe20000000000 */
.L_x_1:
[----:B------:R-:W-:Y:S05]  /*0190*/  BSYNC B0 ;  /* 0x0000000000007941 */ /* 0x000fea0003800000 */
.L_x_0:
[----:B------:R-:W0:Y:S01]  /*01a0*/  SHFL.IDX PT, R3, R0, RZ, 0x1f ;  /* 0x00001fff00037589 */ /* 0x000e2200000e0000 */
[----:B------:R-:W-:Y:S01]  /*01b0*/  UISETP.NE.AND UP0, UPT, UR6, 0x3, UPT ;  /* 0x000000030600788c */ /* 0x000fe2000bf05270 */
[----:B------:R-:W-:Y:S01]  /*01c0*/  ISETP.NE.AND P1, PT, RZ, UR8, PT ;  /* 0x00000008ff007c0c */ /* 0x000fe2000bf25270 */
[----:B------:R-:W-:Y:S02]  /*01d0*/  UIADD3 UR11, UR8, -0x1, URZ ;  /* 0xffffffff080b7890 */ /* 0x000fe4000fffe03f */
[----:B------:R-:W-:Y:S02]  /*01e0*/  UISETP.EQ.OR UP0, UPT, UR6, URZ, !UP0 ;  /* 0x0000003f0600728c */ /* 0x000fe4000c702670 */
[----:B------:R-:W-:Y:S02]  /*01f0*/  UISETP.GE.U32.AND UP1, UPT, UR11, 0x2, UPT ;  /* 0x000000020b00788c */ /* 0x000fe4000bf26070 */
[----:B------:R-:W-:-:S04]  /*0200*/  UISETP.EQ.AND UP0, UPT, UR8, URZ, UP0 ;  /* 0x0000003f0800728c */ /* 0x000fc80008702270 */
[----:B------:R-:W-:-:S04]  /*0210*/  USEL UR7, URZ, 0x1, !UP0 ;  /* 0x000000013f077887 */ /* 0x000fc8000c000000 */
[----:B------:R-:W-:Y:S01]  /*0220*/  USEL UR7, UR7, 0x2, UP1 ;  /* 0x0000000207077887 */ /* 0x000fe20008800000 */
[----:B0-----:R-:W-:-:S13]  /*0230*/  ISETP.NE.AND P0, PT, R3, RZ, PT ;  /* 0x000000ff0300720c */ /* 0x001fda0003f05270 */
[----:B------:R-:W-:Y:S05]  /*0240*/  @P0 BRA `(.L_x_2) ;  /* 0x0000000000500947 */ /* 0x000fea0003800000 */
[----:B------:R-:W0:Y:S01]  /*0250*/  S2UR UR10, SR_CgaCtaId ;  /* 0x00000000000a79c3 */ /* 0x000e220000008800 */
[----:B------:R-:W-:Y:S01]  /*0260*/  UMOV UR4, 0x400 ;  /* 0x0000040000047882 */ /* 0x000fe20000000000 */
[----:B------:R-:W-:Y:S01]  /*0270*/  UMOV UR5, 0x1 ;  /* 0x0000000100057882 */ /* 0x000fe20000000000 */
[----:B------:R-:W-:Y:S01]  /*0280*/  UMOV UR8, 0x4 ;  /* 0x0000000400087882 */ /* 0x000fe20000000000 */
[----:B------:R-:W-:Y:S01]  /*0290*/  ELECT P0, URZ, PT ;  /* 0x00000000003f782f */ /* 0x000fe20003800000 */
[----:B------:R-:W-:-:S04]  /*02a0*/  UIADD3 UR8, -UR8, 0x100000, URZ ;  /* 0x0010000008087890 */ /* 0x000fc8000fffe13f */
[----:B------:R-:W-:Y:S02]  /*02b0*/  USHF.L.U32 UR9, UR8, 0xb, URZ ;  /* 0x0000000b08097899 */ /* 0x000fe4000800063f */
[----:B------:R-:W-:Y:S02]  /*02c0*/  USHF.L.U32 UR8, UR8, 0x1, URZ ;  /* 0x0000000108087899 */ /* 0x000fe4000800063f */
[----:B0-----:R-:W-:Y:S02]  /*02d0*/  ULEA UR10, UR10, UR4, 0x18 ;  /* 0x000000040a0a7291 */ /* 0x001fe4000f8ec03f */
[----:B------:R-:W-:-:S04]  /*02e0*/  UIADD3 UR4, -UR5, 0x100000, URZ ;  /* 0x0010000005047890 */ /* 0x000fc8000fffe13f */
[----:B------:R-:W-:Y:S02]  /*02f0*/  USHF.L.U32 UR5, UR4, 0xb, URZ ;  /* 0x0000000b04057899 */ /* 0x000fe4000800063f */
[----:B------:R-:W-:Y:S01]  /*0300*/  USHF.L.U32 UR4, UR4, 0x1, URZ ;  /* 0x0000000104047899 */ /* 0x000fe2000800063f */
[----:B------:R-:W0:Y:S11]  /*0310*/  FENCE.VIEW.ASYNC.S ;  /* 0x00000000000073c6 */ /* 0x000e360000000000 */
[----:B0-----:R0:W1:Y:S01]  /*0320*/  SYNCS.EXCH.64 URZ, [UR10], UR4 ;  /* 0x000000040a3f75b2 */ /* 0x0010620008000100 */
[----:B------:R0:W2:Y:S01]  /*0330*/  SYNCS.EXCH.64 URZ, [UR10+0x18], UR8 ;  /* 0x000018080a3f75b2 */ /* 0x0000a20008000100 */
[----:B------:R0:W3:Y:S01]  /*0340*/  SYNCS.EXCH.64 URZ, [UR10+0x8], UR4 ;  /* 0x000008040a3f75b2 */ /* 0x0000e20008000100 */
[----:B------:R0:W4:Y:S01]  /*0350*/  SYNCS.EXCH.64 URZ, [UR10+0x20], UR8 ;  /* 0x000020080a3f75b2 */ /* 0x0001220008000100 */
[----:B------:R0:W0:Y:S01]  /*0360*/  SYNCS.EXCH.64 URZ, [UR10+0x10], UR4 ;  /* 0x000010040a3f75b2 */ /* 0x0000220008000100 */
[----:B------:R0:W0:Y:S01]  /*0370*/  SYNCS.EXCH.64 URZ, [UR10+0x28], UR8 ;  /* 0x000028080a3f75b2 */ /* 0x0000220008000100 */
[----:B------:R-:W-:Y:S01]  /*0380*/  NOP ;  /* 0x0000000000007918 */ /* 0x000fe20000000000 */
.L_x_2:
[----:B------:R-:W-:Y:S01]  /*0390*/  SHF.R.S32.HI R2, RZ, 0x1f, R4 ;  /* 0x0000001fff027819 */ /* 0x000fe20000011404 */
[----:B------:R-:W5:Y:S01]  /*03a0*/  SHFL.IDX PT, R0, R0, RZ, 0x1f ;  /* 0x00001fff00007589 */ /* 0x000f6200000e0000 */
[----:B0-----:R-:W0:Y:S01]  /*03b0*/  S2UR UR10, SR_CTAID.X ;  /* 0x00000000000a79c3 */ /* 0x001e220000002500 */
[----:B------:R-:W-:Y:S02]  /*03c0*/  ELECT P0, URZ, PT ;  /* 0x00000000003f782f */ /* 0x000fe40003800000 */
[----:B------:R-:W-:Y:S01]  /*03d0*/  LEA.HI R2, R2, R4, RZ, 0x7 ;  /* 0x0000000402027211 */ /* 0x000fe200078f38ff */
[----:B------:R-:W-:Y:S01]  /*03e0*/  ULDC UR4, c[0x0][0x150] ;  /* 0x0000540000047ab9 */ /* 0x000fe20000000800 */
[----:B------:R-:W-:Y:S01]  /*03f0*/  SHF.R.S32.HI R6, RZ, 0x1f, R3 ;  /* 0x0000001fff067819 */ /* 0x000fe20000011403 */
[----:B------:R-:W-:Y:S01]  /*0400*/  NOP ;  /* 0x0000000000007918 */ /* 0x000fe20000000000 */
[----:B------:R-:W-:Y:S01]  /*0410*/  LOP3.LUT R2, R2, 0xffffff80, RZ, 0xc0, !PT ;  /* 0xffffff8002027812 */ /* 0x000fe200078ec0ff */
[----:B------:R-:W-:Y:S01]  /*0420*/  NOP ;  /* 0x0000000000007918 */ /* 0x000fe20000000000 */
[----:B------:R-:W-:Y:S01]  /*0430*/  LEA.HI R6, R6, R3, RZ, 0x2 ;  /* 0x0000000306067211 */ /* 0x000fe200078f10ff */
[----:B------:R-:W1:Y:S02]  /*0440*/  LDC R8, c[0x0][0x144] ;  /* 0x00005100ff087b82 */ /* 0x000e640000000800 */
[----:B------:R-:W-:Y:S01]  /*0450*/  IMAD.IADD R4, R4, 0x1, -R2 ;  /* 0x0000000104047824 */ /* 0x000fe200078e0a02 */
[----:B------:R-:W-:Y:S01]  /*0460*/  LOP3.LUT R6, R6, 0x3ffffffc, RZ, 0xc0, !PT ;  /* 0x3ffffffc06067812 */ /* 0x000fe200078ec0ff */
[----:B------:R-:W2:Y:S03]  /*0470*/  S2R R2, SR_CTAID.Y ;  /* 0x0000000000027919 */ /* 0x000ea60000002600 */
[----:B------:R-:W-:Y:S01]  /*0480*/  SHF.R.S32.HI R5, RZ, 0x1f, R4 ;  /* 0x0000001fff057819 */ /* 0x000fe20000011404 */
[----:B------:R-:W-:Y:S01]  /*0490*/  IMAD.IADD R6, R3, 0x1, -R6 ;  /* 0x0000000103067824 */ /* 0x000fe200078e0a06 */
[----:B------:R-:W3:Y:S02]  /*04a0*/  LDC R13, c[0x0][0x148] ;  /* 0x00005200ff0d7b82 */ /* 0x000ee40000000800 */
[----:B------:R-:W-:-:S02]  /*04b0*/  LEA.HI R5, R5, R4, RZ, 0x3 ;  /* 0x0000000405057211 */ /* 0x000fc400078f18ff */
[----:B-----5:R-:W-:Y:S02]  /*04c0*/  ISETP.NE.OR P0, PT, R0, RZ, !P0 ;  /* 0x000000ff0000720c */ /* 0x020fe40004705670 */
[--C-:B------:R-:W-:Y:S02]  /*04d0*/  SHF.R.S32.HI R0, RZ, 0x3, R5.reuse ;  /* 0x00000003ff007819 */ /* 0x100fe40000011405 */
[----:B------:R-:W-:Y:S02]  /*04e0*/  SHF.R.S32.HI R5, RZ, 0x1f, R5 ;  /* 0x0000001fff057819 */ /* 0x000fe40000011405 */
[----:B0-----:R-:W-:Y:S02]  /*04f0*/  I2FP.F32.U32 R7, UR10 ;  /* 0x0000000a00077c45 */ /* 0x001fe40008201000 */
[----:B------:R-:W-:-:S03]  /*0500*/  LEA.HI R5, R5, R0, RZ, 0x2 ;  /* 0x0000000005057211 */ /* 0x000fc600078f10ff */
[----:B------:R-:W-:Y:S01]  /*0510*/  FMUL R7, R7, UR4 ;  /* 0x0000000407077c20 */ /* 0x000fe20008400000 */
[----:B------:R-:W-:Y:S01]  /*0520*/  LOP3.LUT R5, R5, 0xfffffffc, RZ, 0xc0, !PT ;  /* 0xfffffffc05057812 */ /* 0x000fe200078ec0ff */
[----:B------:R-:W-:Y:S01]  /*0530*/  VOTEU.ALL UP0, P0 ;  /* 0x00000000003f7886 */ /* 0x000fe20000000000 */
[----:B------:R-:W-:Y:S01]  /*0540*/  ULDC UR4, c[0x0][0x154] ;  /* 0x0000550000047ab9 */ /* 0x000fe20000000800 */
[----:B------:R-:W-:Y:S02]  /*0550*/  VOTEU.ALL UP1, P0 ;  /* 0x00000000003f7886 */ /* 0x000fe40000020000 */
[----:B------:R-:W0:Y:S01]  /*0560*/  F2I.U32.TRUNC.NTZ R7, R7 ;  /* 0x0000000700077305 */ /* 0x000e22000020f000 */
[----:B------:R-:W-:Y:S01]  /*0570*/  IMAD.IADD R5, R0, 0x1, -R5 ;  /* 0x0000000100057824 */ /* 0x000fe200078e0a05 */
[----:B------:R-:W5:Y:S01]  /*0580*/  @!UP0 S2UR UR9, SR_CgaCtaId ;  /* 0x00000000000989c3 */ /* 0x000f620000008800 */
[----:B------:R-:W-:Y:S02]  /*0590*/  @!UP0 UMOV UR8, 0x400 ;  /* 0x0000040000088882 */ /* 0x000fe40000000000 */
[----:B------:R-:W-:Y:S01]  /*05a0*/  IMAD R5, R6, 0x4, R5 ;  /* 0x0000000406057824 */ /* 0x000fe200078e0205 */
[----:B--2---:R-:W-:-:S04]  /*05b0*/  I2FP.F32.U32 R9, R2 ;  /* 0x0000000200097245 */ /* 0x004fc80000201000 */
[----:B------:R-:W-:Y:S01]  /*05c0*/  LEA.HI R0, R5, R5, RZ, 0x1 ;  /* 0x0000000505007211 */ /* 0x000fe200078f08ff */
[----:B------:R-:W-:Y:S01]  /*05d0*/  FMUL R9, R9, UR4 ;  /* 0x0000000409097c20 */ /* 0x000fe20008400000 */
[----:B------:R-:W-:Y:S02]  /*05e0*/  UMOV UR4, 0x20 ;  /* 0x0000002000047882 */ /* 0x000fe40000000000 */
[----:B------:R-:W-:Y:S01]  /*05f0*/  LOP3.LUT R6, R0, 0xfffffffe, RZ, 0xc0, !PT ;  /* 0xfffffffe00067812 */ /* 0x000fe200078ec0ff */
[----:B0-----:R-:W-:Y:S01]  /*0600*/  IMAD.MOV R11, RZ, RZ, -R7 ;  /* 0x000000ffff0b7224 */ /* 0x001fe200078e0a07 */
[----:B------:R-:W-:-:S04]  /*0610*/  @!UP0 UIADD3 UR4, -UR4, 0x100000, URZ ;  /* 0x0010000004048890 */ /* 0x000fc8000fffe13f */
[----:B------:R-:W-:Y:S02]  /*0620*/  @!UP0 USHF.L.U32 UR5, UR4, 0xb, URZ ;  /* 0x0000000b04058899 */ /* 0x000fe4000800063f */
[----:B------:R-:W-:Y:S01]  /*0630*/  @!UP0 USHF.L.U32 UR4, UR4, 0x1, URZ ;  /* 0x0000000104048899 */ /* 0x000fe2000800063f */
[----:B------:R-:W0:Y:S01]  /*0640*/  F2I.U32.TRUNC.NTZ R9, R9 ;  /* 0x0000000900097305 */ /* 0x000e22000020f000 */
[----:B-1----:R-:W-:Y:S02]  /*0650*/  IMAD R0, R8, R11, UR10 ;  /* 0x0000000a08007e24 */ /* 0x002fe4000f8e020b */
[C---:B------:R-:W-:Y:S02]  /*0660*/  IMAD.IADD R7, R5.reuse, 0x1, -R6 ;  /* 0x0000000105077824 */ /* 0x040fe400078e0a06 */
[----:B------:R-:W-:-:S03]  /*0670*/  IMAD.SHL.U32 R6, R5, 0x4, RZ ;  /* 0x0000000405067824 */ /* 0x000fc600078e00ff */
[----:B------:R-:W-:Y:S01]  /*0680*/  ISETP.NE.AND P2, PT, R7, R0, PT ;  /* 0x000000000700720c */ /* 0x000fe20003f45270 */
[----:B-----5:R-:W-:Y:S01]  /*0690*/  @!UP0 ULEA UR8, UR9, UR8, 0x18 ;  /* 0x0000000809088291 */ /* 0x020fe2000f8ec03f */
[----:B------:R-:W-:Y:S01]  /*06a0*/  LOP3.LUT R10, R5, 0xc, R6, 0x78, !PT ;  /* 0x0000000c050a7812 */ /* 0x000fe200078e7806 */
[----:B------:R-:W1:Y:S01]  /*06b0*/  LDC R7, c[0x0][0x140] ;  /* 0x00005000ff077b82 */ /* 0x000e620000000800 */
[----:B------:R-:W-:Y:S01]  /*06c0*/  VOTEU.ALL UP0, P0 ;  /* 0x00000000003f7886 */ /* 0x000fe20000000000 */
[----:B------:R-:W-:Y:S01]  /*06d0*/  LOP3.LUT P0, RZ, R4, 0x7, RZ, 0xc0, !PT ;  /* 0x0000000704ff7812 */ /* 0x000fe2000780c0ff */
[----:B0-----:R-:W-:Y:S01]  /*06e0*/  IMAD.MOV R12, RZ, RZ, -R9 ;  /* 0x000000ffff0c7224 */ /* 0x001fe200078e0a09 */
[----:B------:R0:W-:Y:S01]  /*06f0*/  STL [R1+0x3fc], R10 ;  /* 0x0003fc0a01007387 */ /* 0x0001e20000100800 */
[----:B------:R-:W-:Y:S01]  /*0700*/  IMAD.MOV.U32 R4, RZ, RZ, 0x1 ;  /* 0x00000001ff047424 */ /* 0x000fe200078e00ff */
[----:B------:R-:W-:Y:S01]  /*0710*/  ISETP.LT.U32.AND P0, PT, R10, 0x2, !P0 ;  /* 0x000000020a00780c */ /* 0x000fe20004701070 */
[----:B---3--:R-:W-:-:S03]  /*0720*/  IMAD R6, R13, R12, R2 ;  /* 0x0000000c0d067224 */ /* 0x008fc600078e0202 */
[----:B------:R-:W-:Y:S01]  /*0730*/  @P2 LEA.HI R5, R10, R10, RZ, 0x1 ;  /* 0x0000000a0a052211 */ /* 0x000fe200078f08ff */
[----:B------:R-:W2:Y:S02]  /*0740*/  FENCE.VIEW.ASYNC.S ;  /* 0x00000000000073c6 */ /* 0x000ea40000000000 */
[----:B--2---:R0:W2:Y:S01]  /*0750*/  @!UP0 SYNCS.EXCH.64 URZ, [UR8+0x40], UR4 ;  /* 0x00004004083f85b2 */ /* 0x0040a20008000100 */
[----:B------:R-:W-:-:S04]  /*0760*/  @P2 SHF.R.S32.HI R5, RZ, 0x1, R5 ;  /* 0x00000001ff052819 */ /* 0x000fc80000011405 */
[----:B------:R-:W-:Y:S02]  /*0770*/  @P2 ISETP.NE.AND P3, PT, R5, R6, PT ;  /* 0x000000060500220c */ /* 0x000fe40003f65270 */
[----:B------:R-:W-:Y:S02]  /*0780*/  SEL R5, RZ, 0x1, !P0 ;  /* 0x00000001ff057807 */ /* 0x000fe40004000000 */
[----:B------:R-:W-:Y:S02]  /*0790*/  @P2 SEL R4, RZ, 0x1, P3 ;  /* 0x00000001ff042807 */ /* 0x000fe40001800000 */
[----:B-1----:R-:W-:Y:S02]  /*07a0*/  ISETP.EQ.U32.AND P4, PT, R7, 0x1, PT ;  /* 0x000000010700780c */ /* 0x002fe40003f82070 */
[----:B------:R-:W-:Y:S01]  /*07b0*/  LOP3.LUT R4, R4, R5, RZ, 0xc0, !PT ;  /* 0x0000000504047212 */ /* 0x000fe200078ec0ff */
[----:B------:R0:W1:Y:S01]  /*07c0*/  @!UP1 SYNCS.EXCH.64 URZ, [UR8+0x48], UR4 ;  /* 0x00004804083f95b2 */ /* 0x0000620008000100 */
[----:B------:R-:W-:-:S03]  /*07d0*/  NOP ;  /* 0x0000000000007918 */ /* 0x000fc60000000000 */
[----:B------:R0:W-:Y:S06]  /*07e0*/  STL [R1+0x3f8], R4 ;  /* 0x0003f80401007387 */ /* 0x0001ec0000100800 */
[----:B--2---:R-:W-:Y:S05]  /*07f0*/  @!P4 BRA `(.L_x_3) ;  /* 0x000000000008c947 */ /* 0x004fea0003800000 */
[----:B-1--4-:R-:W-:Y:S01]  /*0800*/  UCGABAR_ARV ;  /* 0x00000000000079c7 */ /* 0x012fe20008000000 */
[----:B------:R-:W-:Y:S05]  /*0810*/  BRA `(.L_x_4) ;  /* 0x0000000000047947 */ /* 0x000fea0003800000 */
.L_x_3:
[----:B-1--4-:R-:W-:Y:S01]  /*0820*/  NOP ;  /* 0x0000000000007918 */ /* 0x012fe20000000000 */
.L_x_4:
[----:B0-----:R-:W0:Y:S01]  /*0830*/  LDC R4, c[0x0][0x65c] ;  /* 0x00019700ff047b82 */ /* 0x001e220000000800 */
[----:B------:R-:W-:Y:S01]  /*0840*/  IMAD.MOV.U32 R5, RZ, RZ, RZ ;  /* 0x000000ffff057224 */ /* 0x000fe200078e00ff */
[----:B------:R-:W-:Y:S02]  /*0850*/  LOP3.LUT R6, R6, 0xfff7ffff, RZ, 0xc0, !PT ;  /* 0xfff7ffff06067812 */ /* 0x000fe400078ec0ff */
[----:B0-----:R-:W-:Y:S01]  /*0860*/  ISETP.NE.AND P2, PT, R4, 0x1, PT ;  /* 0x000000010400780c */ /* 0x001fe20003f45270 */
[----:B------:R-:W-:-:S12]  /*0870*/  IMAD.U32 R4, RZ, RZ, UR10 ;  /* 0x0000000aff047e24 */ /* 0x000fd8000f8e00ff */
[----:B------:R-:W0:Y:S01]  /*0880*/  @P2 LDC R9, c[0x0][0x10] ;  /* 0x00000400ff092b82 */ /* 0x000e220000000800 */
[----:B------:R-:W-:Y:S01]  /*0890*/  @P2 IMAD.MOV.U32 R3, RZ, RZ, RZ ;  /* 0x000000ffff032224 */ /* 0x000fe200078e00ff */
[----:B------:R-:W-:Y:S01]  /*08a0*/  @P2 LOP3.LUT R6, R6, 0x80000, RZ, 0xfc, !PT ;  /* 0x0008000006062812 */ /* 0x000fe200078efcff */
[----:B------:R-:W-:-:S05]  /*08b0*/  @P2 IMAD.MOV.U32 R11, RZ, RZ, RZ ;  /* 0x000000ffff0b2224 */ /* 0x000fca00078e00ff */
[----:B------:R-:W1:Y:S01]  /*08c0*/  @!P2 LDC R7, c[0x0][0xc] ;  /* 0x00000300ff07ab82 */ /* 0x000e620000000800 */
[----:B0-----:R-:W-:-:S04]  /*08d0*/  @P2 IMAD.WIDE.U32 R8, R9, UR10, R2 ;  /* 0x0000000a09082c25 */ /* 0x001fc8000f8e0002 */
[----:B------:R-:W-:Y:S02]  /*08e0*/  @P2 IMAD.MOV.U32 R23, RZ, RZ, R8 ;  /* 0x000000ffff172224 */ /* 0x000fe400078e0008 */
[----:B------:R-:W-:Y:S02]  /*08f0*/  @P2 IMAD.IADD R24, R9, 0x1, R11 ;  /* 0x0000000109182824 */ /* 0x000fe400078e020b */
[----:B-1----:R-:W-:-:S04]  /*0900*/  @!P2 IMAD.WIDE.U32 R4, R2, R7, R4 ;  /* 0x000000070204a225 */ /* 0x002fc800078e0004 */
[----:B------:R-:W-:Y:S02]  /*0910*/  @!P2 IMAD.MOV.U32 R23, RZ, RZ, R4 ;  /* 0x000000ffff17a224 */ /* 0x000fe400078e0004 */
[----:B------:R-:W-:-:S03]  /*0920*/  @!P2 IMAD.MOV.U32 R24, RZ, RZ, R5 ;  /* 0x000000ffff18a224 */ /* 0x000fc600078e0005 */
[----:B------:R0:W-:Y:S04]  /*0930*/  STL [R1+0x40c], R23 ;  /* 0x00040c1701007387 */ /* 0x0001e80000100800 */
[----:B------:R0:W-:Y:S01]  /*0940*/  STL [R1+0x408], R24 ;  /* 0x0004081801007387 */ /* 0x0001e20000100800 */
[----:B------:R-:W-:Y:S05]  /*0950*/  @!P4 BRA `(.L_x_5) ;  /* 0x00000000000cc947 */ /* 0x000fea0003800000 */
[----:B------:R-:W-:Y:S01]  /*0960*/  UCGABAR_WAIT ;  /* 0x0000000000007dc7 */ /* 0x000fe20008000000 */
[----:B------:R-:W-:Y:S01]  /*0970*/  CCTL.IVALL ;  /* 0x00000000ff00798f */ /* 0x000fe20002000000 */
[----:B------:R-:W-:Y:S05]  /*0980*/  BRA `(.L_x_6) ;  /* 0x0000000000047947 */ /* 0x000fea0003800000 */
.L_x_5:
[----:B------:R-:W-:Y:S06]  /*0990*/  BAR.SYNC.DEFER_BLOCKING 0x0 ;  /* 0x0000000000007b1d */ /* 0x000fec0000010000 */
.L_x_6:
[----:B------:R-:W-:Y:S05]  /*09a0*/  @!P1 BRA `(.L_x_7) ;  /* 0x000002a800a09947 */ /* 0x000fea0003800000 */
[----:B------:R-:W-:-:S06]  /*09b0*/  UISETP.GT.U32.AND UP0, UPT, UR11, 0x1, UPT ;  /* 0x000000010b00788c */ /* 0x000fcc000bf04070 */
[----:B------:R-:W-:-:S13]  /*09c0*/  PLOP3.LUT P0, PT, PT, PT, UP0, 0x80, 0x0 ;  /* 0x000000000000781c */ /* 0x000fda0003f0f008 */
[----:B------:R-:W-:Y:S05]  /*09d0*/  @P0 EXIT ;  /* 0x000000000000094d */ /* 0x000fea0003800000 */
[----:B------:R-:W-:Y:S01]  /*09e0*/  IMAD.MOV.U32 R7, RZ, RZ, -0x1 ;  /* 0xffffffffff077424 */ /* 0x000fe200078e00ff */
[----:B------:R-:W-:Y:S01]  /*09f0*/  ULDC.64 UR4, c[0x0][0x650] ;  /* 0x0001940000047ab9 */ /* 0x000fe20000000a00 */
[----:B------:R-:W-:Y:S01]  /*0a00*/  IMAD.MOV.U32 R5, RZ, RZ, -0x1 ;  /* 0xffffffffff057424 */ /* 0x000fe200078e00ff */
[----:B------:R-:W-:Y:S01]  /*0a10*/  ISETP.GE.U32.AND P0, PT, R23, UR4, PT ;  /* 0x0000000417007c0c */ /* 0x000fe2000bf06070 */
[----:B------:R-:W-:Y:S01]  /*0a20*/  UMOV UR34, 0xffffffff ;  /* 0xffffffff00227882 */ /* 0x000fe20000000000 */
[----:B------:R1:W-:Y:S01]  /*0a30*/  STL [R1+0x400], R7 ;  /* 0x0004000701007387 */ /* 0x0003e20000100800 */
[----:B------:R-:W-:Y:S02]  /*0a40*/  PRMT R4, RZ, 0x7610, R4 ;  /* 0x00007610ff047816 */ /* 0x000fe40000000004 */
[----:B------:R-:W-:Y:S01]  /*0a50*/  ISETP.GE.U32.AND.EX P0, PT, R24, UR5, PT, P0 ;  /* 0x0000000518007c0c */ /* 0x000fe2000bf06100 */
[----:B------:R1:W-:-:S12]  /*0a60*/  STL [R1+0x404], R5 ;  /* 0x0004040501007387 */ /* 0x0003d80000100800 */
[----:B-1----:R-:W-:Y:S05]  /*0a70*/  @P0 BRA `(.L_x_8) ;  /* 0x0000000400380947 */ /* 0x002fea0003800000 */
[----:B------:R-:W1:Y:S01]  /*0a80*/  LDC.64 R16, c[0x0][0x628] ;  /* 0x00018a00ff107b82 */ /* 0x000e620000000a00 */
[----:B------:R-:W-:Y:S02]  /*0a90*/  IMAD.MOV.U32 R4, RZ, RZ, R23 ;  /* 0x000000ffff047224 */ /* 0x000fe400078e0017 */
[----:B------:R-:W-:-:S05]  /*0aa0*/  IMAD.MOV.U32 R5, RZ, RZ, R24 ;  /* 0x000000ffff057224 */ /* 0x000fca00078e0018 */
[----:B------:R-:W2:Y:S08]  /*0ab0*/  LDC R14, c[0x0][0x630] ;  /* 0x00018c00ff0e7b82 */ /* 0x000eb00000000800 */
[----:B------:R-:W3:Y:S01]  /*0ac0*/  LDC.64 R18, c[0x0][0x620] ;  /* 0x00018800ff127b82 */ /* 0x000ee20000000a00 */
[----:B-1----:R-:W-:-:S04]  /*0ad0*/  ISETP.NE.U32.AND P0, PT, R16, RZ, PT ;  /* 0x000000ff1000720c */ /* 0x002fc80003f05070 */
[----:B------:R-:W-:-:S13]  /*0ae0*/  ISETP.NE.AND.EX P0, PT, R17, RZ, PT, P0 ;  /* 0x000000ff1100720c */ /* 0x000fda0003f05300 */
[----:B--23--:R-:W-:Y:S05]  /*0af0*/  @!P0 BRA `(.L_x_9) ;  /* 0x0000000000288947 */ /* 0x00cfea0003800000 */
[----:B------:R-:W1:Y:S02]  /*0b00*/  LDC R7, c[0x0][0x634] ;  /* 0x00018d00ff077b82 */ /* 0x000e640000000800 */
[----:B-1----:R-:W-:-:S05]  /*0b10*/  IADD3 R7, P0, R23, R7, RZ ;  /* 0x0000000717077210 */ /* 0x002fca0007f1e0ff */
[----:B------:R-:W-:-:S04]  /*0b20*/  IMAD.X R15, RZ, RZ, R24, P0 ;  /* 0x000000ffff0f7224 */ /* 0x000fc800000e0618 */
[----:B------:R-:W-:-:S04]  /*0b30*/  IMAD.WIDE.U32 R4, R15, R16, RZ ;  /* 0x000000100f047225 */ /* 0x000fc800078e00ff */
[----:B------:R-:W-:-:S04]  /*0b40*/  IMAD.WIDE.U32 R8, P0, R7, R17, R4 ;  /* 0x0000001107087225 */ /* 0x000fc80007800004 */
[----:B------:R-:W-:-:S04]  /*0b50*/  IMAD.WIDE.U32 R4, R7, R16, RZ ;  /* 0x0000001007047225 */ /* 0x000fc800078e00ff */
[----:B------:R-:W-:Y:S01]  /*0b60*/  IMAD.X R11, RZ, RZ, RZ, P0 ;  /* 0x000000ffff0b7224 */ /* 0x000fe200000e06ff */
[----:B------:R-:W-:Y:S01]  /*0b70*/  IADD3 RZ, P0, R5, R8, RZ ;  /* 0x0000000805ff7210 */ /* 0x000fe20007f1e0ff */
[----:B------:R-:W-:-:S04]  /*0b80*/  IMAD.MOV.U32 R10, RZ, RZ, R9 ;  /* 0x000000ffff0a7224 */ /* 0x000fc800078e0009 */
[----:B------:R-:W-:-:S08]  /*0b90*/  IMAD.WIDE.U32.X R4, R15, R17, R10, P0 ;  /* 0x000000110f047225 */ /* 0x000fd000000e040a */
.L_x_9:
[----:B------:R-:W1:Y:S01]  /*0ba0*/  LDC.64 R20, c[0x0][0x640] ;  /* 0x00019000ff147b82 */ /* 0x000e620000000a00 */
[-C--:B------:R-:W-:Y:S01]  /*0bb0*/  SHF.R.U64 R22, R4, R14.reuse, R5 ;  /* 0x0000000e04167219 */ /* 0x080fe20000001205 */
[----:B------:R-:W-:Y:S01]  /*0bc0*/  IMAD.MOV.U32 R4, RZ, RZ, R23 ;  /* 0x000000ffff047224 */ /* 0x000fe200078e0017 */
[----:B------:R-:W-:Y:S01]  /*0bd0*/  SHF.R.U32.HI R3, RZ, R14, R5 ;  /* 0x0000000eff037219 */ /* 0x000fe20000011605 */
[----:B------:R-:W-:Y:S01]  /*0be0*/  IMAD.MOV.U32 R5, RZ, RZ, R24 ;  /* 0x000000ffff057224 */ /* 0x000fe200078e0018 */
[----:B------:R-:W-:Y:S01]  /*0bf0*/  IADD3 R7, P0, RZ, -R22, RZ ;  /* 0x80000016ff077210 */ /* 0x000fe20007f1e0ff */
[----:B0-----:R-:W-:Y:S02]  /*0c00*/  IMAD R23, R13, R12, R2 ;  /* 0x0000000c0d177224 */ /* 0x001fe400078e0202 */
[----:B------:R-:W0:Y:S01]  /*0c10*/  LDC R10, c[0x0][0x618] ;  /* 0x00018600ff0a7b82 */ /* 0x000e220000000800 */
[----:B------:R-:W-:Y:S02]  /*0c20*/  IMAD.MOV.U32 R13, RZ, RZ, 0x1 ;  /* 0x00000001ff0d7424 */ /* 0x000fe400078e00ff */
[----:B------:R-:W-:-:S02]  /*0c30*/  IMAD.X R3, RZ, RZ, ~R3, P0 ;  /* 0x000000ffff037224 */ /* 0x000fc400000e0e03 */
[----:B------:R-:W-:-:S03]  /*0c40*/  IMAD.WIDE.U32 R4, R7, R18, R4 ;  /* 0x0000001207047225 */ /* 0x000fc600078e0004 */
[----:B------:R-:W2:Y:S01]  /*0c50*/  LDC R9, c[0x0][0x608] ;  /* 0x00018200ff097b82 */ /* 0x000ea20000000800 */
[----:B------:R-:W-:-:S04]  /*0c60*/  IMAD R8, R3, R18, RZ ;  /* 0x0000001203087224 */ /* 0x000fc800078e02ff */
[----:B------:R-:W-:-:S03]  /*0c70*/  IMAD R3, R7, R19, R8 ;  /* 0x0000001307037224 */ /* 0x000fc600078e0208 */
[----:B------:R-:W3:Y:S01]  /*0c80*/  LDC R14, c[0x0][0x658] ;  /* 0x00019600ff0e7b82 */ /* 0x000ee20000000800 */
[----:B------:R-:W-:Y:S01]  /*0c90*/  IMAD.IADD R3, R5, 0x1, R3 ;  /* 0x0000000105037824 */ /* 0x000fe200078e0203 */
[----:B-1----:R-:W-:Y:S01]  /*0ca0*/  ISETP.NE.U32.AND P0, PT, R20, RZ, PT ;  /* 0x000000ff1400720c */ /* 0x002fe20003f05070 */
[----:B------:R-:W-:-:S03]  /*0cb0*/  IMAD.MOV.U32 R5, RZ, RZ, -0x1 ;  /* 0xffffffffff057424 */ /* 0x000fc600078e00ff */
[----:B------:R-:W-:Y:S02]  /*0cc0*/  ISETP.NE.AND.EX P0, PT, R21, RZ, PT, P0 ;  /* 0x000000ff1500720c */ /* 0x000fe40003f05300 */
[----:B------:R-:W1:Y:S01]  /*0cd0*/  LDC R17, c[0x0][0x600] ;  /* 0x00018000ff117b82 */ /* 0x000e620000000800 */
[-CC-:B0-----:R-:W-:Y:S02]  /*0ce0*/  SHF.R.U64 R15, R4, R10.reuse, R3.reuse ;  /* 0x0000000a040f7219 */ /* 0x181fe40000001203 */
[----:B------:R-:W-:-:S05]  /*0cf0*/  SHF.R.U32.HI R4, RZ, R10, R3 ;  /* 0x0000000aff047219 */ /* 0x000fca0000011603 */
[----:B------:R-:W0:Y:S01]  /*0d00*/  LDC R16, c[0x0][0x648] ;  /* 0x00019200ff107b82 */ /* 0x000e220000000800 */
[-CC-:B--2---:R-:W-:Y:S02]  /*0d10*/  SHF.R.U64 R10, R15, R9.reuse, R4.reuse ;  /* 0x000000090f0a7219 */ /* 0x184fe40000001204 */
[----:B------:R-:W-:-:S05]  /*0d20*/  SHF.R.U32.HI R3, RZ, R9, R4 ;  /* 0x00000009ff037219 */ /* 0x000fca0000011604 */
[----:B------:R-:W2:Y:S01]  /*0d30*/  LDC R18, c[0x0][0x638] ;  /* 0x00018e00ff127b82 */ /* 0x000ea20000000800 */
[-C--:B---3--:R-:W-:Y:S02]  /*0d40*/  SHF.L.U32 R2, R5, R14.reuse, RZ ;  /* 0x0000000e05027219 */ /* 0x088fe400000006ff */
[--C-:B------:R-:W-:Y:S02]  /*0d50*/  SHF.R.U64 R12, R10, R14, R3.reuse ;  /* 0x0000000e0a0c7219 */ /* 0x100fe40000001203 */
[----:B------:R-:W-:Y:S02]  /*0d60*/  LOP3.LUT R7, RZ, R2, RZ, 0x33, !PT ;  /* 0x00000002ff077212 */ /* 0x000fe400078e33ff */
[----:B------:R-:W-:Y:S01]  /*0d70*/  SHF.R.U32.HI R3, RZ, R14, R3 ;  /* 0x0000000eff037219 */ /* 0x000fe20000011603 */
[----:B------:R-:W3:Y:S01]  /*0d80*/  LDC R19, c[0x0][0x610] ;  /* 0x00018400ff137b82 */ /* 0x000ee20000000800 */
[----:B------:R-:W-:Y:S01]  /*0d90*/  IMAD.MOV.U32 R2, RZ, RZ, R12 ;  /* 0x000000ffff027224 */ /* 0x000fe200078e000c */
[----:B------:R-:W-:Y:S06]  /*0da0*/  @!P0 BRA `(.L_x_10) ;  /* 0x0000000000288947 */ /* 0x000fec0003800000 */
[----:B------:R-:W4:Y:S02]  /*0db0*/  LDC R9, c[0x0][0x64c] ;  /* 0x00019300ff097b82 */ /* 0x000f240000000800 */
[----:B----4-:R-:W-:-:S05]  /*0dc0*/  IADD3 R9, P0, R12, R9, RZ ;  /* 0x000000090c097210 */ /* 0x010fca0007f1e0ff */
        /* <DEDUP_REMOVED lines=8> */
.L_x_10:
[----:B0-----:R-:W-:Y:S01]  /*0e50*/  SHF.R.U64 R3, R2, R16, R3 ;  /* 0x0000001002037219 */ /* 0x001fe20000001203 */
[----:B-1----:R-:W-:Y:S01]  /*0e60*/  VIADD R4, R17, 0xffffffff ;  /* 0xffffffff11047836 */ /* 0x002fe20000000000 */
[----:B------:R-:W-:Y:S02]  /*0e70*/  SHF.L.U32 R2, R13, R14, RZ ;  /* 0x0000000e0d027219 */ /* 0x000fe400000006ff */
[----:B------:R-:W-:Y:S01]  /*0e80*/  LOP3.LUT R7, R10, R7, RZ, 0xc0, !PT ;  /* 0x000000070a077212 */ /* 0x000fe200078ec0ff */
[----:B------:R-:W-:Y:S01]  /*0e90*/  IMAD.MOV R5, RZ, RZ, -R3 ;  /* 0x000000ffff057224 */ /* 0x000fe200078e0a03 */
[----:B------:R-:W-:Y:S02]  /*0ea0*/  SEL R0, R0, R23, !P2 ;  /* 0x0000001700007207 */ /* 0x000fe40005000000 */
[----:B------:R-:W-:Y:S01]  /*0eb0*/  LOP3.LUT R4, R15, R4, RZ, 0xc0, !PT ;  /* 0x000000040f047212 */ /* 0x000fe200078ec0ff */
[----:B------:R-:W-:Y:S01]  /*0ec0*/  IMAD R7, R2, R3, R7 ;  /* 0x0000000302077224 */ /* 0x000fe200078e0207 */
[----:B------:R-:W-:Y:S01]  /*0ed0*/  R2UR UR34, R22 ;  /* 0x00000000162272ca */ /* 0x000fe200000e0000 */
[----:B--2---:R-:W-:-:S02]  /*0ee0*/  IMAD R2, R5, R18, R12 ;  /* 0x0000001205027224 */ /* 0x004fc400078e020c */
[----:B---3--:R-:W-:Y:S02]  /*0ef0*/  IMAD R0, R7, R19, R0 ;  /* 0x0000001307007224 */ /* 0x008fe400078e0200 */
[----:B------:R-:W-:Y:S02]  /*0f00*/  IMAD R3, R2, R17, R4 ;  /* 0x0000001102037224 */ /* 0x000fe400078e0204 */
[----:B------:R-:W-:-:S03]  /*0f10*/  IMAD.MOV.U32 R4, RZ, RZ, 0x1 ;  /* 0x00000001ff047424 */ /* 0x000fc600078e00ff */
[----:B------:R-:W-:Y:S02]  /*0f20*/  SEL R2, R3, R0, !P2 ;  /* 0x0000000003027207 */ /* 0x000fe40005000000 */
[----:B------:R-:W-:-:S03]  /*0f30*/  SEL R0, R0, R3, !P2 ;  /* 0x0000000300007207 */ /* 0x000fc60005000000 */
[----:B------:R1:W-:Y:S04]  /*0f40*/  STL [R1+0x404], R2 ;  /* 0x0004040201007387 */ /* 0x0003e80000100800 */
[----:B------:R1:W-:Y:S02]  /*0f50*/  STL [R1+0x400], R0 ;  /* 0x0004000001007387 */ /* 0x0003e40000100800 */
.L_x_8:
[----:B------:R-:W-:-:S08]  /*0f60*/  NOP ;  /* 0x0000000000007918 */ /* 0x000fd00000000000 */
[----:B------:R-:W2:Y:S02]  /*0f70*/  USETMAXREG.TRY_ALLOC.CTAPOOL UP0, 0xf0 ;  /* 0x000000f0000079c8 */ /* 0x000ea40008000600 */
[----:B--2---:R-:W-:-:S13]  /*0f80*/  PLOP3.LUT P0, PT, PT, PT, UP0, 0x80, 0x0 ;  /* 0x000000000000781c */ /* 0x004fda0003f0f008 */
[----:B------:R-:W-:Y:S05]  /*0f90*/  @!P0 BRA `(.L_x_8) ;  /* 0xfffffffc00f08947 */ /* 0x000fea000383ffff */
[----:B------:R-:W-:Y:S01]  /*0fa0*/  ULDC.64 UR4, c[0x0][0x598] ;  /* 0x0001660000047ab9 */ /* 0x000fe20000000a00 */
[----:B------:R-:W-:Y:S01]  /*0fb0*/  ULDC.64 UR40, c[0x0][0x208] ;  /* 0x0000820000287ab9 */ /* 0x000fe20000000a00 */
[----:B------:R-:W-:-:S04]  /*0fc0*/  ISETP.NE.U32.AND P0, PT, RZ, UR4, PT ;  /* 0x00000004ff007c0c */ /* 0x000fc8000bf05070 */
[----:B------:R-:W-:-:S13]  /*0fd0*/  ISETP.NE.AND.EX P0, PT, RZ, UR5, PT, P0 ;  /* 0x00000005ff007c0c */ /* 0x000fda000bf05300 */
[----:B------:R-:W-:Y:S05]  /*0fe0*/  @!P0 BRA `(.L_x_11) ;  /* 0x0000000000208947 */ /* 0x000fea0003800000 */
[----:B-1----:R-:W1:Y:S02]  /*0ff0*/  LDC.64 R2, c[0x0][0x598] ;  /* 0x00016600ff027b82 */ /* 0x002e640000000a00 */
[----:B-1----:R-:W2:Y:S02]  /*1000*/  LDG.E.64 R2, desc[UR40][R2.64] ;  /* 0x0000002802027981 */ /* 0x002ea4000c1e1b00 */
[----:B--2---:R-:W-:-:S04]  /*1010*/  ISETP.NE.U32.AND P0, PT, R2, RZ, PT ;  /* 0x000000ff0200720c */ /* 0x004fc80003f05070 */
[----:B------:R-:W-:-:S13]  /*1020*/  ISETP.NE.AND.EX P0, PT, R3, RZ, PT, P0 ;  /* 0x000000ff0300720c */ /* 0x000fda0003f05300 */
[----:B------:R-:W-:Y:S05]  /*1030*/  @!P0 BRA `(.L_x_11) ;  /* 0x00000000000c8947 */ /* 0x000fea0003800000 */
[----:B------:R-:W2:Y:S02]  /*1040*/  LD.E R2, desc[UR40][R2.64] ;  /* 0x0000002802027980 */ /* 0x000ea4000c101900 */
[----:B--2---:R-:W-:Y:S01]  /*1050*/  R2UR UR33, R2 ;  /* 0x00000000022172ca */ /* 0x004fe200000e0000 */
[----:B------:R-:W-:-:S14]  /*1060*/  BRA `(.L_x_12) ;  /* 0x0000000000247947 */ /* 0x000fdc0003800000 */
.L_x_11:
[----:B------:R-:W-:Y:S02]  /*1070*/  ULDC.64 UR4, c[0x0][0x588] ;  /* 0x0001620000047ab9 */ /* 0x000fe40000000a00 */
[----:B------:R-:W-:-:S04]  /*1080*/  ISETP.NE.U32.AND P0, PT, RZ, UR4, PT ;  /* 0x00000004ff007c0c */ /* 0x000fc8000bf05070 */
[----:B------:R-:W-:-:S13]  /*1090*/  ISETP.NE.AND.EX P0, PT, RZ, UR5, PT, P0 ;  /* 0x00000005ff007c0c */ /* 0x000fda000bf05300 */
[----:B------:R-:W-:Y:S05]  /*10a0*/  @!P0 BRA `(.L_x_13) ;  /* 0x0000000000108947 */ /* 0x000fea0003800000 */
[----:B-1----:R-:W1:Y:S02]  /*10b0*/  LDC.64 R2, c[0x0][0x588] ;  /* 0x00016200ff027b82 */ /* 0x002e640000000a00 */
[----:B-1----:R-:W2:Y:S02]  /*10c0*/  LDG.E R2, desc[UR40][R2.64] ;  /* 0x0000002802027981 */ /* 0x002ea4000c1e1900 */
[----:B--2---:R-:W-:Y:S01]  /*10d0*/  R2UR UR33, R2 ;  /* 0x00000000022172ca */ /* 0x004fe200000e0000 */
[----:B------:R-:W-:-:S14]  /*10e0*/  BRA `(.L_x_12) ;  /* 0x0000000000047947 */ /* 0x000fdc0003800000 */
.L_x_13:
[----:B------:R-:W-:-:S05]  /*10f0*/  ULDC UR33, c[0x0][0x580] ;  /* 0x0001600000217ab9 */ /* 0x000fca0000000800 */
.L_x_12:
[----:B------:R-:W-:Y:S02]  /*1100*/  ULDC.64 UR4, c[0x0][0x5a0] ;  /* 0x0001680000047ab9 */ /* 0x000fe40000000a00 */
        /* <DEDUP_REMOVED lines=11> */
.L_x_14:
        /* <DEDUP_REMOVED lines=8> */
.L_x_16:
[----:B------:R-:W-:-:S05]  /*1240*/  ULDC UR32, c[0x0][0x584] ;  /* 0x0001610000207ab9 */ /* 0x000fca0000000800 */
.L_x_15:
[----:B------:R-:W-:-:S13]  /*1250*/  LOP3.LUT P0, RZ, R4, 0xff, RZ, 0xc0, !PT ;  /* 0x000000ff04ff7812 */ /* 0x000fda000780c0ff */
[----:B------:R-:W-:Y:S05]  /*1260*/  @!P0 EXIT ;  /* 0x000000000000894d */ /* 0x000fea0003800000 */
[----:B------:R-:W2:Y:S01]  /*1270*/  LDC.64 R10, c[0x0][0x5c8] ;  /* 0x00017200ff0a7b82 */ /* 0x000ea20000000a00 */
[----:B------:R-:W-:Y:S01]  /*1280*/  ULDC UR4, c[0x0][0x28c] ;  /* 0x0000a30000047ab9 */ /* 0x000fe20000000800 */
[----:B------:R-:W-:Y:S02]  /*1290*/  ULOP3.LUT UR8, UR7, 0x1, URZ, 0xfc, !UPT ;  /* 0x0000000107087892 */ /* 0x000fe4000f8efc3f */
[----:B------:R-:W-:-:S04]  /*12a0*/  UIADD3 UR4, UR4, 0x7f, URZ ;  /* 0x0000007f04047890 */ /* 0x000fc8000fffe03f */
[----:B------:R-:W-:-:S04]  /*12b0*/  USHF.R.S32.HI UR5, URZ, 0x1f, UR4 ;  /* 0x0000001f3f057899 */ /* 0x000fc80008011404 */
[----:B------:R-:W-:-:S03]  /*12c0*/  ULEA.HI UR5, UR5, UR4, URZ, 0x7 ;  /* 0x0000000405057291 */ /* 0x000fc6000f8f383f */
[----:B------:R-:W-:Y:S01]  /*12d0*/  UMOV UR4, URZ ;  /* 0x0000003f00047c82 */ /* 0x000fe20008000000 */
[----:B------:R-:W-:-:S03]  /*12e0*/  USHF.R.S32.HI UR9, URZ, 0x7, UR5 ;  /* 0x000000073f097899 */ /* 0x000fc60008011405 */
[----:B------:R-:W-:Y:S01]  /*12f0*/  UMOV UR5, URZ ;  /* 0x0000003f00057c82 */ /* 0x000fe20008000000 */
[C-C-:B--2---:R-:W-:Y:S01]  /*1300*/  SHF.L.U64.HI R7, R10.reuse, 0x7, R11.reuse ;  /* 0x000000070a077819 */ /* 0x144fe2000001020b */
[C---:B------:R-:W-:Y:S01]  /*1310*/  IMAD.SHL.U32 R8, R10.reuse, 0x80, RZ ;  /* 0x000000800a087824 */ /* 0x040fe200078e00ff */
[C-C-:B------:R-:W-:Y:S01]  /*1320*/  SHF.L.U64.HI R4, R10.reuse, 0x3, R11.reuse ;  /* 0x000000030a047819 */ /* 0x140fe2000001020b */
[C---:B------:R-:W-:Y:S01]  /*1330*/  IMAD.SHL.U32 R3, R10.reuse, 0x8, RZ ;  /* 0x000000080a037824 */ /* 0x040fe200078e00ff */
[C---:B------:R-:W-:Y:S01]  /*1340*/  SHF.L.U64.HI R9, R10.reuse, 0x8, R11 ;  /* 0x000000080a097819 */ /* 0x040fe2000001020b */
[----:B------:R-:W-:-:S07]  /*1350*/  IMAD.SHL.U32 R10, R10, 0x100, RZ ;  /* 0x000001000a0a7824 */ /* 0x000fce00078e00ff */
.L_x_45:
[----:B------:R-:W-:Y:S01]  /*1360*/  STL [R1+0x3f4], RZ ;  /* 0x0003f4ff01007387 */ /* 0x000fe20000100800 */
[----:B--2---:R-:W2:Y:S01]  /*1370*/  S2UR UR16, SR_CgaCtaId ;  /* 0x00000000001079c3 */ /* 0x004ea20000008800 */
[----:B------:R-:W-:Y:S01]  /*1380*/  UMOV UR15, 0x400 ;  /* 0x00000400000f7882 */ /* 0x000fe20000000000 */
[----:B------:R-:W-:Y:S01]  /*1390*/  UMOV UR6, URZ ;  /* 0x0000003f00067c82 */ /* 0x000fe20008000000 */
[----:B------:R-:W-:Y:S01]  /*13a0*/  STL [R1+0x3f0], RZ ;  /* 0x0003f0ff01007387 */ /* 0x000fe20000100800 */
[----:B------:R-:W-:Y:S01]  /*13b0*/  UMOV UR12, URZ ;  /* 0x0000003f000c7c82 */ /* 0x000fe20008000000 */
[----:B------:R-:W-:Y:S01]  /*13c0*/  UMOV UR13, URZ ;  /* 0x0000003f000d7c82 */ /* 0x000fe20008000000 */
[----:B------:R-:W-:Y:S01]  /*13d0*/  UMOV UR39, UR5 ;  /* 0x0000000500277c82 */ /* 0x000fe20008000000 */
[----:B------:R-:W-:Y:S01]  /*13e0*/  STL [R1+0x3ec], RZ ;  /* 0x0003ecff01007387 */ /* 0x000fe20000100800 */
[----:B0-----:R-:W3:Y:S01]  /*13f0*/  LDC R12, c[0x0][0x28c] ;  /* 0x0000a300ff0c7b82 */ /* 0x001ee20000000800 */
[----:B------:R-:W-:Y:S01]  /*1400*/  UMOV UR38, UR4 ;  /* 0x0000000400267c82 */ /* 0x000fe20008000000 */
[----:B------:R-:W-:Y:S01]  /*1410*/  CS2R R236, SRZ ;  /* 0x0000000000ec7805 */ /* 0x000fe2000001ff00 */
[----:B------:R-:W-:Y:S01]  /*1420*/  STL [R1+0x3e8], RZ ;  /* 0x0003e8ff01007387 */ /* 0x000fe20000100800 */
[----:B------:R-:W-:-:S02]  /*1430*/  CS2R R234, SRZ ;  /* 0x0000000000ea7805 */ /* 0x000fc4000001ff00 */
[----:B------:R-:W-:Y:S02]  /*1440*/  CS2R R232, SRZ ;  /* 0x0000000000e87805 */ /* 0x000fe4000001ff00 */
[----:B0-----:R-:W-:Y:S01]  /*1450*/  CS2R R22, SRZ ;  /* 0x0000000000167805 */ /* 0x001fe2000001ff00 */
[----:B------:R-:W-:Y:S01]  /*1460*/  STL [R1+0x3e4], RZ ;  /* 0x0003e4ff01007387 */ /* 0x000fe20000100800 */
[----:B-1----:R-:W-:Y:S02]  /*1470*/  CS2R R20, SRZ ;  /* 0x0000000000147805 */ /* 0x002fe4000001ff00 */
[----:B------:R-:W-:Y:S02]  /*1480*/  CS2R R18, SRZ ;  /* 0x0000000000127805 */ /* 0x000fe4000001ff00 */
[----:B------:R-:W-:Y:S01]  /*1490*/  CS2R R16, SRZ ;  /* 0x0000000000107805 */ /* 0x000fe2000001ff00 */
[----:B------:R-:W-:Y:S01]  /*14a0*/  STL [R1+0x3e0], RZ ;  /* 0x0003e0ff01007387 */ /* 0x000fe20000100800 */
[----:B------:R-:W-:-:S02]  /*14b0*/  CS2R R14, SRZ ;  /* 0x00000000000e7805 */ /* 0x000fc4000001ff00 */
[----:B------:R-:W-:Y:S02]  /*14c0*/  CS2R R216, SRZ ;  /* 0x0000000000d87805 */ /* 0x000fe4000001ff00 */
[----:B------:R-:W-:Y:S01]  /*14d0*/  CS2R R218, SRZ ;  /* 0x0000000000da7805 */ /* 0x000fe2000001ff00 */
[----:B------:R-:W-:Y:S01]  /*14e0*/  STL [R1+0x3dc], RZ ;  /* 0x0003dcff01007387 */ /* 0x000fe20000100800 */
[----:B------:R-:W-:Y:S02]  /*14f0*/  CS2R R220, SRZ ;  /* 0x0000000000dc7805 */ /* 0x000fe4000001ff00 */
[----:B------:R-:W-:Y:S02]  /*1500*/  CS2R R222, SRZ ;  /* 0x0000000000de7805 */ /* 0x000fe4000001ff00 */
[----:B------:R-:W-:Y:S01]  /*1510*/  CS2R R224, SRZ ;  /* 0x0000000000e07805 */ /* 0x000fe2000001ff00 */
[----:B------:R-:W-:Y:S01]  /*1520*/  STL [R1+0x3d8], RZ ;  /* 0x0003d8ff01007387 */ /* 0x000fe20000100800 */
[----:B------:R-:W-:-:S02]  /*1530*/  CS2R R226, SRZ ;  /* 0x0000000000e27805 */ /* 0x000fc4000001ff00 */
[----:B------:R-:W-:Y:S02]  /*1540*/  CS2R R228, SRZ ;  /* 0x0000000000e47805 */ /* 0x000fe4000001ff00 */
[----:B------:R-:W-:Y:S01]  /*1550*/  CS2R R230, SRZ ;  /* 0x0000000000e67805 */ /* 0x000fe2000001ff00 */
[----:B------:R-:W-:Y:S01]  /*1560*/  STL [R1+0x3d4], RZ ;  /* 0x0003d4ff01007387 */ /* 0x000fe20000100800 */
[----:B---3--:R-:W-:Y:S02]  /*1570*/  ISETP.GE.AND P0, PT, R12, 0x1, PT ;  /* 0x000000010c00780c */ /* 0x008fe40003f06270 */
        /* <DEDUP_REMOVED lines=128> */
[----:B------:R-:W-:Y:S01]  /*1d80*/  CS2R R38, SRZ ;  /* 0x0000000000267805 */ /* 0x000fe2000001ff00 */
[----:B------:R-:W-:Y:S04]  /*1d90*/  STL [R1+0x350], RZ ;  /* 0x000350ff01007387 */ /* 0x000fe80000100800 */
        /* <DEDUP_REMOVED lines=124> */
[----:B------:R-:W-:Y:S01]  /*2560*/  STL [R1+0x15c], RZ ;  /* 0x00015cff01007387 */ /* 0x000fe20000100800 */
[----:B------:R-:W0:Y:S03]  /*2570*/  S2R R11, SR_TID.X ;  /* 0x00000000000b7919 */ /* 0x000e260000002100 */
        /* <DEDUP_REMOVED lines=8> */
[----:B0-----:R-:W-:-:S03]  /*2600*/  LOP3.LUT R11, R11, 0x80, RZ, 0xc0, !PT ;  /* 0x000000800b0b7812 */ /* 0x001fc600078ec0ff */
[----:B------:R-:W-:Y:S01]  /*2610*/  STL [R1+0x138], RZ ;  /* 0x000138ff01007387 */ /* 0x000fe20000100800 */
[----:B------:R-:W-:-:S03]  /*2620*/  SHF.R.U32.HI R11, RZ, 0x7, R11 ;  /* 0x00000007ff0b7819 */ /* 0x000fc6000001160b */
        /* <DEDUP_REMOVED lines=33> */
[----:B------:R-:W0:Y:S04]  /*2840*/  SHFL.IDX PT, R11, R11, RZ, 0x1f ;  /* 0x00001fff0b0b7589 */ /* 0x000e2800000e0000 */
[----:B------:R3:W-:Y:S04]  /*2850*/  STL [R1+0xb0], RZ ;  /* 0x0000b0ff01007387 */ /* 0x0007e80000100800 */
[----:B------:R3:W-:Y:S04]  /*2860*/  STL [R1+0xac], RZ ;  /* 0x0000acff01007387 */ /* 0x0007e80000100800 */
[----:B------:R3:W-:Y:S04]  /*2870*/  STL [R1+0xa8], RZ ;  /* 0x0000a8ff01007387 */ /* 0x0007e80000100800 */
[----:B------:R3:W-:Y:S04]  /*2880*/  STL [R1+0xa4], RZ ;  /* 0x0000a4ff01007387 */ /* 0x0007e80000100800 */
[----:B------:R3:W-:Y:S04]  /*2890*/  STL [R1+0xa0], RZ ;  /* 0x0000a0ff01007387 */ /* 0x0007e80000100800 */
[----:B------:R3:W-:Y:S01]  /*28a0*/  STL [R1+0x9c], RZ ;  /* 0x00009cff01007387 */ /* 0x0007e20000100800 */
[----:B0-----:R-:W-:-:S03]  /*28b0*/  R2UR UR11, R11 ;  /* 0x000000000b0b72ca */ /* 0x001fc600000e0000 */
[----:B------:R3:W-:Y:S04]  /*28c0*/  STL [R1+0x98], RZ ;  /* 0x000098ff01007387 */ /* 0x0007e80000100800 */
[----:B------:R3:W-:Y:S04]  /*28d0*/  STL [R1+0x94], RZ ;  /* 0x000094ff01007387 */ /* 0x0007e80000100800 */
[----:B------:R3:W-:Y:S02]  /*28e0*/  STL [R1+0x90], RZ ;  /* 0x000090ff01007387 */ /* 0x0007e40000100800 */
[----:B------:R-:W-:-:S02]  /*28f0*/  ULEA.HI UR10, UR11, UR11, URZ, 0x1 ;  /* 0x0000000b0b0a7291 */ /* 0x000fc4000f8f083f */
[----:B------:R3:W-:Y:S02]  /*2900*/  STL [R1+0x8c], RZ ;  /* 0x00008cff01007387 */ /* 0x0007e40000100800 */
[----:B------:R-:W-:Y:S02]  /*2910*/  ULOP3.LUT UR14, UR10, 0x7fffe, URZ, 0xc0, !UPT ;  /* 0x0007fffe0a0e7892 */ /* 0x000fe4000f8ec03f */
[----:B------:R3:W-:Y:S01]  /*2920*/  STL [R1+0x88], RZ ;  /* 0x000088ff01007387 */ /* 0x0007e20000100800 */
[----:B--2---:R-:W-:Y:S02]  /*2930*/  ULEA UR10, UR16, UR15, 0x18 ;  /* 0x0000000f100a7291 */ /* 0x004fe4000f8ec03f */
[----:B------:R-:W-:Y:S01]  /*2940*/  UIADD3 UR14, UR11, -UR14, URZ ;  /* 0x8000000e0b0e7290 */ /* 0x000fe2000fffe03f */
[----:B------:R3:W-:Y:S03]  /*2950*/  STL [R1+0x84], RZ ;  /* 0x000084ff01007387 */ /* 0x0007e60000100800 */
[----:B------:R-:W-:Y:S01]  /*2960*/  ULEA UR14, UR14, UR10, 0xd ;  /* 0x0000000a0e0e7291 */ /* 0x000fe2000f8e683f */
[----:B------:R3:W-:Y:S03]  /*2970*/  STL [R1+0x80], RZ ;  /* 0x000080ff01007387 */ /* 0x0007e60000100800 */
[----:B------:R-:W-:Y:S01]  /*2980*/  UIADD3 UR14, UR14, 0x100, URZ ;  /* 0x000001000e0e7890 */ /* 0x000fe2000fffe03f */
[----:B------:R3:W-:Y:S03]  /*2990*/  STL [R1+0x40], RZ ;  /* 0x000040ff01007387 */ /* 0x0007e60000100800 */
[----:B------:R-:W-:Y:S01]  /*29a0*/  USHF.R.U32.HI UR11, URZ, 0x4, UR14 ;  /* 0x000000043f0b7899 */ /* 0x000fe2000801160e */
[----:B------:R3:W-:Y:S03]  /*29b0*/  STL [R1+0x44], RZ ;  /* 0x000044ff01007387 */ /* 0x0007e60000100800 */
[----:B------:R-:W-:Y:S01]  /*29c0*/  ULOP3.LUT UR11, UR11, 0x3fff, URZ, 0xc0, !UPT ;  /* 0x00003fff0b0b7892 */ /* 0x000fe2000f8ec03f */
[----:B------:R3:W-:Y:S04]  /*29d0*/  STL [R1+0x48], RZ ;  /* 0x000048ff01007387 */ /* 0x0007e80000100800 */
        /* <DEDUP_REMOVED lines=13> */
[----:B------:R3:W-:Y:S04]  /*2ab0*/  STL [R1], RZ ;  /* 0x000000ff01007387 */ /* 0x0007e80000100800 */
        /* <DEDUP_REMOVED lines=14> */
[----:B------:R3:W-:Y:S01]  /*2ba0*/  STL [R1+0x3c], RZ ;  /* 0x00003cff01007387 */ /* 0x0007e20000100800 */
[----:B------:R-:W-:Y:S05]  /*2bb0*/  @!P0 BRA `(.L_x_17) ;  /* 0x0000005000788947 */ /* 0x000fea0003800000 */
[----:B------:R-:W-:-:S06]  /*2bc0*/  UISETP.NE.AND UP0, UPT, UR8, 0x3, UPT ;  /* 0x000000030800788c */ /* 0x000fcc000bf05270 */
[----:B------:R-:W-:-:S13]  /*2bd0*/  PLOP3.LUT P1, PT, PT, PT, UP0, 0x80, 0x0 ;  /* 0x000000000000781c */ /* 0x000fda0003f2f008 */
[----:B------:R-:W-:Y:S05]  /*2be0*/  @!P1 BRA `(.L_x_18) ;  /* 0x0000000000049947 */ /* 0x000fea0003800000 */
[----:B------:R-:W-:Y:S01]  /*2bf0*/  BPT.TRAP 0x1 ;  /* 0x000000040000795c */ /* 0x000fe20000300000 */
.L_x_18:
[----:B------:R-:W-:Y:S01]  /*2c00*/  ULEA UR12, UR5, UR10, 0x3 ;  /* 0x0000000a050c7291 */ /* 0x000fe2000f8e183f */
[----:B------:R-:W-:-:S05]  /*2c10*/  IMAD.U32 R11, RZ, RZ, UR4 ;  /* 0x00000004ff0b7e24 */ /* 0x000fca000f8e00ff */
[----:B------:R-:W-:-:S04]  /*2c20*/  SHF.L.U32 R11, R11, 0x1f, RZ ;  /* 0x0000001f0b0b7819 */ /* 0x000fc800000006ff */
[----:B------:R0:W2:Y:S01]  /*2c30*/  SYNCS.PHASECHK.TRANS64.TRYWAIT P0, [UR12], R11 ;  /* 0x0000000bff0075a7 */ /* 0x0000a2000800014c */
[----:B------:R-:W-:Y:S05]  /*2c40*/  @!P1 BRA `(.L_x_19) ;  /* 0x0000000000049947 */ /* 0x000fea0003800000 */
[----:B------:R-:W-:Y:S01]  /*2c50*/  BPT.TRAP 0x1 ;  /* 0x000000040000795c */ /* 0x000fe20000300000 */
.L_x_19:
[----:B------:R4:W-:Y:S01]  /*2c60*/  STL [R1+0x3f4], RZ ;  /* 0x0003f4ff01007387 */ /* 0x0009e20000100800 */
[----:B------:R-:W-:Y:S01]  /*2c70*/  UMOV UR6, 0x4 ;  /* 0x0000000400067882 */ /* 0x000fe20000000000 */
[----:B--2---:R-:W-:Y:S05]  /*2c80*/  @P0 BRA `(.L_x_20) ;  /* 0x0000000000080947 */ /* 0x004fea0003800000 */
[----:B------:R-:W2:Y:S02]  /*2c90*/  SYNCS.PHASECHK.TRANS64.TRYWAIT P0, [UR12], R11 ;  /* 0x0000000bff0075a7 */ /* 0x000ea4000800014c */
[----:B--2---:R-:W-:Y:S05]  /*2ca0*/  @!P0 BRA `(.L_x_21) ;  /* 0x0000029c00508947 */ /* 0x004fea0003800000 */
.L_x_20:
[----:B------:R-:W-:Y:S01]  /*2cb0*/  UIADD3 UR12, UR10, 0x24100, URZ ;  /* 0x000241000a0c7890 */ /* 0x000fe2000fffe03f */
[----:B------:R-:W-:Y:S01]  /*2cc0*/  WARPGROUP.ARRIVE ;  /* 0x00000000000079c5 */ /* 0x000fe20000000000 */
[----:B------:R-:W-:Y:S01]  /*2cd0*/  ULOP3.LUT UR35, UR11, 0x10000, URZ, 0xfc, !UPT ;  /* 0x000100000b237892 */ /* 0x000fe2000f8efc3f */
[----:B------:R-:W-:Y:S01]  /*2ce0*/  STL [R1+0x480], R3 ;  /* 0x0004800301007387 */ /* 0x000fe20000100800 */
[----:B------:R-:W-:Y:S02]  /*2cf0*/  USHF.R.U32.HI UR12, URZ, 0x4, UR12 ;  /* 0x000000043f0c7899 */ /* 0x000fe4000801160c */
[----:B------:R-:W-:Y:S01]  /*2d00*/  UIMAD UR35, UR5, 0xc00, UR35 ;  /* 0x00000c00052378a4 */ /* 0x000fe2000f8e0223 */
[----:B------:R-:W-:Y:S01]  /*2d10*/  STL [R1+0x47c], R2 ;  /* 0x00047c0201007387 */ /* 0x000fe20000100800 */
[----:B------:R-:W-:Y:S01]  /*2d20*/  ULOP3.LUT UR12, UR12, 0x3fff, URZ, 0xc0, !UPT ;  /* 0x00003fff0c0c7892 */ /* 0x000fe2000f8ec03f */
[----:B------:R-:W-:Y:S01]  /*2d30*/  UMOV UR21, 0x40000040 ;  /* 0x4000004000157882 */ /* 0x000fe20000000000 */
[----:B------:R-:W-:-:S02]  /*2d40*/  UMOV UR23, 0x40000040 ;  /* 0x4000004000177882 */ /* 0x000fc40000000000 */
[----:B------:R-:W-:Y:S01]  /*2d50*/  ULOP3.LUT UR12, UR12, 0x10000, URZ, 0xfc, !UPT ;  /* 0x000100000c0c7892 */ /* 0x000fe2000f8efc3f */
[----:B------:R-:W-:Y:S01]  /*2d60*/  STL [R1+0x478], R0 ;  /* 0x0004780001007387 */ /* 0x000fe20000100800 */
[----:B------:R-:W-:Y:S01]  /*2d70*/  UMOV UR20, UR35 ;  /* 0x0000002300147c82 */ /* 0x000fe20008000000 */
[----:B------:R-:W-:Y:S01]  /*2d80*/  UMOV UR25, UR21 ;  /* 0x0000001500197c82 */ /* 0x000fe20008000000 */
[----:B------:R-:W-:Y:S01]  /*2d90*/  UIMAD UR36, UR5, 0x500, UR12 ;  /* 0x00000500052478a4 */ /* 0x000fe2000f8e020c */
[----:B------:R1:W-:Y:S01]  /*2da0*/  STL [R1+0x430], R10 ;  /* 0x0004300a01007387 */ /* 0x0003e20000100800 */
[----:B------:R-:W-:Y:S01]  /*2db0*/  UMOV UR24, UR20 ;  /* 0x0000001400187c82 */ /* 0x000fe20008000000 */
[----:B------:R-:W-:Y:S01]  /*2dc0*/  UMOV UR27, 0x40000040 ;  /* 0x40000040001b7882 */ /* 0x000fe20000000000 */
[----:B------:R-:W-:Y:S01]  /*2dd0*/  UIADD3 UR26, UR36, 0x100, URZ ;  /* 0x00000100241a7890 */ /* 0x000fe2000fffe03f */
[----:B------:R3:W-:Y:S01]  /*2de0*/  STL.64 [R1+0x428], R8 ;  /* 0x0004280801007387 */ /* 0x0007e20000100a00 */
[----:B------:R-:W-:-:S02]  /*2df0*/  UIADD3 UR30, UR36, 0x200, URZ ;  /* 0x00000200241e7890 */ /* 0x000fc4000fffe03f */
[----:B------:R-:W-:Y:S01]  /*2e00*/  UMOV UR22, UR36 ;  /* 0x0000002400167c82 */ /* 0x000fe20008000000 */
[----:B------:R-:W-:Y:S01]  /*2e10*/  UMOV UR28, UR20 ;  /* 0x00000014001c7c82 */ /* 0x000fe20008000000 */
[----:B------:R-:W-:Y:S01]  /*2e20*/  QGMMA.64x32x32.F32.E4M3.E4M3 R20, gdesc[UR20], RZ, !UPT, gsb0 ;  /* 0x00600000141479f3 */ /* 0x000fe2000c0008ff */
[----:B------:R-:W-:Y:S01]  /*2e30*/  UMOV UR29, UR21 ;  /* 0x00000015001d7c82 */ /* 0x000fe20008000000 */
[----:B------:R-:W-:Y:S01]  /*2e40*/  UMOV UR31, 0x40000040 ;  /* 0x40000040001f7882 */ /* 0x000fe20000000000 */
[----:B------:R-:W-:Y:S01]  /*2e50*/  UIADD3 UR18, UR36, 0x300, URZ ;  /* 0x0000030024127890 */ /* 0x000fe2000fffe03f */
[----:B------:R4:W-:Y:S01]  /*2e60*/  STL.64 [R1+0x420], R6 ;  /* 0x0004200601007387 */ /* 0x0009e20000100a00 */
[----:B------:R-:W-:Y:S01]  /*2e70*/  UMOV UR16, UR20 ;  /* 0x0000001400107c82 */ /* 0x000fe20008000000 */
[----:B------:R-:W-:Y:S01]  /*2e80*/  UMOV UR17, UR21 ;  /* 0x0000001500117c82 */ /* 0x000fe20008000000 */
[----:B------:R-:W-:Y:S01]  /*2e90*/  UMOV UR19, 0x40000040 ;  /* 0x4000004000137882 */ /* 0x000fe20000000000 */
[----:B------:R-:W-:Y:S01]  /*2ea0*/  UIADD3 UR14, UR36, 0x400, URZ ;  /* 0x00000400240e7890 */ /* 0x000fe2000fffe03f */
[----:B------:R4:W-:Y:S01]  /*2eb0*/  STL.64 [R1+0x418], R4 ;  /* 0x0004180401007387 */ /* 0x0009e20000100a00 */
[----:B------:R-:W-:Y:S01]  /*2ec0*/  UMOV UR12, UR20 ;  /* 0x00000014000c7c82 */ /* 0x000fe20008000000 */
[----:B------:R-:W-:Y:S01]  /*2ed0*/  UMOV UR13, UR21 ;  /* 0x00000015000d7c82 */ /* 0x000fe20008000000 */
[----:B------:R-:W-:Y:S01]  /*2ee0*/  UMOV UR15, 0x40000040 ;  /* 0x40000040000f7882 */ /* 0x000fe20000000000 */
        /* <DEDUP_REMOVED lines=12> */
[----:B------:R-:W-:-:S02]  /*2fb0*/  WARPGROUP.DEPBAR.LE gsb0, 0x0 ;  /* 0x00008000000079c5 */ /* 0x000fc40000010000 */
[----:B------:R-:W-:Y:S01]  /*2fc0*/  WARPGROUP.ARRIVE ;  /* 0x00000000000079c5 */ /* 0x000fe20000000000 */
[----:B------:R-:W-:Y:S01]  /*2fd0*/  STL [R1+0x3c0], RZ ;  /* 0x0003c0ff01007387 */ /* 0x000fe20000100800 */
[----:B------:R-:W-:Y:S02]  /*2fe0*/  IMAD.MOV.U32 R16, RZ, RZ, R20 ;  /* 0x000000ffff107224 */ /* 0x000fe400078e0014 */
[----:B------:R-:W-:Y:S01]  /*2ff0*/  IMAD.MOV.U32 R15, RZ, RZ, R21 ;  /* 0x000000ffff0f7224 */ /* 0x000fe200078e0015 */
[----:B------:R-:W-:Y:S01]  /*3000*/  STL [R1+0x3bc], RZ ;  /* 0x0003bcff01007387 */ /* 0x000fe20000100800 */
[----:B------:R-:W-:Y:S01]  /*3010*/  QGMMA.64x32x32.F32.E4M3.E4M3 R200, gdesc[UR24], RZ, !UPT, gsb0 ;  /* 0x0060000018c879f3 */ /* 0x000fe2000c0008ff */
[----:B------:R-:W-:Y:S02]  /*3020*/  IMAD.MOV.U32 R14, RZ, RZ, R22 ;  /* 0x000000ffff0e7224 */ /* 0x000fe400078e0016 */
[----:B------:R-:W-:Y:S01]  /*3030*/  STL [R1+0x3b8], RZ ;  /* 0x0003b8ff01007387 */ /* 0x000fe20000100800 */
[----:B------:R-:W-:-:S02]  /*3040*/  IMAD.MOV.U32 R13, RZ, RZ, R23 ;  /* 0x000000ffff0d7224 */ /* 0x000fc400078e0017 */
[----:B--2---:R-:W-:Y:S01]  /*3050*/  IMAD.MOV.U32 R12, RZ, RZ, R24 ;  /* 0x000000ffff0c7224 */ /* 0x004fe200078e0018 */
[----:B------:R-:W-:Y:S01]  /*3060*/  STL [R1+0x3b4], RZ ;  /* 0x0003b4ff01007387 */ /* 0x000fe20000100800 */
[----:B0-----:R-:W-:Y:S02]  /*3070*/  IMAD.MOV.U32 R11, RZ, RZ, R25 ;  /* 0x000000ffff0b7224 */ /* 0x001fe400078e0019 */
[----:B-1----:R-:W-:Y:S01]  /*3080*/  IMAD.MOV.U32 R10, RZ, RZ, R26 ;  /* 0x000000ffff0a7224 */ /* 0x002fe200078e001a */
[----:B------:R-:W-:Y:S01]  /*3090*/  STL [R1+0x3b0], RZ ;  /* 0x0003b0ff01007387 */ /* 0x000fe20000100800 */
[----:B---3--:R-:W-:Y:S02]  /*30a0*/  IMAD.MOV.U32 R9, RZ, RZ, R27 ;  /* 0x000000ffff097224 */ /* 0x008fe400078e001b */
[----:B------:R-:W-:Y:S01]  /*30b0*/  IMAD.MOV.U32 R8, RZ, RZ, R28 ;  /* 0x000000ffff087224 */ /* 0x000fe200078e001c */
[----:B------:R-:W-:Y:S01]  /*30c0*/  STL [R1+0x3ac], RZ ;  /* 0x0003acff01007387 */ /* 0x000fe20000100800 */
[----:B----4-:R-:W-:-:S02]  /*30d0*/  IMAD.MOV.U32 R7, RZ, RZ, R29 ;  /* 0x000000ffff077224 */ /* 0x010fc400078e001d */
[----:B------:R-:W-:Y:S01]  /*30e0*/  IMAD.MOV.U32 R6, RZ, RZ, R30 ;  /* 0x000000ffff067224 */ /* 0x000fe200078e001e */
[----:B------:R-:W-:Y:S01]  /*30f0*/  STL [R1+0x3a8], RZ ;  /* 0x0003a8ff01007387 */ /* 0x000fe20000100800 */
[----:B------:R-:W-:Y:S02]  /*3100*/  IMAD.MOV.U32 R5, RZ, RZ, R31 ;  /* 0x000000ffff057224 */ /* 0x000fe400078e001f */
[----:B------:R-:W-:Y:S01]  /*3110*/  IMAD.MOV.U32 R4, RZ, RZ, R32 ;  /* 0x000000ffff047224 */ /* 0x000fe200078e0020 */
[----:B------:R-:W-:Y:S01]  /*3120*/  STL [R1+0x3a4], RZ ;  /* 0x0003a4ff01007387 */ /* 0x000fe20000100800 */
[----:B------:R-:W-:Y:S02]  /*3130*/  IMAD.MOV.U32 R3, RZ, RZ, R33 ;  /* 0x000000ffff037224 */ /* 0x000fe400078e0021 */
[----:B------:R-:W-:Y:S01]  /*3140*/  IMAD.MOV.U32 R2, RZ, RZ, R34 ;  /* 0x000000ffff027224 */ /* 0x000fe200078e0022 */
[----:B------:R-:W-:Y:S01]  /*3150*/  STL [R1+0x3a0], RZ ;  /* 0x0003a0ff01007387 */ /* 0x000fe20000100800 */
[----:B------:R-:W-:-:S03]  /*3160*/  IMAD.MOV.U32 R0, RZ, RZ, R35 ;  /* 0x000000ffff007224 */ /* 0x000fc600078e0023 */
        /* <DEDUP_REMOVED lines=10> */
[----:B------:R-:W-:Y:S04]  /*3210*/  STL [R1+0x37c], RZ ;  /* 0x00037cff01007387 */ /* 0x000fe80000100800 */
[----:B------:R-:W-:Y:S01]  /*3220*/  STL [R1+0x378], RZ ;  /* 0x000378ff01007387 */ /* 0x000fe20000100800 */
[----:B------:R-:W-:Y:S03]  /*3230*/  QGMMA.64x32x32.F32.E4M3.E4M3 R152, gdesc[UR28], RZ, !UPT, gsb0 ;  /* 0x006000001c9879f3 */ /* 0x000fe6000c0008ff */
        /* <DEDUP_REMOVED lines=19> */
[----:B------:R-:W-:Y:S01]  /*3370*/  QGMMA.64x32x32.F32.E4M3.E4M3 R104, gdesc[UR16], RZ, !UPT, gsb0 ;  /* 0x00600000106879f3 */ /* 0x000fe2000c0008ff */
[----:B------:R-:W-:Y:S02]  /*3380*/  UIADD3 UR16, UR35, 0x400, URZ ;  /* 0x0000040023107890 */ /* 0x000fe4000fffe03f */
        /* <DEDUP_REMOVED lines=20> */
[----:B------:R-:W-:Y:S01]  /*34d0*/  UMOV UR12, UR16 ;  /* 0x00000010000c7c82 */ /* 0x000fe20008000000 */
[----:B------:R-:W-:Y:S01]  /*34e0*/  UMOV UR13, 0x40000040 ;  /* 0x40000040000d7882 */ /* 0x000fe20000000000 */
[----:B------:R-:W-:Y:S01]  /*34f0*/  UMOV UR16, UR12 ;  /* 0x0000000c00107c82 */ /* 0x000fe20008000000 */
[----:B------:R-:W-:Y:S01]  /*3500*/  UMOV UR17, UR13 ;  /* 0x0000000d00117c82 */ /* 0x000fe20008000000 */
[----:B------:R-:W-:Y:S01]  /*3510*/  UMOV UR28, UR12 ;  /* 0x0000000c001c7c82 */ /* 0x000fe20008000000 */
[----:B------:R-:W-:Y:S01]  /*3520*/  UMOV UR29, UR13 ;  /* 0x0000000d001d7c82 */ /* 0x000fe20008000000 */
[----:B------:R-:W-:Y:S01]  /*3530*/  STL [R1+0x2ec], RZ ;  /* 0x0002ecff01007387 */ /* 0x000fe20000100800 */
[----:B------:R-:W-:Y:S01]  /*3540*/  UMOV UR24, UR12 ;  /* 0x0000000c00187c82 */ /* 0x000fe20008000000 */
[----:B------:R-:W-:Y:S01]  /*3550*/  UMOV UR25, UR13 ;  /* 0x0000000d00197c82 */ /* 0x000fe20008000000 */
[----:B------:R-:W-:Y:S01]  /*3560*/  UMOV UR20, UR12 ;  /* 0x0000000c00147c82 */ /* 0x000fe20008000000 */
[----:B------:R-:W-:Y:S01]  /*3570*/  STL [R1+0x2e8], RZ ;  /* 0x0002e8ff01007387 */ /* 0x000fe20000100800 */
[----:B------:R-:W-:-:S03]  /*3580*/  UMOV UR21, UR13 ;  /* 0x0000000d00157c82 */ /* 0x000fc60008000000 */
        /* <DEDUP_REMOVED lines=93> */
[----:B------:R-:W-:-:S03]  /*3b60*/  WARPGROUP.DEPBAR.LE gsb0, 0x0 ;  /* 0x00008000000079c5 */ /* 0x000fc60000010000 */
        /* <DEDUP_REMOVED lines=35> */
[----:B------:R0:W-:Y:S04]  /*3da0*/  STL.64 [R1+0x510], R214 ;  /* 0x000510d601007387 */ /* 0x0001e80000100a00 */
[----:B------:R1:W-:Y:S04]  /*3db0*/  STL.64 [R1+0x508], R212 ;  /* 0x000508d401007387 */ /* 0x0003e80000100a00 */
[----:B------:R2:W-:Y:S04]  /*3dc0*/  STL.64 [R1+0x500], R210 ;  /* 0x000500d201007387 */ /* 0x0005e80000100a00 */
[----:B------:R3:W-:Y:S01]  /*3dd0*/  STL.64 [R1+0x4f8], R208 ;  /* 0x0004f8d001007387 */ /* 0x0007e20000100a00 */
[----:B0-----:R-:W-:-:S02]  /*3de0*/  IMAD.MOV.U32 R214, RZ, RZ, R2 ;  /* 0x000000ffffd67224 */ /* 0x001fc400078e0002 */
[----:B------:R-:W-:Y:S01]  /*3df0*/  IMAD.MOV.U32 R215, RZ, RZ, R0 ;  /* 0x000000ffffd77224 */ /* 0x000fe200078e0000 */
[----:B------:R0:W-:Y:S01]  /*3e00*/  STL.64 [R1+0x4f0], R206 ;  /* 0x0004f0ce01007387 */ /* 0x0001e20000100a00 */
[----:B-1----:R-:W-:Y:S02]  /*3e10*/  IMAD.MOV.U32 R212, RZ, RZ, R4 ;  /* 0x000000ffffd47224 */ /* 0x002fe400078e0004 */
[----:B------:R-:W-:Y:S01]  /*3e20*/  IMAD.MOV.U32 R213, RZ, RZ, R3 ;  /* 0x000000ffffd57224 */ /* 0x000fe200078e0003 */
[----:B------:R1:W-:Y:S01]  /*3e30*/  STL.64 [R1+0x4e8], R204 ;  /* 0x0004e8cc01007387 */ /* 0x0003e20000100a00 */
[----:B--2---:R-:W-:Y:S02]  /*3e40*/  IMAD.MOV.U32 R210, RZ, RZ, R6 ;  /* 0x000000ffffd27224 */ /* 0x004fe400078e0006 */
[----:B------:R-:W-:Y:S01]  /*3e50*/  IMAD.MOV.U32 R211, RZ, RZ, R5 ;  /* 0x000000ffffd37224 */ /* 0x000fe200078e0005 */
[----:B------:R2:W-:Y:S01]  /*3e60*/  STL.64 [R1+0x4e0], R202 ;  /* 0x0004e0ca01007387 */ /* 0x0005e20000100a00 */
[----:B---3--:R-:W-:-:S02]  /*3e70*/  IMAD.MOV.U32 R208, RZ, RZ, R8 ;  /* 0x000000ffffd07224 */ /* 0x008fc400078e0008 */
[----:B------:R-:W-:Y:S01]  /*3e80*/  IMAD.MOV.U32 R209, RZ, RZ, R7 ;  /* 0x000000ffffd17224 */ /* 0x000fe200078e0007 */
[----:B------:R3:W-:Y:S01]  /*3e90*/  STL.64 [R1+0x4d8], R200 ;  /* 0x0004d8c801007387 */ /* 0x0007e20000100a00 */
[----:B0-----:R-:W-:Y:S02]  /*3ea0*/  IMAD.MOV.U32 R206, RZ, RZ, R10 ;  /* 0x000000ffffce7224 */ /* 0x001fe400078e000a */
[----:B------:R-:W-:Y:S01]  /*3eb0*/  IMAD.MOV.U32 R207, RZ, RZ, R9 ;  /* 0x000000ffffcf7224 */ /* 0x000fe200078e0009 */
[----:B------:R-:W-:Y:S01]  /*3ec0*/  STL [R1+0x118], RZ ;  /* 0x000118ff01007387 */ /* 0x000fe20000100800 */
[----:B-1----:R-:W-:Y:S02]  /*3ed0*/  IMAD.MOV.U32 R204, RZ, RZ, R12 ;  /* 0x000000ffffcc7224 */ /* 0x002fe400078e000c */
[----:B------:R-:W-:Y:S01]  /*3ee0*/  IMAD.MOV.U32 R205, RZ, RZ, R11 ;  /* 0x000000ffffcd7224 */ /* 0x000fe200078e000b */
[----:B------:R-:W-:Y:S01]  /*3ef0*/  STL [R1+0x114], RZ ;  /* 0x000114ff01007387 */ /* 0x000fe20000100800 */
[----:B--2---:R-:W-:-:S02]  /*3f00*/  IMAD.MOV.U32 R202, RZ, RZ, R14 ;  /* 0x000000ffffca7224 */ /* 0x004fc400078e000e */
[----:B------:R-:W-:Y:S01]  /*3f10*/  IMAD.MOV.U32 R203, RZ, RZ, R13 ;  /* 0x000000ffffcb7224 */ /* 0x000fe200078e000d */
[----:B------:R-:W-:Y:S01]  /*3f20*/  STL [R1+0x110], RZ ;  /* 0x000110ff01007387 */ /* 0x000fe20000100800 */
[----:B---3--:R-:W-:Y:S02]  /*3f30*/  IMAD.MOV.U32 R200, RZ, RZ, R16 ;  /* 0x000000ffffc87224 */ /* 0x008fe400078e0010 */
[----:B------:R-:W-:Y:S01]  /*3f40*/  IMAD.MOV.U32 R201, RZ, RZ, R15 ;  /* 0x000000ffffc97224 */ /* 0x000fe200078e000f */
[----:B------:R-:W-:Y:S01]  /*3f50*/  STL [R1+0x10c], RZ ;  /* 0x00010cff01007387 */ /* 0x000fe20000100800 */
[----:B------:R-:W-:-:S03]  /*3f60*/  WARPGROUP.ARRIVE ;  /* 0x00000000000079c5 */ /* 0x000fc60000000000 */
[----:B------:R-:W-:Y:S03]  /*3f70*/  STL [R1+0x108], RZ ;  /* 0x000108ff01007387 */ /* 0x000fe60000100800 */
[----:B------:R-:W-:Y:S01]  /*3f80*/  QGMMA.64x32x32.F32.E4M3.E4M3 R4, gdesc[UR20], RZ, !UPT, gsb0 ;  /* 0x00600000140479f3 */ /* 0x000fe2000c0008ff */
[----:B------:R-:W-:Y:S01]  /*3f90*/  UMOV UR20, UR16 ;  /* 0x0000001000147c82 */ /* 0x000fe20008000000 */
[----:B------:R-:W-:Y:S01]  /*3fa0*/  UMOV UR21, 0x40000040 ;  /* 0x4000004000157882 */ /* 0x000fe20000000000 */
[----:B------:R-:W-:Y:S01]  /*3fb0*/  UMOV UR24, UR20 ;  /* 0x0000001400187c82 */ /* 0x000fe20008000000 */
[----:B------:R-:W-:Y:S01]  /*3fc0*/  UMOV UR25, UR21 ;  /* 0x0000001500197c82 */ /* 0x000fe20008000000 */
[----:B------:R-:W-:Y:S01]  /*3fd0*/  UMOV UR28, UR20 ;  /* 0x00000014001c7c82 */ /* 0x000fe20008000000 */
[----:B------:R-:W-:Y:S01]  /*3fe0*/  UMOV UR29, UR21 ;  /* 0x00000015001d7c82 */ /* 0x000fe20008000000 */
[----:B------:R-:W-:Y:S01]  /*3ff0*/  UMOV UR16, UR20 ;  /* 0x0000001400107c82 */ /* 0x000fe20008000000 */
[----:B------:R-:W-:Y:S01]  /*4000*/  UMOV UR17, UR21 ;  /* 0x0000001500117c82 */ /* 0x000fe20008000000 */
[----:B------:R-:W-:Y:S01]  /*4010*/  UMOV UR12, UR20 ;  /* 0x00000014000c7c82 */ /* 0x000fe20008000000 */
[----:B------:R-:W-:Y:S01]  /*4020*/  UMOV UR13, UR21 ;  /* 0x00000015000d7c82 */ /* 0x000fe20008000000 */
[----:B------:R-:W-:Y:S04]  /*4030*/  STL [R1+0x104], RZ ;  /* 0x000104ff01007387 */ /* 0x000fe80000100800 */
[----:B------:R-:W-:Y:S01]  /*4040*/  STL [R1+0x100], RZ ;  /* 0x000100ff01007387 */ /* 0x000fe20000100800 */
[----:B------:R-:W-:-:S02]  /*4050*/  WARPGROUP.DEPBAR.LE gsb0, 0x0 ;  /* 0x00008000000079c5 */ /* 0x000fc40000010000 */
[----:B------:R-:W-:-:S06]  /*4060*/  WARPGROUP.ARRIVE ;  /* 0x00000000000079c5 */ /* 0x000fcc0000000000 */
[----:B------:R-:W-:Y:S01]  /*4070*/  QGMMA.64x32x32.F32.E4M3.E4M3 R216, gdesc[UR20], RZ, !UPT, gsb0 ;  /* 0x0060000014d879f3 */ /* 0x000fe2000c0008ff */
[----:B------:R-:W-:Y:S01]  /*4080*/  UIADD3 UR22, UR35, 0x2, URZ ;  /* 0x0000000223167890 */ /* 0x000fe2000fffe03f */
[----:B------:R-:W-:Y:S01]  /*4090*/  UMOV UR21, 0x40000040 ;  /* 0x4000004000157882 */ /* 0x000fe20000000000 */
[----:B------:R-:W-:-:S05]  /*40a0*/  UMOV UR23, 0x40000040 ;  /* 0x4000004000177882 */ /* 0x000fca0000000000 */
[----:B------:R-:W-:Y:S01]  /*40b0*/  UMOV UR20, UR22 ;  /* 0x0000001600147c82 */ /* 0x000fe20008000000 */
[----:B------:R-:W-:Y:S02]  /*40c0*/  WARPGROUP.DEPBAR.LE gsb0, 0x0 ;  /* 0x00008000000079c5 */ /* 0x000fe40000010000 */
[----:B------:R-:W-:-:S06]  /*40d0*/  WARPGROUP.ARRIVE ;  /* 0x00000000000079c5 */ /* 0x000fcc0000000000 */
[----:B------:R-:W-:Y:S01]  /*40e0*/  QGMMA.64x32x32.F32.E4M3.E4M3 R168, gdesc[UR24], RZ, !UPT, gsb0 ;  /* 0x0060000018a879f3 */ /* 0x000fe2000c0008ff */
[----:B------:R-:W-:Y:S02]  /*40f0*/  UIADD3 UR26, UR36, 0x102, URZ ;  /* 0x00000102241a7890 */ /* 0x000fe4000fffe03f */
[----:B------:R-:W-:Y:S02]  /*4100*/  WARPGROUP.DEPBAR.LE gsb0, 0x0 ;  /* 0x00008000000079c5 */ /* 0x000fe40000010000 */
[----:B------:R-:W-:-:S06]  /*4110*/  WARPGROUP.ARRIVE ;  /* 0x00000000000079c5 */ /* 0x000fcc0000000000 */
[----:B------:R-:W-:Y:S03]  /*4120*/  QGMMA.64x32x32.F32.E4M3.E4M3 R120, gdesc[UR28], RZ, !UPT, gsb0 ;  /* 0x006000001c7879f3 */ /* 0x000fe6000c0008ff */
[----:B------:R-:W-:Y:S02]  /*4130*/  WARPGROUP.DEPBAR.LE gsb0, 0x0 ;  /* 0x00008000000079c5 */ /* 0x000fe40000010000 */
[----:B------:R-:W-:-:S06]  /*4140*/  WARPGROUP.ARRIVE ;  /* 0x00000000000079c5 */ /* 0x000fcc0000000000 */
[----:B------:R-:W-:Y:S01]  /*4150*/  QGMMA.64x32x32.F32.E4M3.E4M3 R72, gdesc[UR16], RZ, !UPT, gsb0 ;  /* 0x00600000104879f3 */ /* 0x000fe2000c0008ff */
[----:B------:R-:W-:-:S07]  /*4160*/  UIADD3 UR16, UR36, 0x2, URZ ;  /* 0x0000000224107890 */ /* 0x000fce000fffe03f */
[----:B------:R-:W-:Y:S01]  /*4170*/  UMOV UR22, UR16 ;  /* 0x0000001000167c82 */ /* 0x000fe20008000000 */
[----:B------:R-:W-:Y:S02]  /*4180*/  WARPGROUP.DEPBAR.LE gsb0, 0x0 ;  /* 0x00008000000079c5 */ /* 0x000fe40000010000 */
[----:B------:R-:W-:-:S06]  /*4190*/  WARPGROUP.ARRIVE ;  /* 0x00000000000079c5 */ /* 0x000fcc0000000000 */
[----:B------:R-:W-:Y:S03]  /*41a0*/  QGMMA.64x32x32.F32.E4M3.E4M3 R24, gdesc[UR12], RZ, !UPT, gsb0 ;  /* 0x006000000c1879f3 */ /* 0x000fe6000c0008ff */
[----:B------:R-:W-:Y:S02]  /*41b0*/  WARPGROUP.DEPBAR.LE gsb0, 0x0 ;  /* 0x00008000000079c5 */ /* 0x000fe40000010000 */
[----:B------:R-:W-:-:S06]  /*41c0*/  WARPGROUP.ARRIVE ;  /* 0x00000000000079c5 */ /* 0x000fcc0000000000 */
[----:B------:R-:W-:Y:S03]  /*41d0*/  QGMMA.64x32x32.F32.E4M3.E4M3 R200, gdesc[UR20], R200, gsb0 ;  /* 0x0060000014c879f3 */ /* 0x000fe600080008c8 */
[----:B------:R-:W-:Y:S02]  /*41e0*/  WARPGROUP.DEPBAR.LE gsb0, 0x0 ;  /* 0x00008000000079c5 */ /* 0x000fe40000010000 */
[----:B------:R-:W-:Y:S04]  /*41f0*/  STL.64 [R1+0x40], R200 ;  /* 0x000040c801007387 */ /* 0x000fe80000100a00 */
[----:B------:R-:W-:Y:S04]  /*4200*/  STL.64 [R1+0x48], R202 ;  /* 0x000048ca01007387 */ /* 0x000fe80000100a00 */
[----:B------:R-:W-:Y:S04]  /*4210*/  STL.64 [R1+0x50], R204 ;  /* 0x000050cc01007387 */ /* 0x000fe80000100a00 */
[----:B------:R-:W-:Y:S04]  /*4220*/  STL.64 [R1+0x58], R206 ;  /* 0x000058ce01007387 */ /* 0x000fe80000100a00 */
[----:B------:R-:W-:Y:S04]  /*4230*/  STL.64 [R1+0x60], R208 ;  /* 0x000060d001007387 */ /* 0x000fe80000100a00 */
[----:B------:R-:W-:Y:S04]  /*4240*/  STL.64 [R1+0x68], R210 ;  /* 0x000068d201007387 */ /* 0x000fe80000100a00 */
[----:B------:R-:W-:Y:S04]  /*4250*/  STL.64 [R1+0x70], R212 ;  /* 0x000070d401007387 */ /* 0x000fe80000100a00 */
[----:B------:R0:W-:Y:S04]  /*4260*/  STL.64 [R1+0x78], R214 ;  /* 0x000078d601007387 */ /* 0x0001e80000100a00 */
[----:B0-----:R-:W2:Y:S04]  /*4270*/  LDL.LU.64 R214, [R1+0x510] ;  /* 0x0005100001d67983 */ /* 0x001ea80000300a00 */
[----:B------:R-:W2:Y:S04]  /*4280*/  LDL.LU.64 R212, [R1+0x508] ;  /* 0x0005080001d47983 */ /* 0x000ea80000300a00 */
[----:B------:R-:W2:Y:S04]  /*4290*/  LDL.LU.64 R210, [R1+0x500] ;  /* 0x0005000001d27983 */ /* 0x000ea80000300a00 */
[----:B------:R-:W2:Y:S04]  /*42a0*/  LDL.LU.64 R208, [R1+0x4f8] ;  /* 0x0004f80001d07983 */ /* 0x000ea80000300a00 */
[----:B------:R-:W2:Y:S04]  /*42b0*/  LDL.LU.64 R206, [R1+0x4f0] ;  /* 0x0004f00001ce7983 */ /* 0x000ea80000300a00 */
[----:B------:R-:W2:Y:S04]  /*42c0*/  LDL.LU.64 R204, [R1+0x4e8] ;  /* 0x0004e80001cc7983 */ /* 0x000ea80000300a00 */
[----:B------:R-:W2:Y:S04]  /*42d0*/  LDL.LU.64 R202, [R1+0x4e0] ;  /* 0x0004e00001ca7983 */ /* 0x000ea80000300a00 */
[----:B------:R-:W2:Y:S01]  /*42e0*/  LDL.LU.64 R200, [R1+0x4d8] ;  /* 0x0004d80001c87983 */ /* 0x000ea20000300a00 */
[----:B------:R-:W-:Y:S01]  /*42f0*/  UMOV UR24, UR20 ;  /* 0x0000001400187c82 */ /* 0x000fe20008000000 */
[----:B------:R-:W-:Y:S01]  /*4300*/  UMOV UR25, UR21 ;  /* 0x0000001500197c82 */ /* 0x000fe20008000000 */
[----:B------:R-:W-:Y:S01]  /*4310*/  UMOV UR27, 0x40000040 ;  /* 0x40000040001b7882 */ /* 0x000fe20000000000 */
[----:B------:R-:W-:Y:S01]  /*4320*/  UIADD3 UR30, UR36, 0x202, URZ ;  /* 0x00000202241e7890 */ /* 0x000fe2000fffe03f */
        /* <DEDUP_REMOVED lines=11> */
[----:B--2---:R-:W-:-:S06]  /*43e0*/  WARPGROUP.ARRIVE ;  /* 0x00000000000079c5 */ /* 0x004fcc0000000000 */
[----:B------:R-:W-:Y:S03]  /*43f0*/  QGMMA.64x32x32.F32.E4M3.E4M3 R200, gdesc[UR24], R200, gsb0 ;  /* 0x0060000018c879f3 */ /* 0x000fe600080008c8 */
[----:B------:R-:W-:Y:S02]  /*4400*/  WARPGROUP.DEPBAR.LE gsb0, 0x0 ;  /* 0x00008000000079c5 */ /* 0x000fe40000010000 */
[----:B------:R-:W-:Y:S01]  /*4410*/  WARPGROUP.ARRIVE ;  /* 0x00000000000079c5 */ /* 0x000fe20000000000 */
[----:B------:R-:W-:Y:S04]  /*4420*/  STL.64 [R1+0x4d0], R214 ;  /* 0x0004d0d601007387 */ /* 0x000fe80000100a00 */
[----:B------:R-:W-:Y:S01]  /*4430*/  STL.64 [R1+0x4c8], R212 ;  /* 0x0004c8d401007387 */ /* 0x000fe20000100a00 */
[----:B------:R-:W-:Y:S03]  /*4440*/  QGMMA.64x32x32.F32.E4M3.E4M3 R152, gdesc[UR28], R152, gsb0 ;  /* 0x006000001c9879f3 */ /* 0x000fe60008000898 */
[----:B------:R-:W-:Y:S04]  /*4450*/  STL.64 [R1+0x4c0], R210 ;  /* 0x0004c0d201007387 */ /* 0x000fe80000100a00 */
[----:B------:R-:W-:Y:S04]  /*4460*/  STL.64 [R1+0x4b8], R208 ;  /* 0x0004b8d001007387 */ /* 0x000fe80000100a00 */
[----:B------:R-:W-:Y:S04]  /*4470*/  STL.64 [R1+0x4b0], R206 ;  /* 0x0004b0ce01007387 */ /* 0x000fe80000100a00 */
[----:B------:R-:W-:Y:S04]  /*4480*/  STL.64 [R1+0x4a8], R204 ;  /* 0x0004a8cc01007387 */ /* 0x000fe80000100a00 */
[----:B------:R-:W-:Y:S04]  /*4490*/  STL.64 [R1+0x4a0], R202 ;  /* 0x0004a0ca01007387 */ /* 0x000fe80000100a00 */
[----:B------:R0:W-:Y:S04]  /*44a0*/  STL.64 [R1+0x498], R200 ;  /* 0x000498c801007387 */ /* 0x0001e80000100a00 */
[----:B------:R-:W-:Y:S04]  /*44b0*/  STL [R1+0xfc], RZ ;  /* 0x0000fcff01007387 */ /* 0x000fe80000100800 */
[----:B------:R-:W-:Y:S04]  /*44c0*/  STL [R1+0xf8], RZ ;  /* 0x0000f8ff01007387 */ /* 0x000fe80000100800 */
[----:B0-----:R-:W2:Y:S04]  /*44d0*/  LDL.LU.64 R200, [R1+0x40] ;  /* 0x0000400001c87983 */ /* 0x001ea80000300a00 */
[----:B------:R-:W2:Y:S04]  /*44e0*/  LDL.LU.64 R202, [R1+0x48] ;  /* 0x0000480001ca7983 */ /* 0x000ea80000300a00 */
[----:B------:R-:W2:Y:S04]  /*44f0*/  LDL.LU.64 R204, [R1+0x50] ;  /* 0x0000500001cc7983 */ /* 0x000ea80000300a00 */
[----:B------:R-:W2:Y:S04]  /*4500*/  LDL.LU.64 R206, [R1+0x58] ;  /* 0x0000580001ce7983 */ /* 0x000ea80000300a00 */
[----:B------:R-:W2:Y:S04]  /*4510*/  LDL.LU.64 R208, [R1+0x60] ;  /* 0x0000600001d07983 */ /* 0x000ea80000300a00 */
[----:B------:R-:W2:Y:S04]  /*4520*/  LDL.LU.64 R210, [R1+0x68] ;  /* 0x0000680001d27983 */ /* 0x000ea80000300a00 */
[----:B------:R-:W2:Y:S01]  /*4530*/  LDL.LU.64 R212, [R1+0x70] ;  /* 0x0000700001d47983 */ /* 0x000ea20000300a00 */
[----:B------:R-:W-:-:S02]  /*4540*/  WARPGROUP.DEPBAR.LE gsb0, 0x0 ;  /* 0x00008000000079c5 */ /* 0x000fc40000010000 */
[----:B------:R-:W-:Y:S01]  /*4550*/  WARPGROUP.ARRIVE ;  /* 0x00000000000079c5 */ /* 0x000fe20000000000 */
[----:B------:R-:W2:Y:S05]  /*4560*/  LDL.LU.64 R214, [R1+0x78] ;  /* 0x0000780001d67983 */ /* 0x000eaa0000300a00 */
[----:B------:R-:W-:Y:S01]  /*4570*/  QGMMA.64x32x32.F32.E4M3.E4M3 R104, gdesc[UR16], R104, gsb0 ;  /* 0x00600000106879f3 */ /* 0x000fe20008000868 */
[----:B------:R-:W-:Y:S02]  /*4580*/  UIADD3 UR16, UR35, 0x402, URZ ;  /* 0x0000040223107890 */ /* 0x000fe4000fffe03f */
[----:B------:R-:W-:Y:S02]  /*4590*/  WARPGROUP.DEPBAR.LE gsb0, 0x0 ;  /* 0x00008000000079c5 */ /* 0x000fe40000010000 */
[----:B------:R-:W-:-:S06]  /*45a0*/  WARPGROUP.ARRIVE ;  /* 0x00000000000079c5 */ /* 0x000fcc0000000000 */
[----:B------:R-:W-:Y:S01]  /*45b0*/  QGMMA.64x32x32.F32.E4M3.E4M3 R56, gdesc[UR12], R56, gsb0 ;  /* 0x006000000c3879f3 */ /* 0x000fe20008000838 */
[----:B------:R-:W-:Y:S01]  /*45c0*/  UMOV UR12, UR16 ;  /* 0x00000010000c7c82 */ /* 0x000fe20008000000 */
[----:B------:R-:W-:Y:S01]  /*45d0*/  UMOV UR13, 0x40000040 ;  /* 0x40000040000d7882 */ /* 0x000fe20000000000 */
[----:B------:R-:W-:Y:S01]  /*45e0*/  UMOV UR16, UR12 ;  /* 0x0000000c00107c82 */ /* 0x000fe20008000000 */
[----:B------:R-:W-:Y:S01]  /*45f0*/  UMOV UR17, UR13 ;  /* 0x0000000d00117c82 */ /* 0x000fe20008000000 */
[----:B------:R-:W-:Y:S02]  /*4600*/  WARPGROUP.DEPBAR.LE gsb0, 0x0 ;  /* 0x00008000000079c5 */ /* 0x000fe40000010000 */
[----:B------:R-:W-:-:S06]  /*4610*/  WARPGROUP.ARRIVE ;  /* 0x00000000000079c5 */ /* 0x000fcc0000000000 */
[----:B------:R-:W-:Y:S03]  /*4620*/  QGMMA.64x32x32.F32.E4M3.E4M3 R40, gdesc[UR12], R40, gsb0 ;  /* 0x006000000c2879f3 */ /* 0x000fe60008000828 */
[----:B------:R-:W-:Y:S02]  /*4630*/  WARPGROUP.DEPBAR.LE gsb0, 0x0 ;  /* 0x00008000000079c5 */ /* 0x000fe40000010000 */
[----:B------:R-:W-:-:S06]  /*4640*/  WARPGROUP.ARRIVE ;  /* 0x00000000000079c5 */ /* 0x000fcc0000000000 */
[----:B------:R-:W-:Y:S01]  /*4650*/  QGMMA.64x32x32.F32.E4M3.E4M3 R88, gdesc[UR16], R88, gsb0 ;  /* 0x00600000105879f3 */ /* 0x000fe20008000858 */
[----:B------:R-:W-:Y:S01]  /*4660*/  UMOV UR28, UR12 ;  /* 0x0000000c001c7c82 */ /* 0x000fe20008000000 */
[----:B------:R-:W-:Y:S01]  /*4670*/  UMOV UR29, UR13 ;  /* 0x0000000d001d7c82 */ /* 0x000fe20008000000 */
        /* <DEDUP_REMOVED lines=13> */
[----:B------:R-:W-:Y:S01]  /*4750*/  UIADD3 UR16, UR35, 0x802, URZ ;  /* 0x0000080223107890 */ /* 0x000fe2000fffe03f */
[----:B------:R-:W-:-:S06]  /*4760*/  UMOV UR21, 0x40000040 ;  /* 0x4000004000157882 */ /* 0x000fcc0000000000 */
        /* <DEDUP_REMOVED lines=24> */
[----:B------:R-:W-:Y:S02]  /*48f0*/  UIADD3 UR22, UR35, 0x4, URZ ;  /* 0x0000000423167890 */ /* 0x000fe4000fffe03f */
[----:B------:R-:W-:Y:S01]  /*4900*/  UIADD3 UR16, UR36, 0x4, URZ ;  /* 0x0000000424107890 */ /* 0x000fe2000fffe03f */
[----:B------:R-:W-:Y:S01]  /*4910*/  UMOV UR21, 0x40000040 ;  /* 0x4000004000157882 */ /* 0x000fe20000000000 */
[----:B------:R-:W-:-:S03]  /*4920*/  UMOV UR23, 0x40000040 ;  /* 0x4000004000177882 */ /* 0x000fc60000000000 */
[----:B------:R-:W-:Y:S02]  /*4930*/  UMOV UR20, UR22 ;  /* 0x0000001600147c82 */ /* 0x000fe40008000000 */
[----:B------:R-:W-:Y:S01]  /*4940*/  UMOV UR22, UR16 ;  /* 0x0000001000167c82 */ /* 0x000fe20008000000 */
[----:B------:R-:W-:Y:S02]  /*4950*/  WARPGROUP.DEPBAR.LE gsb0, 0x0 ;  /* 0x00008000000079c5 */ /* 0x000fe40000010000 */
[----:B--2---:R-:W-:-:S06]  /*4960*/  WARPGROUP.ARRIVE ;  /* 0x00000000000079c5 */ /* 0x004fcc0000000000 */
[----:B------:R-:W-:Y:S01]  /*4970*/  QGMMA.64x32x32.F32.E4M3.E4M3 R200, gdesc[UR20], R200, gsb0 ;  /* 0x0060000014c879f3 */ /* 0x000fe200080008c8 */
[----:B------:R-:W-:Y:S04]  /*4980*/  STL [R1+0x494], R99 ;  /* 0x0004946301007387 */ /* 0x000fe80000100800 */
[----:B------:R-:W-:Y:S04]  /*4990*/  STL [R1+0x490], R100 ;  /* 0x0004906401007387 */ /* 0x000fe80000100800 */
[----:B------:R-:W-:Y:S04]  /*49a0*/  STL [R1+0x48c], R101 ;  /* 0x00048c6501007387 */ /* 0x000fe80000100800 */
[----:B------:R-:W-:Y:S04]  /*49b0*/  STL [R1+0x488], R102 ;  /* 0x0004886601007387 */ /* 0x000fe80000100800 */
[----:B------:R0:W-:Y:S04]  /*49c0*/  STL [R1+0x484], R103 ;  /* 0x0004846701007387 */ /* 0x0001e80000100800 */
[----:B------:R-:W-:Y:S04]  /*49d0*/  STL [R1+0xf4], RZ ;  /* 0x0000f4ff01007387 */ /* 0x000fe80000100800 */
[----:B------:R-:W-:Y:S04]  /*49e0*/  STL [R1+0xf0], RZ ;  /* 0x0000f0ff01007387 */ /* 0x000fe80000100800 */
[----:B------:R-:W-:Y:S04]  /*49f0*/  STL [R1+0xec], RZ ;  /* 0x0000ecff01007387 */ /* 0x000fe80000100800 */
[----:B------:R-:W-:Y:S04]  /*4a00*/  STL [R1+0xe8], RZ ;  /* 0x0000e8ff01007387 */ /* 0x000fe80000100800 */
[----:B------:R-:W-:Y:S01]  /*4a10*/  STL [R1+0xe4], RZ ;  /* 0x0000e4ff01007387 */ /* 0x000fe20000100800 */
[----:B------:R-:W-:-:S02]  /*4a20*/  WARPGROUP.DEPBAR.LE gsb0, 0x0 ;  /* 0x00008000000079c5 */ /* 0x000fc40000010000 */
[----:B------:R-:W-:Y:S02]  /*4a30*/  IMAD.MOV.U32 R21, RZ, RZ, R214 ;  /* 0x000000ffff157224 */ /* 0x000fe400078e00d6 */
[----:B------:R-:W-:Y:S02]  /*4a40*/  IMAD.MOV.U32 R20, RZ, RZ, R215 ;  /* 0x000000ffff147224 */ /* 0x000fe400078e00d7 */
[----:B------:R-:W-:Y:S01]  /*4a50*/  IMAD.MOV.U32 R23, RZ, RZ, R212 ;  /* 0x000000ffff177224 */ /* 0x000fe200078e00d4 */
[----:B------:R-:W2:Y:S01]  /*4a60*/  LDL.LU.64 R214, [R1+0x4d0] ;  /* 0x0004d00001d67983 */ /* 0x000ea20000300a00 */
[----:B------:R-:W-:Y:S02]  /*4a70*/  IMAD.MOV.U32 R22, RZ, RZ, R213 ;  /* 0x000000ffff167224 */ /* 0x000fe400078e00d5 */
[----:B------:R-:W-:Y:S01]  /*4a80*/  IMAD.MOV.U32 R233, RZ, RZ, R210 ;  /* 0x000000ffffe97224 */ /* 0x000fe200078e00d2 */
[----:B------:R-:W2:Y:S01]  /*4a90*/  LDL.LU.64 R212, [R1+0x4c8] ;  /* 0x0004c80001d47983 */ /* 0x000ea20000300a00 */
[----:B------:R-:W-:-:S02]  /*4aa0*/  IMAD.MOV.U32 R232, RZ, RZ, R211 ;  /* 0x000000ffffe87224 */ /* 0x000fc400078e00d3 */
[----:B------:R-:W-:Y:S01]  /*4ab0*/  IMAD.MOV.U32 R235, RZ, RZ, R208 ;  /* 0x000000ffffeb7224 */ /* 0x000fe200078e00d0 */
[----:B------:R-:W2:Y:S01]  /*4ac0*/  LDL.LU.64 R210, [R1+0x4c0] ;  /* 0x0004c00001d27983 */ /* 0x000ea20000300a00 */
[----:B------:R-:W-:Y:S02]  /*4ad0*/  IMAD.MOV.U32 R234, RZ, RZ, R209 ;  /* 0x000000ffffea7224 */ /* 0x000fe400078e00d1 */
[----:B------:R-:W-:Y:S01]  /*4ae0*/  IMAD.MOV.U32 R2, RZ, RZ, R206 ;  /* 0x000000ffff027224 */ /* 0x000fe200078e00ce */
[----:B------:R-:W2:Y:S01]  /*4af0*/  LDL.LU.64 R208, [R1+0x4b8] ;  /* 0x0004b80001d07983 */ /* 0x000ea20000300a00 */
[----:B------:R-:W-:Y:S02]  /*4b00*/  IMAD.MOV.U32 R0, RZ, RZ, R207 ;  /* 0x000000ffff007224 */ /* 0x000fe400078e00cf */
[----:B0-----:R-:W-:Y:S01]  /*4b10*/  IMAD.MOV.U32 R103, RZ, RZ, R204 ;  /* 0x000000ffff677224 */ /* 0x001fe200078e00cc */
[----:B------:R-:W2:Y:S01]  /*4b20*/  LDL.LU.64 R206, [R1+0x4b0] ;  /* 0x0004b00001ce7983 */ /* 0x000ea20000300a00 */
[----:B------:R-:W-:-:S02]  /*4b30*/  IMAD.MOV.U32 R3, RZ, RZ, R205 ;  /* 0x000000ffff037224 */ /* 0x000fc400078e00cd */
[----:B------:R-:W-:Y:S01]  /*4b40*/  IMAD.MOV.U32 R101, RZ, RZ, R202 ;  /* 0x000000ffff657224 */ /* 0x000fe200078e00ca */
[----:B------:R-:W2:Y:S01]  /*4b50*/  LDL.LU.64 R204, [R1+0x4a8] ;  /* 0x0004a80001cc7983 */ /* 0x000ea20000300a00 */
[----:B------:R-:W-:Y:S02]  /*4b60*/  IMAD.MOV.U32 R102, RZ, RZ, R203 ;  /* 0x000000ffff667224 */ /* 0x000fe400078e00cb */
[----:B------:R-:W-:Y:S01]  /*4b70*/  IMAD.MOV.U32 R99, RZ, RZ, R200 ;  /* 0x000000ffff637224 */ /* 0x000fe200078e00c8 */
[----:B------:R-:W2:Y:S01]  /*4b80*/  LDL.LU.64 R202, [R1+0x4a0] ;  /* 0x0004a00001ca7983 */ /* 0x000ea20000300a00 */
[----:B------:R-:W-:-:S03]  /*4b90*/  IMAD.MOV.U32 R100, RZ, RZ, R201 ;  /* 0x000000ffff647224 */ /* 0x000fc600078e00c9 */
[----:B------:R-:W2:Y:S01]  /*4ba0*/  LDL.LU.64 R200, [R1+0x498] ;  /* 0x0004980001c87983 */ /* 0x000ea20000300a00 */
        /* <DEDUP_REMOVED lines=25> */
[----:B------:R0:W-:Y:S04]  /*4d40*/  STL.64 [R1+0x440], R202 ;  /* 0x000440ca01007387 */ /* 0x0001e80000100a00 */
[----:B------:R1:W-:Y:S04]  /*4d50*/  STL.64 [R1+0x438], R200 ;  /* 0x000438c801007387 */ /* 0x0003e80000100a00 */
[----:B------:R-:W-:Y:S04]  /*4d60*/  STL [R1+0xe0], RZ ;  /* 0x0000e0ff01007387 */ /* 0x000fe80000100800 */
[----:B------:R-:W-:Y:S01]  /*4d70*/  STL [R1+0xdc], RZ ;  /* 0x0000dcff01007387 */ /* 0x000fe20000100800 */
[----:B0-----:R-:W-:-:S02]  /*4d80*/  IMAD.MOV.U32 R202, RZ, RZ, R101 ;  /* 0x000000ffffca7224 */ /* 0x001fc400078e0065 */
[----:B-1----:R-:W-:Y:S02]  /*4d90*/  IMAD.MOV.U32 R200, RZ, RZ, R99 ;  /* 0x000000ffffc87224 */ /* 0x002fe400078e0063 */
[----:B------:R-:W2:Y:S01]  /*4da0*/  LDL.LU R99, [R1+0x494] ;  /* 0x0004940001637983 */ /* 0x000ea20000300800 */
[----:B------:R-:W-:Y:S02]  /*4db0*/  IMAD.MOV.U32 R201, RZ, RZ, R100 ;  /* 0x000000ffffc97224 */ /* 0x000fe400078e0064 */
[----:B------:R-:W-:Y:S01]  /*4dc0*/  IMAD.MOV.U32 R203, RZ, RZ, R102 ;  /* 0x000000ffffcb7224 */ /* 0x000fe200078e0066 */
[----:B------:R-:W2:Y:S01]  /*4dd0*/  LDL.LU R100, [R1+0x490] ;  /* 0x0004900001647983 */ /* 0x000ea20000300800 */
[----:B------:R-:W-:-:S03]  /*4de0*/  IMAD.MOV.U32 R204, RZ, RZ, R103 ;  /* 0x000000ffffcc7224 */ /* 0x000fc600078e0067 */
[----:B------:R-:W2:Y:S04]  /*4df0*/  LDL.LU R101, [R1+0x48c] ;  /* 0x00048c0001657983 */ /* 0x000ea80000300800 */
[----:B------:R-:W2:Y:S04]  /*4e00*/  LDL.LU R102, [R1+0x488] ;  /* 0x0004880001667983 */ /* 0x000ea80000300800 */
[----:B------:R-:W2:Y:S01]  /*4e10*/  LDL.LU R103, [R1+0x484] ;  /* 0x0004840001677983 */ /* 0x000ea20000300800 */
[----:B------:R-:W-:-:S06]  /*4e20*/  WARPGROUP.ARRIVE ;  /* 0x00000000000079c5 */ /* 0x000fcc0000000000 */
[----:B------:R-:W-:Y:S03]  /*4e30*/  QGMMA.64x32x32.F32.E4M3.E4M3 R152, gdesc[UR28], R152, gsb0 ;  /* 0x006000001c9879f3 */ /* 0x000fe60008000898 */
[----:B------:R-:W-:Y:S02]  /*4e40*/  WARPGROUP.DEPBAR.LE gsb0, 0x0 ;  /* 0x00008000000079c5 */ /* 0x000fe40000010000 */
[----:B------:R-:W-:-:S06]  /*4e50*/  WARPGROUP.ARRIVE ;  /* 0x00000000000079c5 */ /* 0x000fcc0000000000 */
[----:B------:R-:W-:Y:S03]  /*4e60*/  QGMMA.64x32x32.F32.E4M3.E4M3 R104, gdesc[UR16], R104, gsb0 ;  /* 0x00600000106879f3 */ /* 0x000fe60008000868 */
        /* <DEDUP_REMOVED lines=12> */
[----:B--2---:R-:W-:-:S06]  /*4f30*/  WARPGROUP.ARRIVE ;  /* 0x00000000000079c5 */ /* 0x004fcc0000000000 */
        /* <DEDUP_REMOVED lines=42> */
[----:B------:R-:W-:Y:S02]  /*51e0*/  IMAD.MOV.U32 R205, RZ, RZ, R3 ;  /* 0x000000ffffcd7224 */ /* 0x000fe400078e0003 */
[----:B------:R-:W-:Y:S02]  /*51f0*/  IMAD.MOV.U32 R206, RZ, RZ, R2 ;  /* 0x000000ffffce7224 */ /* 0x000fe400078e0002 */
[----:B------:R-:W-:Y:S02]  /*5200*/  IMAD.MOV.U32 R207, RZ, RZ, R0 ;  /* 0x000000ffffcf7224 */ /* 0x000fe400078e0000 */
[----:B------:R-:W-:Y:S02]  /*5210*/  IMAD.MOV.U32 R208, RZ, RZ, R235 ;  /* 0x000000ffffd07224 */ /* 0x000fe400078e00eb */
[----:B------:R-:W-:Y:S02]  /*5220*/  IMAD.MOV.U32 R209, RZ, RZ, R234 ;  /* 0x000000ffffd17224 */ /* 0x000fe400078e00ea */
[----:B------:R-:W-:-:S02]  /*5230*/  IMAD.MOV.U32 R210, RZ, RZ, R233 ;  /* 0x000000ffffd27224 */ /* 0x000fc400078e00e9 */
[----:B------:R-:W-:Y:S02]  /*5240*/  IMAD.MOV.U32 R211, RZ, RZ, R232 ;  /* 0x000000ffffd37224 */ /* 0x000fe400078e00e8 */
[----:B------:R-:W-:Y:S02]  /*5250*/  IMAD.MOV.U32 R212, RZ, RZ, R23 ;  /* 0x000000ffffd47224 */ /* 0x000fe400078e0017 */
[----:B------:R-:W-:Y:S02]  /*5260*/  IMAD.MOV.U32 R213, RZ, RZ, R22 ;  /* 0x000000ffffd57224 */ /* 0x000fe400078e0016 */
[----:B------:R-:W-:Y:S02]  /*5270*/  IMAD.MOV.U32 R214, RZ, RZ, R21 ;  /* 0x000000ffffd67224 */ /* 0x000fe400078e0015 */
[----:B------:R-:W-:Y:S01]  /*5280*/  IMAD.MOV.U32 R215, RZ, RZ, R20 ;  /* 0x000000ffffd77224 */ /* 0x000fe200078e0014 */
[----:B------:R-:W-:Y:S01]  /*5290*/  UIADD3 UR22, UR35, 0x6, URZ ;  /* 0x0000000623167890 */ /* 0x000fe2000fffe03f */
[----:B------:R0:W5:Y:S01]  /*52a0*/  LDL.LU R3, [R1+0x480] ;  /* 0x0004800001037983 */ /* 0x0001620000300800 */
[----:B------:R-:W-:Y:S01]  /*52b0*/  UIADD3 UR16, UR36, 0x6, URZ ;  /* 0x0000000624107890 */ /* 0x000fe2000fffe03f */
[----:B------:R-:W-:Y:S01]  /*52c0*/  UMOV UR21, 0x40000040 ;  /* 0x4000004000157882 */ /* 0x000fe20000000000 */
[----:B------:R-:W-:Y:S01]  /*52d0*/  UMOV UR23, 0x40000040 ;  /* 0x4000004000177882 */ /* 0x000fe20000000000 */
[----:B------:R0:W5:Y:S02]  /*52e0*/  LDL.LU R2, [R1+0x47c] ;  /* 0x00047c0001027983 */ /* 0x0001640000300800 */
[----:B------:R-:W-:-:S02]  /*52f0*/  UMOV UR20, UR22 ;  /* 0x0000001600147c82 */ /* 0x000fc40008000000 */
[----:B------:R-:W-:Y:S01]  /*5300*/  UMOV UR22, UR16 ;  /* 0x0000001000167c82 */ /* 0x000fe20008000000 */
[----:B------:R0:W5:Y:S01]  /*5310*/  LDL.LU R0, [R1+0x478] ;  /* 0x0004780001007983 */ /* 0x0001620000300800 */
[----:B------:R-:W-:Y:S02]  /*5320*/  WARPGROUP.DEPBAR.LE gsb0, 0x0 ;  /* 0x00008000000079c5 */ /* 0x000fe40000010000 */
[----:B------:R-:W-:-:S06]  /*5330*/  WARPGROUP.ARRIVE ;  /* 0x00000000000079c5 */ /* 0x000fcc0000000000 */
[----:B------:R-:W-:Y:S01]  /*5340*/  QGMMA.64x32x32.F32.E4M3.E4M3 R200, gdesc[UR20], R200, gsb0 ;  /* 0x0060000014c879f3 */ /* 0x000fe200080008c8 */
[----:B------:R-:W-:Y:S04]  /*5350*/  STL [R1+0xd8], RZ ;  /* 0x0000d8ff01007387 */ /* 0x000fe80000100800 */
[----:B------:R-:W-:Y:S04]  /*5360*/  STL [R1+0xd4], RZ ;  /* 0x0000d4ff01007387 */ /* 0x000fe80000100800 */
[----:B------:R-:W-:Y:S04]  /*5370*/  STL [R1+0xd0], RZ ;  /* 0x0000d0ff01007387 */ /* 0x000fe80000100800 */
[----:B------:R-:W-:Y:S04]  /*5380*/  STL [R1+0xcc], RZ ;  /* 0x0000ccff01007387 */ /* 0x000fe80000100800 */
[----:B------:R-:W-:Y:S01]  /*5390*/  STL [R1+0xc8], RZ ;  /* 0x0000c8ff01007387 */ /* 0x000fe20000100800 */
[----:B------:R-:W-:-:S03]  /*53a0*/  WARPGROUP.DEPBAR.LE gsb0, 0x0 ;  /* 0x00008000000079c5 */ /* 0x000fc60000010000 */
        /* <DEDUP_REMOVED lines=8> */
[----:B-1----:R-:W2:Y:S04]  /*5430*/  LDL.LU.64 R214, [R1+0x470] ;  /* 0x0004700001d67983 */ /* 0x002ea80000300a00 */
[----:B------:R-:W2:Y:S04]  /*5440*/  LDL.LU.64 R212, [R1+0x468] ;  /* 0x0004680001d47983 */ /* 0x000ea80000300a00 */
[----:B------:R-:W2:Y:S04]  /*5450*/  LDL.LU.64 R210, [R1+0x460] ;  /* 0x0004600001d27983 */ /* 0x000ea80000300a00 */
[----:B------:R-:W2:Y:S04]  /*5460*/  LDL.LU.64 R208, [R1+0x458] ;  /* 0x0004580001d07983 */ /* 0x000ea80000300a00 */
[----:B------:R-:W2:Y:S04]  /*5470*/  LDL.LU.64 R206, [R1+0x450] ;  /* 0x0004500001ce7983 */ /* 0x000ea80000300a00 */
[----:B------:R-:W2:Y:S04]  /*5480*/  LDL.LU.64 R204, [R1+0x448] ;  /* 0x0004480001cc7983 */ /* 0x000ea80000300a00 */
[----:B------:R-:W2:Y:S04]  /*5490*/  LDL.LU.64 R202, [R1+0x440] ;  /* 0x0004400001ca7983 */ /* 0x000ea80000300a00 */
        /* <DEDUP_REMOVED lines=51> */
[----:B------:R-:W-:Y:S01]  /*57d0*/  UIADD3 UR35, UR35, 0x806, URZ ;  /* 0x0000080623237890 */ /* 0x000fe2000fffe03f */
[----:B------:R-:W-:Y:S01]  /*57e0*/  STL [R1+0xc4], RZ ;  /* 0x0000c4ff01007387 */ /* 0x000fe20000100800 */
[----:B------:R-:W-:Y:S01]  /*57f0*/  ULDC UR12, c[0x0][0x50c] ;  /* 0x00014300000c7ab9 */ /* 0x000fe20000000800 */
[----:B------:R-:W-:Y:S02]  /*5800*/  WARPGROUP.DEPBAR.LE gsb0, 0x0 ;  /* 0x00008000000079c5 */ /* 0x000fe40000010000 */
[----:B------:R-:W-:-:S06]  /*5810*/  WARPGROUP.ARRIVE ;  /* 0x00000000000079c5 */ /* 0x000fcc0000000000 */
[----:B------:R-:W-:Y:S01]  /*5820*/  QGMMA.64x32x32.F32.E4M3.E4M3 R4, gdesc[UR20], R4, gsb0 ;  /* 0x00600000140479f3 */ /* 0x000fe20008000804 */
[----:B------:R-:W-:Y:S01]  /*5830*/  UMOV UR20, UR35 ;  /* 0x0000002300147c82 */ /* 0x000fe20008000000 */
[----:B------:R-:W-:Y:S01]  /*5840*/  UMOV UR21, 0x40000040 ;  /* 0x4000004000157882 */ /* 0x000fe20000000000 */
        /* <DEDUP_REMOVED lines=20> */
[----:B------:R-:W-:Y:S04]  /*5990*/  STL [R1+0xc0], RZ ;  /* 0x0000c0ff01007387 */ /* 0x000fe80000100800 */
[----:B------:R-:W-:Y:S04]  /*59a0*/  STL [R1+0xbc], RZ ;  /* 0x0000bcff01007387 */ /* 0x000fe80000100800 */
[----:B------:R-:W-:Y:S04]  /*59b0*/  STL.64 [R1], R4 ;  /* 0x0000000401007387 */ /* 0x000fe80000100a00 */
[----:B------:R-:W-:Y:S04]  /*59c0*/  STL.64 [R1+0x8], R6 ;  /* 0x0000080601007387 */ /* 0x000fe80000100a00 */
[----:B------:R-:W-:Y:S04]  /*59d0*/  STL.64 [R1+0x10], R8 ;  /* 0x0000100801007387 */ /* 0x000fe80000100a00 */
[----:B------:R1:W-:Y:S04]  /*59e0*/  STL.64 [R1+0x18], R10 ;  /* 0x0000180a01007387 */ /* 0x0003e80000100a00 */
[----:B------:R-:W-:Y:S04]  /*59f0*/  STL.64 [R1+0x20], R12 ;  /* 0x0000200c01007387 */ /* 0x000fe80000100a00 */
[----:B------:R-:W-:Y:S01]  /*5a00*/  STL.64 [R1+0x28], R14 ;  /* 0x0000280e01007387 */ /* 0x000fe20000100a00 */
[----:B------:R-:W-:-:S02]  /*5a10*/  WARPGROUP.DEPBAR.LE gsb0, 0x0 ;  /* 0x00008000000079c5 */ /* 0x000fc40000010000 */
[----:B------:R-:W-:-:S06]  /*5a20*/  WARPGROUP.ARRIVE ;  /* 0x00000000000079c5 */ /* 0x000fcc0000000000 */
[----:B------:R-:W-:Y:S01]  /*5a30*/  QGMMA.64x32x32.F32.E4M3.E4M3 R24, gdesc[UR20], R24, gsb0 ;  /* 0x00600000141879f3 */ /* 0x000fe20008000818 */
[----:B------:R-:W-:Y:S04]  /*5a40*/  STL.64 [R1+0x30], R16 ;  /* 0x0000301001007387 */ /* 0x000fe80000100a00 */
[----:B------:R2:W-:Y:S04]  /*5a50*/  STL.64 [R1+0x38], R18 ;  /* 0x0000381201007387 */ /* 0x0005e80000100a00 */
[----:B-1----:R0:W5:Y:S04]  /*5a60*/  LDL.LU R10, [R1+0x430] ;  /* 0x00043000010a7983 */ /* 0x0021680000300800 */
[----:B------:R0:W5:Y:S04]  /*5a70*/  LDL.LU.64 R8, [R1+0x428] ;  /* 0x0004280001087983 */ /* 0x0001680000300a00 */
[----:B------:R0:W5:Y:S04]  /*5a80*/  LDL.LU.64 R6, [R1+0x420] ;  /* 0x0004200001067983 */ /* 0x0001680000300a00 */
[----:B------:R0:W5:Y:S04]  /*5a90*/  LDL.LU.64 R4, [R1+0x418] ;  /* 0x0004180001047983 */ /* 0x0001680000300a00 */
[----:B------:R0:W-:Y:S04]  /*5aa0*/  STL [R1+0xb8], RZ ;  /* 0x0000b8ff01007387 */ /* 0x0001e80000100800 */
[----:B------:R0:W-:Y:S04]  /*5ab0*/  STL [R1+0xb4], RZ ;  /* 0x0000b4ff01007387 */ /* 0x0001e80000100800 */
[----:B------:R0:W-:Y:S04]  /*5ac0*/  STL [R1+0xb0], RZ ;  /* 0x0000b0ff01007387 */ /* 0x0001e80000100800 */
[----:B------:R0:W-:Y:S04]  /*5ad0*/  STL [R1+0xac], RZ ;  /* 0x0000acff01007387 */ /* 0x0001e80000100800 */
[----:B------:R0:W-:Y:S04]  /*5ae0*/  STL [R1+0xa8], RZ ;  /* 0x0000a8ff01007387 */ /* 0x0001e80000100800 */
[----:B------:R0:W-:Y:S01]  /*5af0*/  STL [R1+0xa4], RZ ;  /* 0x0000a4ff01007387 */ /* 0x0001e20000100800 */
[----:B------:R-:W-:-:S03]  /*5b00*/  UISETP.NE.AND UP0, UPT, UR12, 0x4, UPT ;  /* 0x000000040c00788c */ /* 0x000fc6000bf05270 */
[----:B------:R0:W-:Y:S04]  /*5b10*/  STL [R1+0xa0], RZ ;  /* 0x0000a0ff01007387 */ /* 0x0001e80000100800 */
[----:B------:R0:W-:Y:S04]  /*5b20*/  STL [R1+0x9c], RZ ;  /* 0x00009cff01007387 */ /* 0x0001e80000100800 */
[----:B------:R0:W-:Y:S04]  /*5b30*/  STL [R1+0x98], RZ ;  /* 0x000098ff01007387 */ /* 0x0001e80000100800 */
[----:B------:R0:W-:Y:S01]  /*5b40*/  STL [R1+0x94], RZ ;  /* 0x000094ff01007387 */ /* 0x0001e20000100800 */
[----:B------:R-:W-:-:S03]  /*5b50*/  USEL UR12, URZ, 0x1, UP0 ;  /* 0x000000013f0c7887 */ /* 0x000fc60008000000 */
[----:B------:R0:W-:Y:S04]  /*5b60*/  STL [R1+0x90], RZ ;  /* 0x000090ff01007387 */ /* 0x0001e80000100800 */
[----:B------:R0:W-:Y:S04]  /*5b70*/  STL [R1+0x8c], RZ ;  /* 0x00008cff01007387 */ /* 0x0001e80000100800 */
[----:B------:R0:W-:Y:S04]  /*5b80*/  STL [R1+0x88], RZ ;  /* 0x000088ff01007387 */ /* 0x0001e80000100800 */
[----:B------:R0:W-:Y:S04]  /*5b90*/  STL [R1+0x84], RZ ;  /* 0x000084ff01007387 */ /* 0x0001e80000100800 */
[----:B------:R0:W-:Y:S01]  /*5ba0*/  STL [R1+0x80], RZ ;  /* 0x000080ff01007387 */ /* 0x0001e20000100800 */
[----:B------:R-:W-:Y:S01]  /*5bb0*/  ISETP.NE.AND P0, PT, RZ, UR12, PT ;  /* 0x0000000cff007c0c */ /* 0x000fe2000bf05270 */
[----:B------:R-:W-:-:S02]  /*5bc0*/  WARPGROUP.DEPBAR.LE gsb0, 0x0 ;  /* 0x00008000000079c5 */ /* 0x000fc40000010000 */
[----:B------:R-:W-:Y:S01]  /*5bd0*/  IMAD.MOV.U32 R11, RZ, RZ, R19 ;  /* 0x000000ffff0b7224 */ /* 0x000fe200078e0013 */
[----:B------:R-:W-:Y:S02]  /*5be0*/  CS2R R236, SRZ ;  /* 0x0000000000ec7805 */ /* 0x000fe4000001ff00 */
[----:B------:R-:W-:Y:S02]  /*5bf0*/  CS2R R234, SRZ ;  /* 0x0000000000ea7805 */ /* 0x000fe4000001ff00 */
[----:B------:R-:W-:Y:S02]  /*5c00*/  CS2R R232, SRZ ;  /* 0x0000000000e87805 */ /* 0x000fe4000001ff00 */
[----:B------:R-:W-:Y:S02]  /*5c10*/  CS2R R22, SRZ ;  /* 0x0000000000167805 */ /* 0x000fe4000001ff00 */
[----:B------:R-:W-:Y:S02]  /*5c20*/  CS2R R20, SRZ ;  /* 0x0000000000147805 */ /* 0x000fe4000001ff00 */
[----:B--2---:R-:W-:-:S02]  /*5c30*/  CS2R R18, SRZ ;  /* 0x0000000000127805 */ /* 0x004fc4000001ff00 */
[----:B------:R-:W-:Y:S02]  /*5c40*/  CS2R R16, SRZ ;  /* 0x0000000000107805 */ /* 0x000fe4000001ff00 */
[----:B------:R-:W-:Y:S02]  /*5c50*/  CS2R R14, SRZ ;  /* 0x00000000000e7805 */ /* 0x000fe4000001ff00 */
[----:B------:R-:W-:Y:S01]  /*5c60*/  CS2R R12, SRZ ;  /* 0x00000000000c7805 */ /* 0x000fe2000001ff00 */
[----:B0-----:R-:W-:Y:S06]  /*5c70*/  @!P0 BRA `(.L_x_22) ;  /* 0x0000002000308947 */ /* 0x001fec0003800000 */
[----:B------:R-:W2:Y:S04]  /*5c80*/  LDL R12, [R1+0x40] ;  /* 0x00004000010c7983 */ /* 0x000ea80000100800 */
[----:B------:R-:W3:Y:S04]  /*5c90*/  LDL R13, [R1+0x44] ;  /* 0x00004400010d7983 */ /* 0x000ee80000100800 */
[----:B------:R-:W4:Y:S04]  /*5ca0*/  LDL R14, [R1+0x48] ;  /* 0x00004800010e7983 */ /* 0x000f280000100800 */
        /* <DEDUP_REMOVED lines=13> */
[----:B------:R0:W-:Y:S04]  /*5d80*/  STL [R1+0x450], R35 ;  /* 0x0004502301007387 */ /* 0x0001e80000100800 */
[----:B0-----:R-:W4:Y:S04]  /*5d90*/  LDL R35, [R1] ;  /* 0x0000000001237983 */ /* 0x001f280000100800 */
[----:B------:R0:W-:Y:S04]  /*5da0*/  STL [R1+0x44c], R36 ;  /* 0x00044c2401007387 */ /* 0x0001e80000100800 */
[----:B0-----:R-:W4:Y:S04]  /*5db0*/  LDL R36, [R1+0x4] ;  /* 0x0000040001247983 */ /* 0x001f280000100800 */
[----:B------:R0:W-:Y:S04]  /*5dc0*/  STL [R1+0x448], R37 ;  /* 0x0004482501007387 */ /* 0x0001e80000100800 */
[----:B0-----:R-:W4:Y:S04]  /*5dd0*/  LDL R37, [R1+0x8] ;  /* 0x0000080001257983 */ /* 0x001f280000100800 */
[----:B------:R0:W-:Y:S04]  /*5de0*/  STL [R1+0x444], R38 ;  /* 0x0004442601007387 */ /* 0x0001e80000100800 */
[----:B0-----:R-:W4:Y:S04]  /*5df0*/  LDL R38, [R1+0xc] ;  /* 0x00000c0001267983 */ /* 0x001f280000100800 */
[----:B------:R0:W-:Y:S04]  /*5e00*/  STL [R1+0x440], R39 ;  /* 0x0004402701007387 */ /* 0x0001e80000100800 */
[----:B0-----:R-:W4:Y:S04]  /*5e10*/  LDL R39, [R1+0x10] ;  /* 0x0000100001277983 */ /* 0x001f280000100800 */
[----:B-----5:R0:W-:Y:S04]  /*5e20*/  STL [R1+0x43c], R10 ;  /* 0x00043c0a01007387 */ /* 0x0201e80000100800 */
[----:B0-----:R-:W4:Y:S04]  /*5e30*/  LDL R10, [R1+0x14] ;  /* 0x00001400010a7983 */ /* 0x001f280000100800 */
        /* <DEDUP_REMOVED lines=17> */
[----:B0-----:R-:W4:Y:S01]  /*5f50*/  LDL R0, [R1+0x38] ;  /* 0x0000380001007983 */ /* 0x001f220000100800 */
[----:B------:R-:W-:-:S01]  /*5f60*/  FADD R11, RZ, R11 ;  /* 0x0000000bff0b7221 */ /* 0x000fc20000000000 */
[----:B------:R-:W-:Y:S01]  /*5f70*/  UMOV UR6, URZ ;  /* 0x0000003f00067c82 */ /* 0x000fe20008000000 */
[----:B--2---:R-:W-:-:S01]  /*5f80*/  FADD R12, RZ, R12 ;  /* 0x0000000cff0c7221 */ /* 0x004fc20000000000 */
[----:B---3--:R-:W-:Y:S01]  /*5f90*/  FADD R13, RZ, R13 ;  /* 0x0000000dff0d7221 */ /* 0x008fe20000000000 */
[----:B----4-:R-:W-:-:S01]  /*5fa0*/  FADD R14, RZ, R14 ;  /* 0x0000000eff0e7221 */ /* 0x010fc20000000000 */
[----:B------:R-:W-:Y:S01]  /*5fb0*/  FADD R15, RZ, R15 ;  /* 0x0000000fff0f7221 */ /* 0x000fe20000000000 */
[----:B------:R-:W-:-:S01]  /*5fc0*/  FADD R16, RZ, R16 ;  /* 0x00000010ff107221 */ /* 0x000fc20000000000 */
        /* <DEDUP_REMOVED lines=11> */
[----:B------:R-:W-:-:S02]  /*6080*/  FADD R236, RZ, R35 ;  /* 0x00000023ffec7221 */ /* 0x000fc40000000000 */
[----:B------:R-:W2:Y:S01]  /*6090*/  LDL.LU R35, [R1+0x450] ;  /* 0x0004500001237983 */ /* 0x000ea20000300800 */
[----:B------:R-:W-:-:S03]  /*60a0*/  FADD R237, RZ, R36 ;  /* 0x00000024ffed7221 */ /* 0x000fc60000000000 */
[----:B------:R-:W3:Y:S01]  /*60b0*/  LDL.LU R36, [R1+0x44c] ;  /* 0x00044c0001247983 */ /* 0x000ee20000300800 */
[----:B------:R-:W-:-:S05]  /*60c0*/  FADD R37, RZ, R37 ;  /* 0x00000025ff257221 */ /* 0x000fca0000000000 */
[----:B------:R0:W-:Y:S01]  /*60d0*/  STL [R1+0x80], R37 ;  /* 0x0000802501007387 */ /* 0x0001e20000100800 */
[----:B------:R-:W-:-:S03]  /*60e0*/  FADD R38, RZ, R38 ;  /* 0x00000026ff267221 */ /* 0x000fc60000000000 */
[----:B0-----:R-:W4:Y:S04]  /*60f0*/  LDL.LU R37, [R1+0x448] ;  /* 0x0004480001257983 */ /* 0x001f280000300800 */
        /* <DEDUP_REMOVED lines=8> */
[----:B0-----:R0:W5:Y:S04]  /*6180*/  LDL.LU R10, [R1+0x43c] ;  /* 0x00043c00010a7983 */ /* 0x0011680000300800 */
[----:B------:R1:W-:Y:S01]  /*6190*/  STL [R1+0x90], R9 ;  /* 0x0000900901007387 */ /* 0x0003e20000100800 */
[----:B------:R-:W-:-:S03]  /*61a0*/  FADD R8, RZ, R8 ;  /* 0x00000008ff087221 */ /* 0x000fc60000000000 */
[----:B-1----:R0:W5:Y:S04]  /*61b0*/  LDL.LU R9, [R1+0x438] ;  /* 0x0004380001097983 */ /* 0x0021680000300800 */
        /* <DEDUP_REMOVED lines=21> */
[----:B------:R1:W-:Y:S04]  /*6310*/  STL [R1+0xb0], R0 ;  /* 0x0000b00001007387 */ /* 0x0003e80000100800 */
[----:B-1----:R0:W5:Y:S04]  /*6320*/  LDL.LU R0, [R1+0x418] ;  /* 0x0004180001007983 */ /* 0x0021680000300800 */
[----:B------:R1:W-:Y:S02]  /*6330*/  STL [R1+0xb4], R11 ;  /* 0x0000b40b01007387 */ /* 0x0003e40000100800 */
[----:B-1----:R-:W-:-:S05]  /*6340*/  FADD R11, RZ, R216 ;  /* 0x000000d8ff0b7221 */ /* 0x002fca0000000000 */
        /* <DEDUP_REMOVED lines=405> */
[----:B--2---:R-:W-:-:S05]  /*7ca0*/  FADD R11, RZ, R35 ;  /* 0x00000023ff0b7221 */ /* 0x004fca0000000000 */
[----:B------:R3:W-:Y:S02]  /*7cb0*/  STL [R1+0x3e4], R11 ;  /* 0x0003e40b01007387 */ /* 0x0007e40000100800 */
[----:B---3--:R-:W-:-:S05]  /*7cc0*/  FADD R11, RZ, R36 ;  /* 0x00000024ff0b7221 */ /* 0x008fca0000000000 */
[----:B------:R4:W-:Y:S02]  /*7cd0*/  STL [R1+0x3e8], R11 ;  /* 0x0003e80b01007387 */ /* 0x0009e40000100800 */
[----:B----4-:R-:W-:-:S05]  /*7ce0*/  FADD R11, RZ, R37 ;  /* 0x00000025ff0b7221 */ /* 0x010fca0000000000 */
[----:B------:R1:W-:Y:S02]  /*7cf0*/  STL [R1+0x3ec], R11 ;  /* 0x0003ec0b01007387 */ /* 0x0003e40000100800 */
[----:B-1----:R-:W-:-:S05]  /*7d00*/  FADD R11, RZ, R38 ;  /* 0x00000026ff0b7221 */ /* 0x002fca0000000000 */
[----:B------:R1:W-:Y:S02]  /*7d10*/  STL [R1+0x3f0], R11 ;  /* 0x0003f00b01007387 */ /* 0x0003e40000100800 */
[----:B-1----:R-:W-:-:S05]  /*7d20*/  FADD R11, RZ, R39 ;  /* 0x00000027ff0b7221 */ /* 0x002fca0000000000 */
[----:B------:R0:W-:Y:S02]  /*7d30*/  STL [R1+0x3f4], R11 ;  /* 0x0003f40b01007387 */ /* 0x0001e40000100800 */
.L_x_22:
[----:B------:R-:W-:Y:S01]  /*7d40*/  UIADD3 UR39, UR5, 0x1, URZ ;  /* 0x0000000105277890 */ /* 0x000fe2000fffe03f */
[----:B------:R-:W-:-:S03]  /*7d50*/  UMOV UR13, 0x1 ;  /* 0x00000001000d7882 */ /* 0x000fc60000000000 */
[----:B------:R-:W-:-:S04]  /*7d60*/  UISETP.NE.AND UP0, UPT, UR39, 0x3, UPT ;  /* 0x000000032700788c */ /* 0x000fc8000bf05270 */
[----:B------:R-:W-:Y:S02]  /*7d70*/  USEL UR38, URZ, 0x1, UP0 ;  /* 0x000000013f267887 */ /* 0x000fe40008000000 */
[----:B------:R-:W-:Y:S02]  /*7d80*/  USEL UR39, UR39, URZ, UP0 ;  /* 0x0000003f27277287 */ /* 0x000fe40008000000 */
[----:B------:R-:W-:-:S12]  /*7d90*/  ULOP3.LUT UR38, UR4, UR38, URZ, 0x3c, !UPT ;  /* 0x0000002604267292 */ /* 0x000fd8000f8e3c3f */
.L_x_17:
[----:B------:R-:W-:-:S04]  /*7da0*/  UISETP.LT.AND UP0, UPT, UR9, 0x1, UPT ;  /* 0x000000010900788c */ /* 0x000fc8000bf01270 */
[----:B------:R-:W-:-:S04]  /*7db0*/  USEL UR14, UR9, 0x1, UP0 ;  /* 0x00000001090e7887 */ /* 0x000fc80008000000 */
[----:B------:R-:W-:-:S04]  /*7dc0*/  UIADD3 UR37, UR9, -UR14, URZ ;  /* 0x8000000e09257290 */ /* 0x000fc8000fffe03f */
[----:B------:R-:W-:-:S06]  /*7dd0*/  UISETP.GE.AND UP0, UPT, UR37, 0x1, UPT ;  /* 0x000000012500788c */ /* 0x000fcc000bf06270 */
[----:B------:R-:W-:-:S13]  /*7de0*/  PLOP3.LUT P0, PT, PT, PT, UP0, 0x80, 0x0 ;  /* 0x000000000000781c */ /* 0x000fda0003f0f008 */
[----:B------:R-:W-:Y:S05]  /*7df0*/  @!P0 BRA `(.L_x_23) ;  /* 0x0000005400f48947 */ /* 0x000fea0003800000 */
[----:B------:R-:W-:Y:S01]  /*7e00*/  UMOV UR36, UR5 ;  /* 0x0000000500247c82 */ /* 0x000fe20008000000 */
[----:B------:R-:W-:-:S05]  /*7e10*/  ULDC UR35, c[0x0][0x50c] ;  /* 0x0001430000237ab9 */ /* 0x000fca0000000800 */
.L_x_31:
[----:B------:R-:W-:-:S06]  /*7e20*/  UISETP.NE.AND UP0, UPT, UR8, 0x3, UPT ;  /* 0x000000030800788c */ /* 0x000fcc000bf05270 */
[----:B------:R-:W-:-:S13]  /*7e30*/  PLOP3.LUT P1, PT, PT, PT, UP0, 0x80, 0x0 ;  /* 0x000000000000781c */ /* 0x000fda0003f2f008 */
[----:B------:R-:W-:Y:S05]  /*7e40*/  @!P1 BRA `(.L_x_24) ;  /* 0x0000000000049947 */ /* 0x000fea0003800000 */
[----:B------:R-:W-:Y:S01]  /*7e50*/  BPT.TRAP 0x1 ;  /* 0x000000040000795c */ /* 0x000fe20000300000 */
.L_x_24:
[----:B------:R-:W2:Y:S01]  /*7e60*/  S2UR UR14, SR_CgaCtaId ;  /* 0x00000000000e79c3 */ /* 0x000ea20000008800 */
[----:B------:R-:W-:Y:S01]  /*7e70*/  UMOV UR10, 0x400 ;  /* 0x00000400000a7882 */ /* 0x000fe20000000000 */
[----:B0-----:R-:W-:-:S05]  /*7e80*/  IMAD.U32 R11, RZ, RZ, UR38 ;  /* 0x00000026ff0b7e24 */ /* 0x001fca000f8e00ff */
[----:B------:R-:W-:Y:S01]  /*7e90*/  SHF.L.U32 R11, R11, 0x1f, RZ ;  /* 0x0000001f0b0b7819 */ /* 0x000fe200000006ff */
[----:B--2---:R-:W-:-:S04]  /*7ea0*/  ULEA UR10, UR14, UR10, 0x18 ;  /* 0x0000000a0e0a7291 */ /* 0x004fc8000f8ec03f */
[----:B------:R-:W-:-:S09]  /*7eb0*/  ULEA UR14, UR39, UR10, 0x3 ;  /* 0x0000000a270e7291 */ /* 0x000fd2000f8e183f */
[----:B------:R0:W2:Y:S01]  /*7ec0*/  SYNCS.PHASECHK.TRANS64.TRYWAIT P0, [UR14], R11 ;  /* 0x0000000bff0075a7 */ /* 0x0000a2000800014e */
[----:B------:R-:W-:Y:S05]  /*7ed0*/  @!P1 BRA `(.L_x_25) ;  /* 0x0000000000049947 */ /* 0x000fea0003800000 */
[----:B------:R-:W-:Y:S01]  /*7ee0*/  BPT.TRAP 0x1 ;  /* 0x000000040000795c */ /* 0x000fe20000300000 */
.L_x_25:
[----:B--2---:R-:W-:Y:S05]  /*7ef0*/  @P0 BRA `(.L_x_26) ;  /* 0x0000000000080947 */ /* 0x004fea0003800000 */
[----:B------:R-:W2:Y:S02]  /*7f00*/  SYNCS.PHASECHK.TRANS64.TRYWAIT P0, [UR14], R11 ;  /* 0x0000000bff0075a7 */ /* 0x000ea4000800014e */
[----:B--2---:R-:W-:Y:S05]  /*7f10*/  @!P0 BRA `(.L_x_27) ;  /* 0x0000024800cc8947 */ /* 0x004fea0003800000 */
.L_x_26:
        /* <DEDUP_REMOVED lines=8> */
[----:B--2---:R-:W2:Y:S04]  /*7fa0*/  LDL.LU.64 R24, [R1+0x40] ;  /* 0x0000400001187983 */ /* 0x004ea80000300a00 */
[----:B------:R-:W2:Y:S04]  /*7fb0*/  LDL.LU.64 R26, [R1+0x48] ;  /* 0x00004800011a7983 */ /* 0x000ea80000300a00 */
[----:B------:R-:W2:Y:S04]  /*7fc0*/  LDL.LU.64 R28, [R1+0x50] ;  /* 0x00005000011c7983 */ /* 0x000ea80000300a00 */
[----:B------:R-:W2:Y:S04]  /*7fd0*/  LDL.LU.64 R30, [R1+0x58] ;  /* 0x00005800011e7983 */ /* 0x000ea80000300a00 */
[----:B------:R-:W2:Y:S04]  /*7fe0*/  LDL.LU.64 R32, [R1+0x60] ;  /* 0x0000600001207983 */ /* 0x000ea80000300a00 */
[----:B------:R-:W2:Y:S04]  /*7ff0*/  LDL.LU.64 R34, [R1+0x68] ;  /* 0x0000680001227983 */ /* 0x000ea80000300a00 */
[----:B------:R-:W2:Y:S04]  /*8000*/  LDL.LU.64 R36, [R1+0x70] ;  /* 0x0000700001247983 */ /* 0x000ea80000300a00 */
[----:B------:R-:W2:Y:S01]  /*8010*/  LDL.LU.64 R38, [R1+0x78] ;  /* 0x0000780001267983 */ /* 0x000ea20000300a00 */
[----:B------:R-:W-:-:S02]  /*8020*/  UIADD3 UR14, UR10, 0x24100, URZ ;  /* 0x000241000a0e7890 */ /* 0x000fc4000fffe03f */
[----:B------:R-:W-:Y:S01]  /*8030*/  UISETP.NE.AND UP0, UPT, UR12, URZ, UPT ;  /* 0x0000003f0c00728c */ /* 0x000fe2000bf05270 */
[----:B------:R-:W-:Y:S01]  /*8040*/  STL [R1+0x4c0], R235 ;  /* 0x0004c0eb01007387 */ /* 0x000fe20000100800 */
[----:B------:R-:W-:Y:S02]  /*8050*/  USHF.R.U32.HI UR14, URZ, 0x4, UR14 ;  /* 0x000000043f0e7899 */ /* 0x000fe4000801160e */
[----:B------:R-:W-:Y:S01]  /*8060*/  USEL UR13, UR13, URZ, !UP0 ;  /* 0x0000003f0d0d7287 */ /* 0x000fe2000c000000 */
[----:B------:R-:W-:Y:S01]  /*8070*/  STL [R1+0x4bc], R234 ;  /* 0x0004bcea01007387 */ /* 0x000fe20000100800 */
[----:B------:R-:W-:Y:S02]  /*8080*/  ULOP3.LUT UR14, UR14, 0x3fff, URZ, 0xc0, !UPT ;  /* 0x00003fff0e0e7892 */ /* 0x000fe4000f8ec03f */
[----:B------:R-:W-:Y:S01]  /*8090*/  ULOP3.LUT UR42, UR11, 0x10000, URZ, 0xfc, !UPT ;  /* 0x000100000b2a7892 */ /* 0x000fe2000f8efc3f */
[----:B------:R-:W-:Y:S01]  /*80a0*/  STL [R1+0x4b8], R233 ;  /* 0x0004b8e901007387 */ /* 0x000fe20000100800 */
[----:B------:R-:W-:-:S02]  /*80b0*/  ULOP3.LUT UR14, UR14, 0x10000, URZ, 0xfc, !UPT ;  /* 0x000100000e0e7892 */ /* 0x000fc4000f8efc3f */
[----:B------:R-:W-:Y:S01]  /*80c0*/  UISETP.NE.U32.AND UP0, UPT, UR13, URZ, UPT ;  /* 0x0000003f0d00728c */ /* 0x000fe2000bf05070 */
[----:B------:R-:W-:Y:S01]  /*80d0*/  STL [R1+0x4b4], R232 ;  /* 0x0004b4e801007387 */ /* 0x000fe20000100800 */
[----:B------:R-:W-:Y:S02]  /*80e0*/  UIMAD UR42, UR39, 0xc00, UR42 ;  /* 0x00000c00272a78a4 */ /* 0x000fe4000f8e022a */
[----:B------:R-:W-:Y:S01]  /*80f0*/  UIMAD UR43, UR39, 0x500, UR14 ;  /* 0x00000500272b78a4 */ /* 0x000fe2000f8e020e */
[----:B------:R-:W-:Y:S01]  /*8100*/  STL [R1+0x4b0], R23 ;  /* 0x0004b01701007387 */ /* 0x000fe20000100800 */
[----:B------:R-:W-:Y:S01]  /*8110*/  UMOV UR25, 0x40000040 ;  /* 0x4000004000197882 */ /* 0x000fe20000000000 */
[----:B------:R-:W-:Y:S02]  /*8120*/  UMOV UR27, 0x40000040 ;  /* 0x40000040001b7882 */ /* 0x000fe40000000000 */
[----:B------:R-:W-:Y:S02]  /*8130*/  UMOV UR24, UR42 ;  /* 0x0000002a00187c82 */ /* 0x000fe40008000000 */
[----:B------:R-:W-:Y:S01]  /*8140*/  UMOV UR26, UR43 ;  /* 0x0000002b001a7c82 */ /* 0x000fe20008000000 */
[----:B------:R-:W-:Y:S01]  /*8150*/  UIADD3 UR22, UR43, 0x100, URZ ;  /* 0x000001002b167890 */ /* 0x000fe2000fffe03f */
[----:B------:R-:W-:Y:S01]  /*8160*/  STL [R1+0x4ac], R22 ;  /* 0x0004ac1601007387 */ /* 0x000fe20000100800 */
[----:B------:R-:W-:Y:S01]  /*8170*/  UMOV UR20, UR24 ;  /* 0x0000001800147c82 */ /* 0x000fe20008000000 */
[----:B------:R-:W-:Y:S01]  /*8180*/  UMOV UR21, UR25 ;  /* 0x0000001900157c82 */ /* 0x000fe20008000000 */
[----:B------:R-:W-:Y:S01]  /*8190*/  UMOV UR23, 0x40000040 ;  /* 0x4000004000177882 */ /* 0x000fe20000000000 */
        /* <DEDUP_REMOVED lines=10> */
[----:B--2---:R-:W-:Y:S01]  /*8240*/  WARPGROUP.ARRIVE ;  /* 0x00000000000079c5 */ /* 0x004fe20000000000 */
[----:B------:R-:W-:Y:S01]  /*8250*/  UIADD3 UR30, UR43, 0x400, URZ ;  /* 0x000004002b1e7890 */ /* 0x000fe2000fffe03f */
[----:B-----5:R-:W-:Y:S04]  /*8260*/  STL [R1+0x4a0], R3 ;  /* 0x0004a00301007387 */ /* 0x020fe80000100800 */
[----:B------:R-:W-:Y:S01]  /*8270*/  QGMMA.64x32x32.F32.E4M3.E4M3 R24, gdesc[UR24], R24, UP0, gsb0 ;  /* 0x00600000181879f3 */ /* 0x000fe2000b800818 */
[----:B------:R-:W-:Y:S01]  /*8280*/  UMOV UR28, UR24 ;  /* 0x00000018001c7c82 */ /* 0x000fe20008000000 */
[----:B------:R-:W-:Y:S01]  /*8290*/  UMOV UR29, UR25 ;  /* 0x00000019001d7c82 */ /* 0x000fe20008000000 */
[----:B------:R-:W-:Y:S01]  /*82a0*/  UMOV UR31, 0x40000040 ;  /* 0x40000040001f7882 */ /* 0x000fe20000000000 */
[----:B------:R-:W-:Y:S04]  /*82b0*/  STL [R1+0x49c], R2 ;  /* 0x00049c0201007387 */ /* 0x000fe80000100800 */
[----:B------:R-:W-:Y:S04]  /*82c0*/  STL [R1+0x498], R0 ;  /* 0x0004980001007387 */ /* 0x000fe80000100800 */
[----:B------:R-:W-:Y:S04]  /*82d0*/  STL.64 [R1+0x450], R18 ;  /* 0x0004501201007387 */ /* 0x000fe80000100a00 */
[----:B------:R-:W-:Y:S04]  /*82e0*/  STL.64 [R1+0x448], R16 ;  /* 0x0004481001007387 */ /* 0x000fe80000100a00 */
[----:B------:R-:W-:Y:S04]  /*82f0*/  STL.64 [R1+0x440], R14 ;  /* 0x0004400e01007387 */ /* 0x000fe80000100a00 */
[----:B------:R-:W-:Y:S04]  /*8300*/  STL.64 [R1+0x438], R12 ;  /* 0x0004380c01007387 */ /* 0x000fe80000100a00 */
[----:B------:R-:W-:Y:S04]  /*8310*/  STL [R1+0x430], R10 ;  /* 0x0004300a01007387 */ /* 0x000fe80000100800 */
[----:B------:R-:W-:Y:S04]  /*8320*/  STL.64 [R1+0x428], R8 ;  /* 0x0004280801007387 */ /* 0x000fe80000100a00 */
[----:B------:R-:W-:Y:S04]  /*8330*/  STL.64 [R1+0x420], R6 ;  /* 0x0004200601007387 */ /* 0x000fe80000100a00 */
[----:B------:R2:W-:Y:S04]  /*8340*/  STL.64 [R1+0x418], R4 ;  /* 0x0004180401007387 */ /* 0x0005e80000100a00 */
[----:B--2---:R-:W2:Y:S04]  /*8350*/  LDL.LU.64 R4, [R1] ;  /* 0x0000000001047983 */ /* 0x004ea80000300a00 */
[----:B------:R-:W2:Y:S01]  /*8360*/  LDL.LU.64 R6, [R1+0x8] ;  /* 0x0000080001067983 */ /* 0x000ea20000300a00 */
[----:B------:R-:W-:-:S02]  /*8370*/  WARPGROUP.DEPBAR.LE gsb0, 0x0 ;  /* 0x00008000000079c5 */ /* 0x000fc40000010000 */
[----:B------:R-:W-:Y:S01]  /*8380*/  WARPGROUP.ARRIVE ;  /* 0x00000000000079c5 */ /* 0x000fe20000000000 */
[----:B------:R-:W2:Y:S04]  /*8390*/  LDL.LU.64 R8, [R1+0x10] ;  /* 0x0000100001087983 */ /* 0x000ea80000300a00 */
[----:B0-----:R-:W2:Y:S01]  /*83a0*/  LDL.LU.64 R10, [R1+0x18] ;  /* 0x00001800010a7983 */ /* 0x001ea20000300a00 */
[----:B------:R-:W-:Y:S03]  /*83b0*/  QGMMA.64x32x32.F32.E4M3.E4M3 R200, gdesc[UR20], R200, UP0, gsb0 ;  /* 0x0060000014c879f3 */ /* 0x000fe6000b8008c8 */
[----:B------:R-:W2:Y:S04]  /*83c0*/  LDL.LU.64 R12, [R1+0x20] ;  /* 0x00002000010c7983 */ /* 0x000ea80000300a00 */
[----:B------:R-:W2:Y:S04]  /*83d0*/  LDL.LU.64 R14, [R1+0x28] ;  /* 0x00002800010e7983 */ /* 0x000ea80000300a00 */
[----:B------:R-:W2:Y:S04]  /*83e0*/  LDL.LU.64 R16, [R1+0x30] ;  /* 0x0000300001107983 */ /* 0x000ea80000300a00 */
[----:B------:R-:W2:Y:S01]  /*83f0*/  LDL.LU.64 R18, [R1+0x38] ;  /* 0x0000380001127983 */ /* 0x000ea20000300a00 */
[----:B-1----:R-:W-:-:S02]  /*8400*/  IMAD.MOV.U32 R2, RZ, RZ, R38 ;  /* 0x000000ffff027224 */ /* 0x002fc400078e0026 */
[----:B------:R-:W-:Y:S01]  /*8410*/  IMAD.MOV.U32 R0, RZ, RZ, R39 ;  /* 0x000000ffff007224 */ /* 0x000fe200078e0027 */
[----:B------:R-:W-:Y:S01]  /*8420*/  STL.64 [R1+0x40], R24 ;  /* 0x0000401801007387 */ /* 0x000fe20000100a00 */
[----:B------:R-:W-:Y:S02]  /*8430*/  IMAD.MOV.U32 R20, RZ, RZ, R36 ;  /* 0x000000ffff147224 */ /* 0x000fe400078e0024 */
[----:B------:R-:W-:Y:S01]  /*8440*/  IMAD.MOV.U32 R3, RZ, RZ, R37 ;  /* 0x000000ffff037224 */ /* 0x000fe200078e0025 */
[----:B------:R-:W-:Y:S01]  /*8450*/  STL.64 [R1+0x48], R26 ;  /* 0x0000481a01007387 */ /* 0x000fe20000100a00 */
[----:B------:R-:W-:Y:S02]  /*8460*/  IMAD.MOV.U32 R22, RZ, RZ, R34 ;  /* 0x000000ffff167224 */ /* 0x000fe400078e0022 */
[----:B------:R-:W-:Y:S01]  /*8470*/  IMAD.MOV.U32 R21, RZ, RZ, R35 ;  /* 0x000000ffff157224 */ /* 0x000fe200078e0023 */
[----:B------:R0:W-:Y:S01]  /*8480*/  STL [R1+0x50], R28 ;  /* 0x0000501c01007387 */ /* 0x0001e20000100800 */
[----:B------:R-:W-:-:S02]  /*8490*/  IMAD.MOV.U32 R232, RZ, RZ, R32 ;  /* 0x000000ffffe87224 */ /* 0x000fc400078e0020 */
[----:B------:R-:W-:Y:S01]  /*84a0*/  IMAD.MOV.U32 R23, RZ, RZ, R33 ;  /* 0x000000ffff177224 */ /* 0x000fe200078e0021 */
[----:B------:R-:W4:Y:S01]  /*84b0*/  LDL.LU.64 R38, [R1+0x580] ;  /* 0x0005800001267983 */ /* 0x000f220000300a00 */
[----:B------:R-:W-:Y:S02]  /*84c0*/  IMAD.MOV.U32 R234, RZ, RZ, R30 ;  /* 0x000000ffffea7224 */ /* 0x000fe400078e001e */
[----:B------:R-:W-:Y:S01]  /*84d0*/  IMAD.MOV.U32 R233, RZ, RZ, R31 ;  /* 0x000000ffffe97224 */ /* 0x000fe200078e001f */
[----:B------:R-:W4:Y:S01]  /*84e0*/  LDL.LU.64 R36, [R1+0x578] ;  /* 0x0005780001247983 */ /* 0x000f220000300a00 */
[----:B------:R-:W-:-:S03]  /*84f0*/  IMAD.MOV.U32 R235, RZ, RZ, R29 ;  /* 0x000000ffffeb7224 */ /* 0x000fc600078e001d */
[----:B------:R-:W4:Y:S04]  /*8500*/  LDL.LU.64 R34, [R1+0x570] ;  /* 0x0005700001227983 */ /* 0x000f280000300a00 */
[----:B------:R-:W4:Y:S04]  /*8510*/  LDL.LU.64 R32, [R1+0x568] ;  /* 0x0005680001207983 */ /* 0x000f280000300a00 */
[----:B------:R-:W4:Y:S04]  /*8520*/  LDL.LU.64 R30, [R1+0x560] ;  /* 0x00056000011e7983 */ /* 0x000f280000300a00 */
[----:B0-----:R-:W4:Y:S04]  /*8530*/  LDL.LU.64 R28, [R1+0x558] ;  /* 0x00055800011c7983 */ /* 0x001f280000300a00 */
[----:B------:R-:W4:Y:S04]  /*8540*/  LDL.LU.64 R26, [R1+0x550] ;  /* 0x00055000011a7983 */ /* 0x000f280000300a00 */
[----:B------:R-:W4:Y:S01]  /*8550*/  LDL.LU.64 R24, [R1+0x548] ;  /* 0x0005480001187983 */ /* 0x000f220000300a00 */
[----:B------:R-:W-:-:S02]  /*8560*/  WARPGROUP.DEPBAR.LE gsb0, 0x0 ;  /* 0x00008000000079c5 */ /* 0x000fc40000010000 */
[----:B------:R-:W-:-:S06]  /*8570*/  WARPGROUP.ARRIVE ;  /* 0x00000000000079c5 */ /* 0x000fcc0000000000 */
[----:B------:R-:W-:Y:S03]  /*8580*/  QGMMA.64x32x32.F32.E4M3.E4M3 R152, gdesc[UR16], R152, UP0, gsb0 ;  /* 0x00600000109879f3 */ /* 0x000fe6000b800898 */
[----:B------:R-:W-:Y:S02]  /*8590*/  WARPGROUP.DEPBAR.LE gsb0, 0x0 ;  /* 0x00008000000079c5 */ /* 0x000fe40000010000 */
[----:B------:R-:W-:-:S06]  /*85a0*/  WARPGROUP.ARRIVE ;  /* 0x00000000000079c5 */ /* 0x000fcc0000000000 */
[----:B------:R-:W-:Y:S03]  /*85b0*/  QGMMA.64x32x32.F32.E4M3.E4M3 R104, gdesc[UR12], R104, UP0, gsb0 ;  /* 0x006000000c6879f3 */ /* 0x000fe6000b800868 */
[----:B------:R-:W-:Y:S02]  /*85c0*/  WARPGROUP.DEPBAR.LE gsb0, 0x0 ;  /* 0x00008000000079c5 */ /* 0x000fe40000010000 */
[----:B------:R-:W-:-:S06]  /*85d0*/  WARPGROUP.ARRIVE ;  /* 0x00000000000079c5 */ /* 0x000fcc0000000000 */
[----:B------:R-:W-:Y:S01]  /*85e0*/  QGMMA.64x32x32.F32.E4M3.E4M3 R56, gdesc[UR28], R56, UP0, gsb0 ;  /* 0x006000001c3879f3 */ /* 0x000fe2000b800838 */
[----:B------:R-:W-:Y:S01]  /*85f0*/  UIADD3 UR16, UR42, 0x400, URZ ;  /* 0x000004002a107890 */ /* 0x000fe2000fffe03f */
[----:B------:R-:W-:-:S06]  /*8600*/  UMOV UR29, 0x40000040 ;  /* 0x40000040001d7882 */ /* 0x000fcc0000000000 */
[----:B------:R-:W-:Y:S01]  /*8610*/  UMOV UR28, UR16 ;  /* 0x00000010001c7c82 */ /* 0x000fe20008000000 */
[----:B------:R-:W-:Y:S02]  /*8620*/  WARPGROUP.DEPBAR.LE gsb0, 0x0 ;  /* 0x00008000000079c5 */ /* 0x000fe40000010000 */
[----:B------:R-:W-:-:S06]  /*8630*/  WARPGROUP.ARRIVE ;  /* 0x00000000000079c5 */ /* 0x000fcc0000000000 */
[----:B------:R-:W-:Y:S01]  /*8640*/  QGMMA.64x32x32.F32.E4M3.E4M3 R40, gdesc[UR28], R40, UP0, gsb0 ;  /* 0x006000001c2879f3 */ /* 0x000fe2000b800828 */
[----:B------:R-:W-:Y:S01]  /*8650*/  UMOV UR12, UR28 ;  /* 0x0000001c000c7c82 */ /* 0x000fe20008000000 */
        /* <DEDUP_REMOVED lines=17> */
[----:B--2---:R-:W-:-:S06]  /*8770*/  WARPGROUP.ARRIVE ;  /* 0x00000000000079c5 */ /* 0x004fcc0000000000 */
[----:B------:R-:W-:Y:S01]  /*8780*/  QGMMA.64x32x32.F32.E4M3.E4M3 R4, gdesc[UR24], R4, UP0, gsb0 ;  /* 0x00600000180479f3 */ /* 0x000fe2000b800804 */
[----:B------:R-:W-:Y:S01]  /*8790*/  UIADD3 UR12, UR42, 0x800, URZ ;  /* 0x000008002a0c7890 */ /* 0x000fe2000fffe03f */
[----:B------:R-:W-:-:S06]  /*87a0*/  UMOV UR25, 0x40000040 ;  /* 0x4000004000197882 */ /* 0x000fcc0000000000 */
[----:B------:R-:W-:Y:S01]  /*87b0*/  UMOV UR24, UR12 ;  /* 0x0000000c00187c82 */ /* 0x000fe20008000000 */
[----:B------:R-:W-:Y:S04]  /*87c0*/  STL.64 [R1+0x540], R214 ;  /* 0x000540d601007387 */ /* 0x000fe80000100a00 */
[----:B------:R-:W-:Y:S04]  /*87d0*/  STL.64 [R1+0x538], R212 ;  /* 0x000538d401007387 */ /* 0x000fe80000100a00 */
[----:B------:R-:W-:Y:S04]  /*87e0*/  STL.64 [R1+0x530], R210 ;  /* 0x000530d201007387 */ /* 0x000fe80000100a00 */
[----:B------:R-:W-:Y:S04]  /*87f0*/  STL.64 [R1+0x528], R208 ;  /* 0x000528d001007387 */ /* 0x000fe80000100a00 */
[----:B------:R-:W-:Y:S04]  /*8800*/  STL.64 [R1+0x520], R206 ;  /* 0x000520ce01007387 */ /* 0x000fe80000100a00 */
[----:B------:R-:W-:Y:S01]  /*8810*/  STL.64 [R1+0x518], R204 ;  /* 0x000518cc01007387 */ /* 0x000fe20000100a00 */
[----:B------:R-:W-:-:S02]  /*8820*/  WARPGROUP.DEPBAR.LE gsb0, 0x0 ;  /* 0x00008000000079c5 */ /* 0x000fc40000010000 */
[----:B------:R-:W-:-:S06]  /*8830*/  WARPGROUP.ARRIVE ;  /* 0x00000000000079c5 */ /* 0x000fcc0000000000 */
[----:B------:R-:W-:Y:S01]  /*8840*/  QGMMA.64x32x32.F32.E4M3.E4M3 R216, gdesc[UR24], R216, UP0, gsb0 ;  /* 0x0060000018d879f3 */ /* 0x000fe2000b8008d8 */
[----:B------:R-:W-:Y:S04]  /*8850*/  STL.64 [R1+0x510], R202 ;  /* 0x000510ca01007387 */ /* 0x000fe80000100a00 */
[----:B------:R0:W-:Y:S04]  /*8860*/  STL.64 [R1+0x508], R200 ;  /* 0x000508c801007387 */ /* 0x0001e80000100a00 */
[----:B0-----:R-:W2:Y:S04]  /*8870*/  LDL.LU R200, [R1+0x40] ;  /* 0x0000400001c87983 */ /* 0x001ea80000300800 */
[----:B------:R-:W2:Y:S04]  /*8880*/  LDL.LU R201, [R1+0x44] ;  /* 0x0000440001c97983 */ /* 0x000ea80000300800 */
[----:B------:R-:W2:Y:S04]  /*8890*/  LDL.LU R202, [R1+0x48] ;  /* 0x0000480001ca7983 */ /* 0x000ea80000300800 */
[----:B------:R-:W2:Y:S04]  /*88a0*/  LDL.LU R203, [R1+0x4c] ;  /* 0x00004c0001cb7983 */ /* 0x000ea80000300800 */
[----:B------:R-:W2:Y:S01]  /*88b0*/  LDL.LU R204, [R1+0x50] ;  /* 0x0000500001cc7983 */ /* 0x000ea20000300800 */
[----:B------:R-:W-:Y:S01]  /*88c0*/  UMOV UR20, UR24 ;  /* 0x0000001800147c82 */ /* 0x000fe20008000000 */
[----:B------:R-:W-:Y:S01]  /*88d0*/  UMOV UR21, UR25 ;  /* 0x0000001900157c82 */ /* 0x000fe20008000000 */
[----:B------:R-:W-:-:S02]  /*88e0*/  WARPGROUP.DEPBAR.LE gsb0, 0x0 ;  /* 0x00008000000079c5 */ /* 0x000fc40000010000 */
        /* <DEDUP_REMOVED lines=15> */
[----:B----4-:R-:W-:-:S06]  /*89e0*/  WARPGROUP.ARRIVE ;  /* 0x00000000000079c5 */ /* 0x010fcc0000000000 */
[----:B------:R-:W-:Y:S01]  /*89f0*/  QGMMA.64x32x32.F32.E4M3.E4M3 R24, gdesc[UR24], R24, UP0, gsb0 ;  /* 0x00600000181879f3 */ /* 0x000fe2000b800818 */
        /* <DEDUP_REMOVED lines=11> */
[----:B------:R-:W-:Y:S02]  /*8ab0*/  UIADD3 UR16, UR42, 0x2, URZ ;  /* 0x000000022a107890 */ /* 0x000fe4000fffe03f */
[----:B------:R-:W-:Y:S01]  /*8ac0*/  UIADD3 UR26, UR43, 0x2, URZ ;  /* 0x000000022b1a7890 */ /* 0x000fe2000fffe03f */
[----:B------:R-:W-:Y:S01]  /*8ad0*/  UMOV UR25, 0x40000040 ;  /* 0x4000004000197882 */ /* 0x000fe20000000000 */
[----:B------:R-:W-:-:S03]  /*8ae0*/  UMOV UR27, 0x40000040 ;  /* 0x40000040001b7882 */ /* 0x000fc60000000000 */
[----:B------:R-:W-:Y:S01]  /*8af0*/  UMOV UR24, UR16 ;  /* 0x0000001000187c82 */ /* 0x000fe20008000000 */
[----:B------:R-:W-:Y:S02]  /*8b00*/  WARPGROUP.DEPBAR.LE gsb0, 0x0 ;  /* 0x00008000000079c5 */ /* 0x000fe40000010000 */
        /* <DEDUP_REMOVED lines=84> */
[----:B------:R-:W-:Y:S01]  /*9050*/  QGMMA.64x32x32.F32.E4M3.E4M3 R216, gdesc[UR24], R216, gsb0 ;  /* 0x0060000018d879f3 */ /* 0x000fe200080008d8 */
        /* <DEDUP_REMOVED lines=11> */
[----:B------:R-:W-:-:S02]  /*9110*/  WARPGROUP.DEPBAR.LE gsb0, 0x0 ;  /* 0x00008000000079c5 */ /* 0x000fc40000010000 */
        /* <DEDUP_REMOVED lines=26> */
[----:B------:R-:W-:Y:S01]  /*92c0*/  STL.64 [R1+0x40], R200 ;  /* 0x000040c801007387 */ /* 0x000fe20000100a00 */
[----:B------:R-:W-:Y:S02]  /*92d0*/  IMAD.MOV.U32 R2, RZ, RZ, R214 ;  /* 0x000000ffff027224 */ /* 0x000fe400078e00d6 */
[----:B------:R-:W-:Y:S01]  /*92e0*/  IMAD.MOV.U32 R0, RZ, RZ, R215 ;  /* 0x000000ffff007224 */ /* 0x000fe200078e00d7 */
[----:B------:R-:W-:Y:S01]  /*92f0*/  STL.64 [R1+0x48], R202 ;  /* 0x000048ca01007387 */ /* 0x000fe20000100a00 */
[----:B------:R-:W-:-:S02]  /*9300*/  IMAD.MOV.U32 R20, RZ, RZ, R212 ;  /* 0x000000ffff147224 */ /* 0x000fc400078e00d4 */
[----:B------:R-:W-:Y:S01]  /*9310*/  IMAD.MOV.U32 R3, RZ, RZ, R213 ;  /* 0x000000ffff037224 */ /* 0x000fe200078e00d5 */
[----:B------:R0:W-:Y:S01]  /*9320*/  STL [R1+0x50], R204 ;  /* 0x000050cc01007387 */ /* 0x0001e20000100800 */
        /* <DEDUP_REMOVED lines=9> */
[----:B------:R-:W-:-:S03]  /*93c0*/  IMAD.MOV.U32 R235, RZ, RZ, R205 ;  /* 0x000000ffffeb7224 */ /* 0x000fc600078e00cd */
[----:B------:R-:W2:Y:S04]  /*93d0*/  LDL.LU.64 R208, [R1+0x4e8] ;  /* 0x0004e80001d07983 */ /* 0x000ea80000300a00 */
[----:B------:R-:W2:Y:S04]  /*93e0*/  LDL.LU.64 R206, [R1+0x4e0] ;  /* 0x0004e00001ce7983 */ /* 0x000ea80000300a00 */
[----:B0-----:R-:W2:Y:S04]  /*93f0*/  LDL.LU.64 R204, [R1+0x4d8] ;  /* 0x0004d80001cc7983 */ /* 0x001ea80000300a00 */
        /* <DEDUP_REMOVED lines=112> */
[----:B------:R0:W5:Y:S04]  /*9b00*/  LDL.LU R233, [R1+0x4b8] ;  /* 0x0004b80001e97983 */ /* 0x0001680000300800 */
[----:B------:R0:W5:Y:S04]  /*9b10*/  LDL.LU R232, [R1+0x4b4] ;  /* 0x0004b40001e87983 */ /* 0x0001680000300800 */
[----:B------:R0:W5:Y:S04]  /*9b20*/  LDL.LU R23, [R1+0x4b0] ;  /* 0x0004b00001177983 */ /* 0x0001680000300800 */
[----:B------:R0:W5:Y:S04]  /*9b30*/  LDL.LU R22, [R1+0x4ac] ;  /* 0x0004ac0001167983 */ /* 0x0001680000300800 */
[----:B------:R0:W5:Y:S04]  /*9b40*/  LDL.LU R21, [R1+0x4a8] ;  /* 0x0004a80001157983 */ /* 0x0001680000300800 */
[----:B------:R0:W5:Y:S04]  /*9b50*/  LDL.LU R20, [R1+0x4a4] ;  /* 0x0004a40001147983 */ /* 0x0001680000300800 */
[----:B------:R0:W5:Y:S01]  /*9b60*/  LDL.LU R3, [R1+0x4a0] ;  /* 0x0004a00001037983 */ /* 0x0001620000300800 */
[----:B------:R-:W-:-:S02]  /*9b70*/  WARPGROUP.DEPBAR.LE gsb0, 0x0 ;  /* 0x00008000000079c5 */ /* 0x000fc40000010000 */
[----:B--2---:R-:W-:Y:S01]  /*9b80*/  WARPGROUP.ARRIVE ;  /* 0x00000000000079c5 */ /* 0x004fe20000000000 */
[----:B------:R0:W5:Y:S04]  /*9b90*/  LDL.LU R2, [R1+0x49c] ;  /* 0x00049c0001027983 */ /* 0x0001680000300800 */
[----:B------:R0:W5:Y:S01]  /*9ba0*/  LDL.LU R0, [R1+0x498] ;  /* 0x0004980001007983 */ /* 0x0001620000300800 */
        /* <DEDUP_REMOVED lines=77> */
[----:B------:R-:W-:Y:S04]  /*a080*/  STL.64 [R1], R4 ;  /* 0x0000000401007387 */ /* 0x000fe80000100a00 */
[----:B------:R-:W-:Y:S04]  /*a090*/  STL.64 [R1+0x8], R6 ;  /* 0x0000080601007387 */ /* 0x000fe80000100a00 */
[----:B------:R-:W-:Y:S04]  /*a0a0*/  STL.64 [R1+0x10], R8 ;  /* 0x0000100801007387 */ /* 0x000fe80000100a00 */
[----:B------:R1:W-:Y:S04]  /*a0b0*/  STL.64 [R1+0x18], R10 ;  /* 0x0000180a01007387 */ /* 0x0003e80000100a00 */
[----:B------:R-:W-:Y:S04]  /*a0c0*/  STL.64 [R1+0x20], R12 ;  /* 0x0000200c01007387 */ /* 0x000fe80000100a00 */
[----:B------:R-:W-:Y:S04]  /*a0d0*/  STL.64 [R1+0x28], R14 ;  /* 0x0000280e01007387 */ /* 0x000fe80000100a00 */
[----:B------:R-:W-:Y:S01]  /*a0e0*/  STL.64 [R1+0x30], R16 ;  /* 0x0000301001007387 */ /* 0x000fe20000100a00 */
[----:B-1----:R-:W-:-:S03]  /*a0f0*/  IMAD.MOV.U32 R11, RZ, RZ, R19 ;  /* 0x000000ffff0b7224 */ /* 0x002fc600078e0013 */
[----:B------:R1:W-:Y:S04]  /*a100*/  STL.64 [R1+0x38], R18 ;  /* 0x0000381201007387 */ /* 0x0003e80000100a00 */
[----:B-1----:R0:W5:Y:S04]  /*a110*/  LDL.LU.64 R18, [R1+0x450] ;  /* 0x0004500001127983 */ /* 0x0021680000300a00 */
[----:B------:R0:W5:Y:S04]  /*a120*/  LDL.LU.64 R16, [R1+0x448] ;  /* 0x0004480001107983 */ /* 0x0001680000300a00 */
[----:B------:R0:W5:Y:S04]  /*a130*/  LDL.LU.64 R14, [R1+0x440] ;  /* 0x00044000010e7983 */ /* 0x0001680000300a00 */
[----:B------:R0:W5:Y:S04]  /*a140*/  LDL.LU.64 R12, [R1+0x438] ;  /* 0x00043800010c7983 */ /* 0x0001680000300a00 */
[----:B------:R0:W5:Y:S04]  /*a150*/  LDL.LU R10, [R1+0x430] ;  /* 0x00043000010a7983 */ /* 0x0001680000300800 */
[----:B------:R0:W5:Y:S04]  /*a160*/  LDL.LU.64 R8, [R1+0x428] ;  /* 0x0004280001087983 */ /* 0x0001680000300a00 */
[----:B------:R0:W5:Y:S04]  /*a170*/  LDL.LU.64 R6, [R1+0x420] ;  /* 0x0004200001067983 */ /* 0x0001680000300a00 */
[----:B------:R0:W5:Y:S01]  /*a180*/  LDL.LU.64 R4, [R1+0x418] ;  /* 0x0004180001047983 */ /* 0x0001620000300a00 */
[----:B------:R-:W-:-:S02]  /*a190*/  WARPGROUP.DEPBAR.LE gsb0, 0x0 ;  /* 0x00008000000079c5 */ /* 0x000fc40000010000 */
[----:B------:R-:W-:Y:S01]  /*a1a0*/  WARPGROUP.ARRIVE ;  /* 0x00000000000079c5 */ /* 0x000fe20000000000 */
[----:B------:R-:W-:Y:S01]  /*a1b0*/  UMOV UR20, UR24 ;  /* 0x0000001800147c82 */ /* 0x000fe20008000000 */
[----:B------:R-:W-:-:S04]  /*a1c0*/  UMOV UR21, UR25 ;  /* 0x0000001900157c82 */ /* 0x000fc80008000000 */
        /* <DEDUP_REMOVED lines=13> */
[----:B------:R-:W-:-:S04]  /*a2a0*/  UIADD3 UR6, UR6, 0x4, URZ ;  /* 0x0000000406067890 */ /* 0x000fc8000fffe03f */
[----:B------:R-:W-:-:S04]  /*a2b0*/  UISETP.NE.AND UP0, UPT, UR6, UR35, UPT ;  /* 0x000000230600728c */ /* 0x000fc8000bf05270 */
[----:B------:R-:W-:Y:S01]  /*a2c0*/  USEL UR12, URZ, 0x1, UP0 ;  /* 0x000000013f0c7887 */ /* 0x000fe20008000000 */
[----:B------:R-:W-:Y:S02]  /*a2d0*/  WARPGROUP.DEPBAR.LE gsb0, 0x0 ;  /* 0x00008000000079c5 */ /* 0x000fe40000010000 */
[----:B------:R-:W-:-:S06]  /*a2e0*/  WARPGROUP.ARRIVE ;  /* 0x00000000000079c5 */ /* 0x000fcc0000000000 */
[----:B------:R-:W-:Y:S01]  /*a2f0*/  QGMMA.64x32x32.F32.E4M3.E4M3 R24, gdesc[UR24], R24, gsb0 ;  /* 0x00600000181879f3 */ /* 0x000fe20008000818 */
[----:B------:R-:W-:Y:S02]  /*a300*/  ISETP.NE.AND P0, PT, RZ, UR12, PT ;  /* 0x0000000cff007c0c */ /* 0x000fe4000bf05270 */
[----:B------:R-:W-:-:S11]  /*a310*/  WARPGROUP.DEPBAR.LE gsb0, 0x0 ;  /* 0x00008000000079c5 */ /* 0x000fd60000010000 */
[----:B0-----:R-:W-:Y:S05]  /*a320*/  @!P0 BRA `(.L_x_28) ;  /* 0x0000003000308947 */ /* 0x001fea0003800000 */
[----:B------:R0:W-:Y:S04]  /*a330*/  STL [R1+0x494], R50 ;  /* 0x0004943201007387 */ /* 0x0001e80000100800 */
[----:B0-----:R-:W2:Y:S04]  /*a340*/  LDL R50, [R1+0x40] ;  /* 0x0000400001327983 */ /* 0x001ea80000100800 */
[----:B------:R0:W-:Y:S04]  /*a350*/  STL [R1+0x490], R51 ;  /* 0x0004903301007387 */ /* 0x0001e80000100800 */
[----:B0-----:R-:W4:Y:S04]  /*a360*/  LDL R51, [R1+0x44] ;  /* 0x0000440001337983 */ /* 0x001f280000100800 */
[----:B------:R0:W-:Y:S04]  /*a370*/  STL [R1+0x48c], R52 ;  /* 0x00048c3401007387 */ /* 0x0001e80000100800 */
[----:B0-----:R-:W3:Y:S04]  /*a380*/  LDL R52, [R1+0x48] ;  /* 0x0000480001347983 */ /* 0x001ee80000100800 */
[----:B------:R0:W-:Y:S04]  /*a390*/  STL [R1+0x488], R53 ;  /* 0x0004883501007387 */ /* 0x0001e80000100800 */
[----:B0-----:R-:W3:Y:S04]  /*a3a0*/  LDL R53, [R1+0xc] ;  /* 0x00000c0001357983 */ /* 0x001ee80000100800 */
[----:B------:R0:W-:Y:S04]  /*a3b0*/  STL [R1+0x484], R54 ;  /* 0x0004843601007387 */ /* 0x0001e80000100800 */
[----:B0-----:R-:W2:Y:S04]  /*a3c0*/  LDL.LU R54, [R1+0x80] ;  /* 0x0000800001367983 */ /* 0x001ea80000300800 */
[----:B------:R0:W-:Y:S04]  /*a3d0*/  STL [R1+0x480], R55 ;  /* 0x0004803701007387 */ /* 0x0001e80000100800 */
[----:B0-----:R-:W3:Y:S04]  /*a3e0*/  LDL R55, [R1+0x10] ;  /* 0x0000100001377983 */ /* 0x001ee80000100800 */
[----:B------:R0:W-:Y:S04]  /*a3f0*/  STL [R1+0x47c], R24 ;  /* 0x00047c1801007387 */ /* 0x0001e80000100800 */
[----:B0-----:R-:W2:Y:S04]  /*a400*/  LDL R24, [R1+0x8] ;  /* 0x0000080001187983 */ /* 0x001ea80000100800 */
[----:B------:R0:W-:Y:S04]  /*a410*/  STL [R1+0x478], R25 ;  /* 0x0004781901007387 */ /* 0x0001e80000100800 */
[----:B0-----:R-:W3:Y:S04]  /*a420*/  LDL R25, [R1+0x14] ;  /* 0x0000140001197983 */ /* 0x001ee80000100800 */
[----:B------:R0:W-:Y:S04]  /*a430*/  STL [R1+0x474], R26 ;  /* 0x0004741a01007387 */ /* 0x0001e80000100800 */
[----:B0-----:R-:W3:Y:S04]  /*a440*/  LDL R26, [R1+0x4] ;  /* 0x00000400011a7983 */ /* 0x001ee80000100800 */
[----:B------:R0:W-:Y:S04]  /*a450*/  STL [R1+0x470], R27 ;  /* 0x0004701b01007387 */ /* 0x0001e80000100800 */
[----:B0-----:R-:W3:Y:S04]  /*a460*/  LDL R27, [R1+0x18] ;  /* 0x00001800011b7983 */ /* 0x001ee80000100800 */
[----:B------:R0:W-:Y:S04]  /*a470*/  STL [R1+0x46c], R28 ;  /* 0x00046c1c01007387 */ /* 0x0001e80000100800 */
[----:B0-----:R-:W3:Y:S04]  /*a480*/  LDL R28, [R1] ;  /* 0x00000000011c7983 */ /* 0x001ee80000100800 */
[----:B------:R0:W-:Y:S04]  /*a490*/  STL [R1+0x468], R29 ;  /* 0x0004681d01007387 */ /* 0x0001e80000100800 */
[----:B0-----:R-:W3:Y:S04]  /*a4a0*/  LDL R29, [R1+0x1c] ;  /* 0x00001c00011d7983 */ /* 0x001ee80000100800 */
        /* <DEDUP_REMOVED lines=20> */
[----:B-----5:R0:W-:Y:S04]  /*a5f0*/  STL [R1+0x43c], R10 ;  /* 0x00043c0a01007387 */ /* 0x0201e80000100800 */
        /* <DEDUP_REMOVED lines=18> */
[----:B0-----:R-:W3:Y:S01]  /*a720*/  LDL R0, [R1+0x4c] ;  /* 0x00004c0001007983 */ /* 0x001ee20000100800 */
[----:B--2---:R-:W-:-:S01]  /*a730*/  FADD R54, R24, R54 ;  /* 0x0000003618367221 */ /* 0x004fc20000000000 */
[----:B------:R-:W-:Y:S01]  /*a740*/  FADD R12, R50, R12 ;  /* 0x0000000c320c7221 */ /* 0x000fe20000000000 */
[----:B----4-:R-:W-:-:S01]  /*a750*/  FADD R13, R51, R13 ;  /* 0x0000000d330d7221 */ /* 0x010fc20000000000 */
[----:B------:R-:W2:Y:S01]  /*a760*/  LDL.LU R50, [R1+0x494] ;  /* 0x0004940001327983 */ /* 0x000ea20000300800 */
[----:B---3--:R-:W-:-:S03]  /*a770*/  FADD R14, R52, R14 ;  /* 0x0000000e340e7221 */ /* 0x008fc60000000000 */
[----:B------:R-:W3:Y:S04]  /*a780*/  LDL.LU R51, [R1+0x490] ;  /* 0x0004900001337983 */ /* 0x000ee80000300800 */
[----:B------:R-:W4:Y:S01]  /*a790*/  LDL.LU R52, [R1+0x48c] ;  /* 0x00048c0001347983 */ /* 0x000f220000300800 */
[----:B------:R-:W-:-:S01]  /*a7a0*/  FADD R237, R26, R237 ;  /* 0x000000ed1aed7221 */ /* 0x000fc20000000000 */
[----:B------:R-:W-:Y:S02]  /*a7b0*/  FADD R236, R28, R236 ;  /* 0x000000ec1cec7221 */ /* 0x000fe40000000000 */
[----:B------:R0:W-:Y:S04]  /*a7c0*/  STL [R1+0x80], R54 ;  /* 0x0000803601007387 */ /* 0x0001e80000100800 */
[----:B0-----:R-:W2:Y:S04]  /*a7d0*/  LDL.LU R54, [R1+0x84] ;  /* 0x0000840001367983 */ /* 0x001ea80000300800 */
[----:B------:R-:W3:Y:S04]  /*a7e0*/  LDL.LU R24, [R1+0x88] ;  /* 0x0000880001187983 */ /* 0x000ee80000300800 */
[----:B------:R-:W4:Y:S01]  /*a7f0*/  LDL.LU R26, [R1+0x8c] ;  /* 0x00008c00011a7983 */ /* 0x000f220000300800 */
[----:B------:R-:W-:-:S03]  /*a800*/  FADD R235, R30, R235 ;  /* 0x000000eb1eeb7221 */ /* 0x000fc60000000000 */
[----:B------:R-:W4:Y:S04]  /*a810*/  LDL.LU R28, [R1+0x90] ;  /* 0x00009000011c7983 */ /* 0x000f280000300800 */
[----:B------:R-:W4:Y:S01]  /*a820*/  LDL.LU R30, [R1+0x94] ;  /* 0x00009400011e7983 */ /* 0x000f220000300800 */
[----:B------:R-:W-:-:S03]  /*a830*/  FADD R234, R32, R234 ;  /* 0x000000ea20ea7221 */ /* 0x000fc60000000000 */
        /* <DEDUP_REMOVED lines=23> */
[----:B--2---:R-:W-:-:S03]  /*a9b0*/  FADD R54, R53, R54 ;  /* 0x0000003635367221 */ /* 0x004fc60000000000 */
[----:B------:R-:W2:Y:S01]  /*a9c0*/  LDL.LU R53, [R1+0x488] ;  /* 0x0004880001357983 */ /* 0x000ea20000300800 */
[----:B---3--:R-:W-:-:S03]  /*a9d0*/  FADD R24, R55, R24 ;  /* 0x0000001837187221 */ /* 0x008fc60000000000 */
[----:B------:R0:W-:Y:S01]  /*a9e0*/  STL [R1+0x84], R54 ;  /* 0x0000843601007387 */ /* 0x0001e20000100800 */
[----:B----4-:R-:W-:-:S01]  /*a9f0*/  FADD R26, R25, R26 ;  /* 0x0000001a191a7221 */ /* 0x010fc20000000000 */
[----:B------:R-:W-:Y:S02]  /*aa00*/  FADD R28, R27, R28 ;  /* 0x0000001c1b1c7221 */ /* 0x000fe40000000000 */
[----:B0-----:R-:W3:Y:S04]  /*aa10*/  LDL.LU R54, [R1+0x484] ;  /* 0x0004840001367983 */ /* 0x001ee80000300800 */
[----:B------:R-:W4:Y:S04]  /*aa20*/  LDL.LU R55, [R1+0x480] ;  /* 0x0004800001377983 */ /* 0x000f280000300800 */
[----:B------:R0:W-:Y:S01]  /*aa30*/  STL [R1+0x88], R24 ;  /* 0x0000881801007387 */ /* 0x0001e20000100800 */
[----:B------:R-:W-:-:S03]  /*aa40*/  FADD R30, R29, R30 ;  /* 0x0000001e1d1e7221 */ /* 0x000fc60000000000 */
[----:B0-----:R-:W4:Y:S04]  /*aa50*/  LDL.LU R24, [R1+0x47c] ;  /* 0x00047c0001187983 */ /* 0x001f280000300800 */
[----:B------:R-:W4:Y:S04]  /*aa60*/  LDL.LU R25, [R1+0x478] ;  /* 0x0004780001197983 */ /* 0x000f280000300800 */
[----:B------:R0:W-:Y:S01]  /*aa70*/  STL [R1+0x8c], R26 ;  /* 0x00008c1a01007387 */ /* 0x0001e20000100800 */
[----:B------:R-:W-:-:S03]  /*aa80*/  FADD R32, R31, R32 ;  /* 0x000000201f207221 */ /* 0x000fc60000000000 */
[----:B0-----:R-:W4:Y:S04]  /*aa90*/  LDL.LU R26, [R1+0x474] ;  /* 0x00047400011a7983 */ /* 0x001f280000300800 */
[----:B------:R-:W4:Y:S04]  /*aaa0*/  LDL.LU R27, [R1+0x470] ;  /* 0x00047000011b7983 */ /* 0x000f280000300800 */
[----:B------:R0:W-:Y:S04]  /*aab0*/  STL [R1+0x90], R28 ;  /* 0x0000901c01007387 */ /* 0x0001e80000100800 */
[----:B0-----:R-:W4:Y:S04]  /*aac0*/  LDL.LU R28, [R1+0x46c] ;  /* 0x00046c00011c7983 */ /* 0x001f280000300800 */
[----:B------:R-:W4:Y:S04]  /*aad0*/  LDL.LU R29, [R1+0x468] ;  /* 0x00046800011d7983 */ /* 0x000f280000300800 */
[----:B------:R0:W-:Y:S04]  /*aae0*/  STL [R1+0x94], R30 ;  /* 0x0000941e01007387 */ /* 0x0001e80000100800 */
[----:B0-----:R-:W4:Y:S04]  /*aaf0*/  LDL.LU R30, [R1+0x464] ;  /* 0x00046400011e7983 */ /* 0x001f280000300800 */
[----:B------:R-:W4:Y:S04]  /*ab00*/  LDL.LU R31, [R1+0x460] ;  /* 0x00046000011f7983 */ /* 0x000f280000300800 */
[----:B------:R0:W-:Y:S04]  /*ab10*/  STL [R1+0x98], R32 ;  /* 0x0000982001007387 */ /* 0x0001e80000100800 */
[----:B0-----:R-:W4:Y:S01]  /*ab20*/  LDL.LU R32, [R1+0x45c] ;  /* 0x00045c0001207983 */ /* 0x001f220000300800 */
[----:B------:R-:W-:-:S03]  /*ab30*/  FADD R39, R33, R39 ;  /* 0x0000002721277221 */ /* 0x000fc60000000000 */
[----:B------:R-:W4:Y:S04]  /*ab40*/  LDL.LU R33, [R1+0x458] ;  /* 0x0004580001217983 */ /* 0x000f280000300800 */
[----:B------:R0:W-:Y:S01]  /*ab50*/  STL [R1+0x9c], R39 ;  /* 0x00009c2701007387 */ /* 0x0001e20000100800 */
[----:B------:R-:W-:-:S05]  /*ab60*/  FADD R10, R38, R10 ;  /* 0x0000000a260a7221 */ /* 0x000fca0000000000 */
        /* <DEDUP_REMOVED lines=12> */
[----:B------:R1:W-:Y:S04]  /*ac30*/  STL [R1+0xb8], R4 ;  /* 0x0000b80401007387 */ /* 0x0003e80000100800 */
[----:B0-----:R-:W2:Y:S01]  /*ac40*/  LDL.LU R39, [R1+0xc8] ;  /* 0x0000c80001277983 */ /* 0x001ea20000300800 */
[----:B------:R-:W-:-:S05]  /*ac50*/  FADD R3, R217, R3 ;  /* 0x00000003d9037221 */ /* 0x000fca0000000000 */
[----:B------:R0:W-:Y:S04]  /*ac60*/  STL [R1+0xbc], R3 ;  /* 0x0000bc0301007387 */ /* 0x0001e80000100800 */
[----:B------:R-:W3:Y:S01]  /*ac70*/  LDL.LU R38, [R1+0xcc] ;  /* 0x0000cc0001267983 */ /* 0x000ee20000300800 */
[----:B------:R-:W-:-:S05]  /*ac80*/  FADD R2, R218, R2 ;  /* 0x00000002da027221 */ /* 0x000fca0000000000 */
[----:B------:R0:W-:Y:S04]  /*ac90*/  STL [R1+0xc0], R2 ;  /* 0x0000c00201007387 */ /* 0x0001e80000100800 */
[----:B------:R-:W4:Y:S01]  /*aca0*/  LDL.LU R37, [R1+0xd0] ;  /* 0x0000d00001257983 */ /* 0x000f220000300800 */
[----:B------:R-:W-:-:S05]  /*acb0*/  FADD R0, R219, R0 ;  /* 0x00000000db007221 */ /* 0x000fca0000000000 */
[----:B------:R0:W-:Y:S04]  /*acc0*/  STL [R1+0xc4], R0 ;  /* 0x0000c40001007387 */ /* 0x0001e80000100800 */
[----:B------:R-:W4:Y:S04]  /*acd0*/  LDL.LU R36, [R1+0xd4] ;  /* 0x0000d40001247983 */ /* 0x000f280000300800 */
[----:B------:R-:W4:Y:S04]  /*ace0*/  LDL.LU R35, [R1+0xd8] ;  /* 0x0000d80001237983 */ /* 0x000f280000300800 */
[----:B------:R-:W4:Y:S04]  /*acf0*/  LDL.LU R34, [R1+0xdc] ;  /* 0x0000dc0001227983 */ /* 0x000f280000300800 */
[----:B------:R-:W4:Y:S04]  /*ad00*/  LDL.LU R11, [R1+0xe0] ;  /* 0x0000e000010b7983 */ /* 0x000f280000300800 */
[----:B-1----:R-:W4:Y:S04]  /*ad10*/  LDL.LU R10, [R1+0xe4] ;  /* 0x0000e400010a7983 */ /* 0x002f280000300800 */
[----:B------:R-:W4:Y:S04]  /*ad20*/  LDL.LU R9, [R1+0xe8] ;  /* 0x0000e80001097983 */ /* 0x000f280000300800 */
[----:B------:R-:W4:Y:S04]  /*ad30*/  LDL.LU R8, [R1+0xec] ;  /* 0x0000ec0001087983 */ /* 0x000f280000300800 */
[----:B------:R-:W4:Y:S04]  /*ad40*/  LDL.LU R7, [R1+0xf0] ;  /* 0x0000f00001077983 */ /* 0x000f280000300800 */
[----:B------:R-:W4:Y:S04]  /*ad50*/  LDL.LU R6, [R1+0xf4] ;  /* 0x0000f40001067983 */ /* 0x000f280000300800 */
[----:B------:R-:W4:Y:S04]  /*ad60*/  LDL.LU R5, [R1+0xf8] ;  /* 0x0000f80001057983 */ /* 0x000f280000300800 */
[----:B------:R-:W4:Y:S04]  /*ad70*/  LDL.LU R4, [R1+0xfc] ;  /* 0x0000fc0001047983 */ /* 0x000f280000300800 */
[----:B0-----:R-:W4:Y:S04]  /*ad80*/  LDL.LU R3, [R1+0x100] ;  /* 0x0001000001037983 */ /* 0x001f280000300800 */
[----:B------:R-:W4:Y:S04]  /*ad90*/  LDL.LU R2, [R1+0x104] ;  /* 0x0001040001027983 */ /* 0x000f280000300800 */
[----:B------:R-:W4:Y:S01]  /*ada0*/  LDL.LU R0, [R1+0x108] ;  /* 0x0001080001007983 */ /* 0x000f220000300800 */
[----:B--2---:R-:W-:-:S05]  /*adb0*/  FADD R39, R220, R39 ;  /* 0x00000027dc277221 */ /* 0x004fca0000000000 */
[----:B------:R0:W-:Y:S01]  /*adc0*/  STL [R1+0xc8], R39 ;  /* 0x0000c82701007387 */ /* 0x0001e20000100800 */
[----:B---3--:R-:W-:-:S05]  /*add0*/  FADD R38, R221, R38 ;  /* 0x00000026dd267221 */ /* 0x008fca0000000000 */
[----:B------:R1:W-:Y:S01]  /*ade0*/  STL [R1+0xcc], R38 ;  /* 0x0000cc2601007387 */ /* 0x0003e20000100800 */
[----:B----4-:R-:W-:-:S05]  /*adf0*/  FADD R37, R222, R37 ;  /* 0x00000025de257221 */ /* 0x010fca0000000000 */
[----:B------:R2:W-:Y:S01]  /*ae00*/  STL [R1+0xd0], R37 ;  /* 0x0000d02501007387 */ /* 0x0005e20000100800 */
[----:B------:R-:W-:-:S01]  /*ae10*/  FADD R36, R223, R36 ;  /* 0x00000024df247221 */ /* 0x000fc20000000000 */
[----:B------:R-:W-:-:S04]  /*ae20*/  FADD R35, R224, R35 ;  /* 0x00000023e0237221 */ /* 0x000fc80000000000 */
[----:B------:R3:W-:Y:S01]  /*ae30*/  STL [R1+0xd4], R36 ;  /* 0x0000d42401007387 */ /* 0x0007e20000100800 */
[----:B------:R-:W-:-:S03]  /*ae40*/  FADD R34, R225, R34 ;  /* 0x00000022e1227221 */ /* 0x000fc60000000000 */
        /* <DEDUP_REMOVED lines=20> */
[----:B0-----:R-:W4:Y:S01]  /*af90*/  LDL.LU R39, [R1+0x10c] ;  /* 0x00010c0001277983 */ /* 0x001f220000300800 */
[----:B------:R-:W-:-:S03]  /*afa0*/  FADD R0, R204, R0 ;  /* 0x00000000cc007221 */ /* 0x000fc60000000000 */
[----:B------:R0:W-:Y:S04]  /*afb0*/  STL [R1+0x100], R3 ;  /* 0x0001000301007387 */ /* 0x0001e80000100800 */
[----:B-1----:R-:W4:Y:S04]  /*afc0*/  LDL.LU R38, [R1+0x110] ;  /* 0x0001100001267983 */ /* 0x002f280000300800 */
[----:B------:R1:W-:Y:S04]  /*afd0*/  STL [R1+0x104], R2 ;  /* 0x0001040201007387 */ /* 0x0003e80000100800 */
[----:B--2---:R-:W2:Y:S04]  /*afe0*/  LDL.LU R37, [R1+0x114] ;  /* 0x0001140001257983 */ /* 0x004ea80000300800 */
[----:B------:R1:W-:Y:S04]  /*aff0*/  STL [R1+0x108], R0 ;  /* 0x0001080001007387 */ /* 0x0003e80000100800 */
[----:B---3--:R-:W3:Y:S04]  /*b000*/  LDL.LU R36, [R1+0x118] ;  /* 0x0001180001247983 */ /* 0x008ee80000300800 */
[----:B----4-:R-:W4:Y:S04]  /*b010*/  LDL.LU R35, [R1+0x11c] ;  /* 0x00011c0001237983 */ /* 0x010f280000300800 */
[----:B------:R-:W4:Y:S04]  /*b020*/  LDL.LU R34, [R1+0x120] ;  /* 0x0001200001227983 */ /* 0x000f280000300800 */
        /* <DEDUP_REMOVED lines=8> */
[----:B0-----:R-:W4:Y:S04]  /*b0b0*/  LDL.LU R3, [R1+0x144] ;  /* 0x0001440001037983 */ /* 0x001f280000300800 */
[----:B-1----:R-:W4:Y:S04]  /*b0c0*/  LDL.LU R2, [R1+0x148] ;  /* 0x0001480001027983 */ /* 0x002f280000300800 */
[----:B------:R-:W4:Y:S01]  /*b0d0*/  LDL.LU R0, [R1+0x14c] ;  /* 0x00014c0001007983 */ /* 0x000f220000300800 */
[----:B------:R-:W-:-:S01]  /*b0e0*/  FADD R39, R205, R39 ;  /* 0x00000027cd277221 */ /* 0x000fc20000000000 */
[----:B------:R-:W-:-:S04]  /*b0f0*/  FADD R38, R206, R38 ;  /* 0x00000026ce267221 */ /* 0x000fc80000000000 */
[----:B------:R0:W-:Y:S01]  /*b100*/  STL [R1+0x10c], R39 ;  /* 0x00010c2701007387 */ /* 0x0001e20000100800 */
[----:B--2---:R-:W-:-:S03]  /*b110*/  FADD R37, R207, R37 ;  /* 0x00000025cf257221 */ /* 0x004fc60000000000 */
[----:B------:R1:W-:Y:S01]  /*b120*/  STL [R1+0x110], R38 ;  /* 0x0001102601007387 */ /* 0x0003e20000100800 */
[----:B---3--:R-:W-:-:S03]  /*b130*/  FADD R36, R208, R36 ;  /* 0x00000024d0247221 */ /* 0x008fc60000000000 */
[----:B------:R2:W-:Y:S01]  /*b140*/  STL [R1+0x114], R37 ;  /* 0x0001142501007387 */ /* 0x0005e20000100800 */
[----:B----4-:R-:W-:-:S03]  /*b150*/  FADD R35, R209, R35 ;  /* 0x00000023d1237221 */ /* 0x010fc60000000000 */
        /* <DEDUP_REMOVED lines=453> */
[----:B------:R-:W-:Y:S01]  /*cdb0*/  STL [R1+0x370], R39 ;  /* 0x0003702701007387 */ /* 0x000fe20000100800 */
[----:B--2---:R-:W-:-:S03]  /*cdc0*/  FADD R37, R40, R37 ;  /* 0x0000002528257221 */ /* 0x004fc60000000000 */
[----:B------:R-:W-:Y:S01]  /*cdd0*/  STL [R1+0x374], R38 ;  /* 0x0003742601007387 */ /* 0x000fe20000100800 */
[----:B---3--:R-:W-:-:S03]  /*cde0*/  FADD R36, R41, R36 ;  /* 0x0000002429247221 */ /* 0x008fc60000000000 */
[----:B------:R-:W-:Y:S01]  /*cdf0*/  STL [R1+0x378], R37 ;  /* 0x0003782501007387 */ /* 0x000fe20000100800 */
[----:B----4-:R-:W-:-:S03]  /*ce00*/  FADD R35, R42, R35 ;  /* 0x000000232a237221 */ /* 0x010fc60000000000 */
[----:B------:R-:W-:Y:S01]  /*ce10*/  STL [R1+0x37c], R36 ;  /* 0x00037c2401007387 */ /* 0x000fe20000100800 */
[----:B------:R-:W-:-:S03]  /*ce20*/  FADD R34, R43, R34 ;  /* 0x000000222b227221 */ /* 0x000fc60000000000 */
[----:B------:R-:W-:Y:S01]  /*ce30*/  STL [R1+0x380], R35 ;  /* 0x0003802301007387 */ /* 0x000fe20000100800 */
[----:B------:R-:W-:-:S03]  /*ce40*/  FADD R11, R44, R11 ;  /* 0x0000000b2c0b7221 */ /* 0x000fc60000000000 */
[----:B------:R0:W-:Y:S01]  /*ce50*/  STL [R1+0x384], R34 ;  /* 0x0003842201007387 */ /* 0x0001e20000100800 */
[----:B------:R-:W-:-:S03]  /*ce60*/  FADD R10, R45, R10 ;  /* 0x0000000a2d0a7221 */ /* 0x000fc60000000000 */
[----:B------:R-:W-:Y:S01]  /*ce70*/  STL [R1+0x388], R11 ;  /* 0x0003880b01007387 */ /* 0x000fe20000100800 */
        /* <DEDUP_REMOVED lines=18> */
[----:B------:R-:W4:Y:S04]  /*cfa0*/  LDL.LU R35, [R1+0x3b8] ;  /* 0x0003b80001237983 */ /* 0x000f280000300800 */
[----:B------:R0:W-:Y:S04]  /*cfb0*/  STL [R1+0x3ac], R2 ;  /* 0x0003ac0201007387 */ /* 0x0001e80000100800 */
[----:B------:R-:W4:Y:S04]  /*cfc0*/  LDL.LU R36, [R1+0x3bc] ;  /* 0x0003bc0001247983 */ /* 0x000f280000300800 */
[----:B------:R0:W-:Y:S04]  /*cfd0*/  STL [R1+0x3b0], R0 ;  /* 0x0003b00001007387 */ /* 0x0001e80000100800 */
[----:B------:R-:W4:Y:S04]  /*cfe0*/  LDL.LU R37, [R1+0x3c0] ;  /* 0x0003c00001257983 */ /* 0x000f280000300800 */
[----:B------:R-:W4:Y:S04]  /*cff0*/  LDL.LU R38, [R1+0x3c4] ;  /* 0x0003c40001267983 */ /* 0x000f280000300800 */
[----:B------:R-:W4:Y:S04]  /*d000*/  LDL.LU R39, [R1+0x3c8] ;  /* 0x0003c80001277983 */ /* 0x000f280000300800 */
[----:B-1----:R-:W4:Y:S04]  /*d010*/  LDL.LU R10, [R1+0x3cc] ;  /* 0x0003cc00010a7983 */ /* 0x002f280000300800 */
[----:B--2---:R-:W2:Y:S04]  /*d020*/  LDL.LU R9, [R1+0x3d0] ;  /* 0x0003d00001097983 */ /* 0x004ea80000300800 */
[----:B---3--:R-:W3:Y:S04]  /*d030*/  LDL.LU R8, [R1+0x3d4] ;  /* 0x0003d40001087983 */ /* 0x008ee80000300800 */
[----:B----4-:R-:W4:Y:S04]  /*d040*/  LDL.LU R7, [R1+0x3d8] ;  /* 0x0003d80001077983 */ /* 0x010f280000300800 */
[----:B------:R-:W4:Y:S04]  /*d050*/  LDL.LU R6, [R1+0x3dc] ;  /* 0x0003dc0001067983 */ /* 0x000f280000300800 */
[----:B------:R-:W4:Y:S04]  /*d060*/  LDL.LU R5, [R1+0x3e0] ;  /* 0x0003e00001057983 */ /* 0x000f280000300800 */
[----:B------:R-:W4:Y:S04]  /*d070*/  LDL.LU R4, [R1+0x3e4] ;  /* 0x0003e40001047983 */ /* 0x000f280000300800 */
[----:B0-----:R-:W4:Y:S04]  /*d080*/  LDL.LU R3, [R1+0x3e8] ;  /* 0x0003e80001037983 */ /* 0x001f280000300800 */
[----:B------:R-:W4:Y:S04]  /*d090*/  LDL.LU R2, [R1+0x3ec] ;  /* 0x0003ec0001027983 */ /* 0x000f280000300800 */
[----:B------:R-:W4:Y:S04]  /*d0a0*/  LDL.LU R0, [R1+0x3f0] ;  /* 0x0003f00001007983 */ /* 0x000f280000300800 */
[----:B------:R-:W4:Y:S01]  /*d0b0*/  LDL.LU R11, [R1+0x3f4] ;  /* 0x0003f400010b7983 */ /* 0x000f220000300800 */
[----:B------:R-:W-:-:S05]  /*d0c0*/  FADD R34, R55, R34 ;  /* 0x0000002237227221 */ /* 0x000fca0000000000 */
[----:B------:R0:W-:Y:S01]  /*d0d0*/  STL [R1+0x3b4], R34 ;  /* 0x0003b42201007387 */ /* 0x0001e20000100800 */
[----:B------:R-:W-:-:S03]  /*d0e0*/  FADD R35, R24, R35 ;  /* 0x0000002318237221 */ /* 0x000fc60000000000 */
[----:B0-----:R-:W4:Y:S01]  /*d0f0*/  LDL.LU R34, [R1+0x454] ;  /* 0x0004540001227983 */ /* 0x001f220000300800 */
[----:B------:R-:W-:-:S03]  /*d100*/  FADD R36, R25, R36 ;  /* 0x0000002419247221 */ /* 0x000fc60000000000 */
[----:B------:R0:W-:Y:S01]  /*d110*/  STL [R1+0x3b8], R35 ;  /* 0x0003b82301007387 */ /* 0x0001e20000100800 */
[----:B------:R-:W-:-:S01]  /*d120*/  FADD R37, R26, R37 ;  /* 0x000000251a257221 */ /* 0x000fc20000000000 */
[----:B------:R-:W-:Y:S02]  /*d130*/  FADD R38, R27, R38 ;  /* 0x000000261b267221 */ /* 0x000fe40000000000 */
[----:B0-----:R-:W4:Y:S01]  /*d140*/  LDL.LU R35, [R1+0x450] ;  /* 0x0004500001237983 */ /* 0x001f220000300800 */
[----:B------:R-:W-:-:S03]  /*d150*/  FADD R39, R28, R39 ;  /* 0x000000271c277221 */ /* 0x000fc60000000000 */
[----:B------:R0:W-:Y:S04]  /*d160*/  STL [R1+0x3bc], R36 ;  /* 0x0003bc2401007387 */ /* 0x0001e80000100800 */
[----:B0-----:R-:W4:Y:S04]  /*d170*/  LDL.LU R36, [R1+0x44c] ;  /* 0x00044c0001247983 */ /* 0x001f280000300800 */
[----:B------:R0:W-:Y:S04]  /*d180*/  STL [R1+0x3c0], R37 ;  /* 0x0003c02501007387 */ /* 0x0001e80000100800 */
[----:B0-----:R-:W4:Y:S04]  /*d190*/  LDL.LU R37, [R1+0x448] ;  /* 0x0004480001257983 */ /* 0x001f280000300800 */
[----:B------:R0:W-:Y:S04]  /*d1a0*/  STL [R1+0x3c4], R38 ;  /* 0x0003c42601007387 */ /* 0x0001e80000100800 */
[----:B0-----:R-:W4:Y:S04]  /*d1b0*/  LDL.LU R38, [R1+0x444] ;  /* 0x0004440001267983 */ /* 0x001f280000300800 */
[----:B------:R0:W-:Y:S04]  /*d1c0*/  STL [R1+0x3c8], R39 ;  /* 0x0003c82701007387 */ /* 0x0001e80000100800 */
[----:B0-----:R-:W4:Y:S01]  /*d1d0*/  LDL.LU R39, [R1+0x440] ;  /* 0x0004400001277983 */ /* 0x001f220000300800 */
[----:B------:R-:W-:-:S01]  /*d1e0*/  FADD R10, R29, R10 ;  /* 0x0000000a1d0a7221 */ /* 0x000fc20000000000 */
[----:B--2---:R-:W-:Y:S01]  /*d1f0*/  FADD R9, R30, R9 ;  /* 0x000000091e097221 */ /* 0x004fe20000000000 */
[----:B---3--:R-:W-:-:S01]  /*d200*/  FADD R8, R31, R8 ;  /* 0x000000081f087221 */ /* 0x008fc20000000000 */
[----:B----4-:R-:W-:-:S02]  /*d210*/  FADD R7, R32, R7 ;  /* 0x0000000720077221 */ /* 0x010fc40000000000 */
[----:B------:R0:W-:Y:S01]  /*d220*/  STL [R1+0x3cc], R10 ;  /* 0x0003cc0a01007387 */ /* 0x0001e20000100800 */
[----:B------:R-:W-:-:S03]  /*d230*/  FADD R6, R33, R6 ;  /* 0x0000000621067221 */ /* 0x000fc60000000000 */
[----:B0-----:R0:W5:Y:S04]  /*d240*/  LDL.LU R10, [R1+0x43c] ;  /* 0x00043c00010a7983 */ /* 0x0011680000300800 */
[----:B------:R1:W-:Y:S04]  /*d250*/  STL [R1+0x3d0], R9 ;  /* 0x0003d00901007387 */ /* 0x0003e80000100800 */
[----:B-1----:R0:W5:Y:S04]  /*d260*/  LDL.LU R9, [R1+0x438] ;  /* 0x0004380001097983 */ /* 0x0021680000300800 */
[----:B------:R1:W-:Y:S04]  /*d270*/  STL [R1+0x3d4], R8 ;  /* 0x0003d40801007387 */ /* 0x0003e80000100800 */
[----:B-1----:R0:W5:Y:S04]  /*d280*/  LDL.LU R8, [R1+0x434] ;  /* 0x0004340001087983 */ /* 0x0021680000300800 */
[----:B------:R1:W-:Y:S04]  /*d290*/  STL [R1+0x3d8], R7 ;  /* 0x0003d80701007387 */ /* 0x0003e80000100800 */
[----:B-1----:R0:W5:Y:S04]  /*d2a0*/  LDL.LU R7, [R1+0x430] ;  /* 0x0004300001077983 */ /* 0x0021680000300800 */
[----:B------:R1:W-:Y:S04]  /*d2b0*/  STL [R1+0x3dc], R6 ;  /* 0x0003dc0601007387 */ /* 0x0003e80000100800 */
[----:B-1----:R0:W5:Y:S01]  /*d2c0*/  LDL.LU R6, [R1+0x42c] ;  /* 0x00042c0001067983 */ /* 0x0021620000300800 */
[----:B------:R-:W-:Y:S01]  /*d2d0*/  UMOV UR6, URZ ;  /* 0x0000003f00067c82 */ /* 0x000fe20008000000 */
[----:B------:R-:W-:-:S05]  /*d2e0*/  FADD R5, R34, R5 ;  /* 0x0000000522057221 */ /* 0x000fca0000000000 */
[----:B------:R1:W-:Y:S01]  /*d2f0*/  STL [R1+0x3e0], R5 ;  /* 0x0003e00501007387 */ /* 0x0003e20000100800 */
[----:B------:R-:W-:-:S03]  /*d300*/  FADD R4, R35, R4 ;  /* 0x0000000423047221 */ /* 0x000fc60000000000 */
[----:B-1----:R0:W5:Y:S04]  /*d310*/  LDL.LU R5, [R1+0x428] ;  /* 0x0004280001057983 */ /* 0x0021680000300800 */
        /* <DEDUP_REMOVED lines=12> */
[----:B------:R0:W-:Y:S02]  /*d3e0*/  STL [R1+0x3f4], R11 ;  /* 0x0003f40b01007387 */ /* 0x0001e40000100800 */
.L_x_28:
[----:B------:R-:W-:Y:S05]  /*d3f0*/  @!P1 BRA `(.L_x_29) ;  /* 0x0000000000049947 */ /* 0x000fea0003800000 */
[----:B------:R-:W-:Y:S01]  /*d400*/  BPT.TRAP 0x1 ;  /* 0x000000040000795c */ /* 0x000fe20000300000 */
.L_x_29:
[----:B0-----:R-:W2:Y:S04]  /*d410*/  LDL R11, [R1+0x3f8] ;  /* 0x0003f800010b7983 */ /* 0x001ea80000100800 */
[----:B-----5:R0:W-:Y:S04]  /*d420*/  STL [R1+0x418], R0 ;  /* 0x0004180001007387 */ /* 0x0201e80000100800 */
[----:B0-----:R-:W4:Y:S01]  /*d430*/  LDL R0, [R1+0x3fc] ;  /* 0x0003fc0001007983 */ /* 0x001f220000100800 */
[----:B--2---:R-:W-:Y:S01]  /*d440*/  ISETP.NE.AND P0, PT, R11, RZ, PT ;  /* 0x000000ff0b00720c */ /* 0x004fe20003f05270 */
[----:B------:R-:W-:-:S12]  /*d450*/  IMAD.U32 R11, RZ, RZ, UR36 ;  /* 0x00000024ff0b7e24 */ /* 0x000fd8000f8e00ff */
[----:B------:R-:W-:-:S05]  /*d460*/  @P0 LEA R11, R11, UR10, 0x3 ;  /* 0x0000000a0b0b0c11 */ /* 0x000fca000f8e18ff */
[----:B------:R-:W-:-:S05]  /*d470*/  @P0 VIADD R11, R11, 0x18 ;  /* 0x000000180b0b0836 */ /* 0x000fca0000000000 */
[----:B----4-:R-:W-:Y:S02]  /*d480*/  @P0 PRMT R11, R0, 0x654, R11 ;  /* 0x00000654000b0816 */ /* 0x010fe4000000000b */
[----:B------:R0:W5:Y:S01]  /*d490*/  LDL.LU R0, [R1+0x418] ;  /* 0x0004180001007983 */ /* 0x0001620000300800 */
[----:B------:R-:W-:Y:S01]  /*d4a0*/  UISETP.GT.U32.AND UP0, UPT, UR7, 0x1, UPT ;  /* 0x000000010700788c */ /* 0x000fe2000bf04070 */
[----:B------:R0:W-:Y:S05]  /*d4b0*/  @P0 SYNCS.ARRIVE.TRANS64.RED.A1T0 RZ, [R11+URZ], RZ ;  /* 0x000000ff0bff09a7 */ /* 0x0001ea000810043f */
[----:B------:R-:W-:-:S13]  /*d4c0*/  PLOP3.LUT P0, PT, PT, PT, UP0, 0x80, 0x0 ;  /* 0x000000000000781c */ /* 0x000fda0003f0f008 */
[----:B0-----:R-:W-:Y:S05]  /*d4d0*/  @P0 BRA `(.L_x_30) ;  /* 0x0000000000040947 */ /* 0x001fea0003800000 */
[----:B------:R-:W-:Y:S01]  /*d4e0*/  BPT.TRAP 0x1 ;  /* 0x000000040000795c */ /* 0x000fe20000300000 */
.L_x_30:
[----:B------:R-:W-:Y:S02]  /*d4f0*/  UISETP.GT.AND UP2, UPT, UR37, 0x1, UPT ;  /* 0x000000012500788c */ /* 0x000fe4000bf44270 */
[----:B------:R-:W-:Y:S02]  /*d500*/  UIADD3 UR39, UR39, 0x1, URZ ;  /* 0x0000000127277890 */ /* 0x000fe4000fffe03f */
[----:B------:R-:W-:Y:S02]  /*d510*/  UIADD3 UR36, UR36, 0x1, URZ ;  /* 0x0000000124247890 */ /* 0x000fe4000fffe03f */
[----:B------:R-:W-:Y:S01]  /*d520*/  PLOP3.LUT P0, PT, PT, PT, UP2, 0x80, 0x0 ;  /* 0x000000000000781c */ /* 0x000fe20003f0f028 */
[----:B------:R-:W-:Y:S02]  /*d530*/  UISETP.NE.AND UP0, UPT, UR39, 0x3, UPT ;  /* 0x000000032700788c */ /* 0x000fe4000bf05270 */
[----:B------:R-:W-:Y:S02]  /*d540*/  UIADD3 UR14, UR37, -0x1, URZ ;  /* 0xffffffff250e7890 */ /* 0x000fe4000fffe03f */
[----:B------:R-:W-:-:S02]  /*d550*/  USEL UR13, URZ, 0x1, UP0 ;  /* 0x000000013f0d7887 */ /* 0x000fc40008000000 */
[----:B------:R-:W-:Y:S02]  /*d560*/  UISETP.NE.AND UP1, UPT, UR36, 0x3, UPT ;  /* 0x000000032400788c */ /* 0x000fe4000bf25270 */
[----:B------:R-:W-:Y:S02]  /*d570*/  ULOP3.LUT UR38, UR38, UR13, URZ, 0x3c, !UPT ;  /* 0x0000000d26267292 */ /* 0x000fe4000f8e3c3f */
[----:B------:R-:W-:Y:S02]  /*d580*/  USEL UR39, UR39, URZ, UP0 ;  /* 0x0000003f27277287 */ /* 0x000fe40008000000 */
[----:B------:R-:W-:Y:S01]  /*d590*/  USEL UR36, UR36, URZ, UP1 ;  /* 0x0000003f24247287 */ /* 0x000fe20008800000 */
[----:B------:R-:W-:Y:S01]  /*d5a0*/  UMOV UR13, 0x1 ;  /* 0x00000001000d7882 */ /* 0x000fe20000000000 */
[----:B------:R-:W-:Y:S01]  /*d5b0*/  UMOV UR37, UR14 ;  /* 0x0000000e00257c82 */ /* 0x000fe20008000000 */
[----:B------:R-:W-:Y:S09]  /*d5c0*/  @P0 BRA `(.L_x_31) ;  /* 0xffffffa800140947 */ /* 0x000ff2000383ffff */
.L_x_23:
[----:B------:R-:W-:-:S04]  /*d5d0*/  UISETP.NE.AND UP0, UPT, UR6, URZ, UPT ;  /* 0x0000003f0600728c */ /* 0x000fc8000bf05270 */
[----:B------:R-:W-:-:S06]  /*d5e0*/  USEL UR6, URZ, 0x1, !UP0 ;  /* 0x000000013f067887 */ /* 0x000fcc000c000000 */
[----:B------:R-:W-:-:S13]  /*d5f0*/  ISETP.NE.AND P0, PT, RZ, UR6, PT ;  /* 0x00000006ff007c0c */ /* 0x000fda000bf05270 */
[----:B------:R-:W-:Y:S05]  /*d600*/  @!P0 BRA `(.L_x_32) ;  /* 0x0000003000a08947 */ /* 0x000fea0003800000 */
[----:B------:R2:W-:Y:S04]  /*d610*/  STL [R1+0x4cc], R68 ;  /* 0x0004cc4401007387 */ /* 0x0005e80000100800 */
[----:B--2---:R-:W2:Y:S04]  /*d620*/  LDL.LU R68, [R1+0x40] ;  /* 0x0000400001447983 */ /* 0x004ea80000300800 */
[----:B------:R4:W-:Y:S04]  /*d630*/  STL [R1+0x4c8], R69 ;  /* 0x0004c84501007387 */ /* 0x0009e80000100800 */
[----:B----4-:R-:W4:Y:S04]  /*d640*/  LDL.LU R69, [R1+0x44] ;  /* 0x0000440001457983 */ /* 0x010f280000300800 */
[----:B------:R0:W-:Y:S04]  /*d650*/  STL [R1+0x4c4], R70 ;  /* 0x0004c44601007387 */ /* 0x0001e80000100800 */
[----:B0-----:R-:W3:Y:S04]  /*d660*/  LDL.LU R70, [R1+0x48] ;  /* 0x0000480001467983 */ /* 0x001ee80000300800 */
        /* <DEDUP_REMOVED lines=21> */
[----:B0-----:R-:W3:Y:S04]  /*d7c0*/  LDL.LU R49, [R1] ;  /* 0x0000000001317983 */ /* 0x001ee80000300800 */
        /* <DEDUP_REMOVED lines=18> */
[----:B------:R-:W3:Y:S04]  /*d8f0*/  LDL.LU R11, [R1+0xa0] ;  /* 0x0000a000010b7983 */ /* 0x000ee80000300800 */
        /* <DEDUP_REMOVED lines=26> */
[----:B-----5:R0:W-:Y:S04]  /*daa0*/  STL [R1+0x43c], R10 ;  /* 0x00043c0a01007387 */ /* 0x0201e80000100800 */
        /* <DEDUP_REMOVED lines=16> */
[----:B-1----:R-:W3:Y:S04]  /*dbb0*/  LDL.LU R2, [R1+0x98] ;  /* 0x0000980001027983 */ /* 0x002ee80000300800 */
[----:B------:R0:W-:Y:S01]  /*dbc0*/  STL [R1+0x418], R0 ;  /* 0x0004180001007387 */ /* 0x0001e20000100800 */
[----:B--2---:R-:W-:-:S03]  /*dbd0*/  FADD R12, R68, R12 ;  /* 0x0000000c440c7221 */ /* 0x004fc60000000000 */
[----:B0-----:R-:W2:Y:S01]  /*dbe0*/  LDL.LU R0, [R1+0x9c] ;  /* 0x00009c0001007983 */ /* 0x001ea20000300800 */
[----:B----4-:R-:W-:Y:S01]  /*dbf0*/  FADD R13, R69, R13 ;  /* 0x0000000d450d7221 */ /* 0x010fe20000000000 */
[----:B---3--:R-:W-:Y:S02]  /*dc00*/  FADD R14, R70, R14 ;  /* 0x0000000e460e7221 */ /* 0x008fe40000000000 */
[----:B------:R-:W3:Y:S01]  /*dc10*/  LDL.LU R68, [R1+0x4cc] ;  /* 0x0004cc0001447983 */ /* 0x000ee20000300800 */
[----:B------:R-:W-:Y:S01]  /*dc20*/  FADD R15, R71, R15 ;  /* 0x0000000f470f7221 */ /* 0x000fe20000000000 */
[----:B------:R-:W-:Y:S02]  /*dc30*/  FADD R16, R40, R16 ;  /* 0x0000001028107221 */ /* 0x000fe40000000000 */
        /* <DEDUP_REMOVED lines=16> */
[----:B------:R-:W4:Y:S04]  /*dd40*/  LDL.LU R45, [R1+0x4a8] ;  /* 0x0004a800012d7983 */ /* 0x000f280000300800 */
[----:B------:R-:W4:Y:S04]  /*dd50*/  LDL.LU R46, [R1+0x4a4] ;  /* 0x0004a400012e7983 */ /* 0x000f280000300800 */
[----:B------:R-:W4:Y:S04]  /*dd60*/  LDL.LU R47, [R1+0x4a0] ;  /* 0x0004a000012f7983 */ /* 0x000f280000300800 */
[----:B------:R-:W4:Y:S01]  /*dd70*/  LDL.LU R48, [R1+0x49c] ;  /* 0x00049c0001307983 */ /* 0x000f220000300800 */
[----:B------:R-:W-:Y:S01]  /*dd80*/  FADD R236, R49, R236 ;  /* 0x000000ec31ec7221 */ /* 0x000fe20000000000 */
[----:B------:R-:W-:Y:S01]  /*dd90*/  FADD R237, R50, R237 ;  /* 0x000000ed32ed7221 */ /* 0x000fe20000000000 */
[----:B------:R-:W-:-:S02]  /*dda0*/  FADD R235, R38, R235 ;  /* 0x000000eb26eb7221 */ /* 0x000fc40000000000 */
[----:B------:R-:W3:Y:S01]  /*ddb0*/  LDL.LU R38, [R1+0xbc] ;  /* 0x0000bc0001267983 */ /* 0x000ee20000300800 */
[----:B------:R-:W-:-:S03]  /*ddc0*/  FADD R234, R39, R234 ;  /* 0x000000ea27ea7221 */ /* 0x000fc60000000000 */
[----:B------:R-:W4:Y:S01]  /*ddd0*/  LDL.LU R39, [R1+0xc0] ;  /* 0x0000c00001277983 */ /* 0x000f220000300800 */
[----:B------:R-:W-:-:S03]  /*dde0*/  FADD R233, R10, R233 ;  /* 0x000000e90ae97221 */ /* 0x000fc60000000000 */
[----:B------:R-:W4:Y:S04]  /*ddf0*/  LDL.LU R10, [R1+0xc4] ;  /* 0x0000c400010a7983 */ /* 0x000f280000300800 */
[----:B------:R-:W4:Y:S04]  /*de00*/  LDL.LU R49, [R1+0x498] ;  /* 0x0004980001317983 */ /* 0x000f280000300800 */
[----:B------:R-:W4:Y:S01]  /*de10*/  LDL.LU R50, [R1+0x494] ;  /* 0x0004940001327983 */ /* 0x000f220000300800 */
[----:B------:R-:W-:-:S03]  /*de20*/  FADD R9, R51, R9 ;  /* 0x0000000933097221 */ /* 0x000fc60000000000 */
        /* <DEDUP_REMOVED lines=8> */
[----:B------:R-:W4:Y:S01]  /*deb0*/  LDL.LU R53, [R1+0x488] ;  /* 0x0004880001357983 */ /* 0x000f220000300800 */
[----:B------:R-:W-:-:S03]  /*dec0*/  FADD R6, R54, R6 ;  /* 0x0000000636067221 */ /* 0x000fc60000000000 */
[----:B------:R0:W-:Y:S04]  /*ded0*/  STL [R1+0x88], R7 ;  /* 0x0000880701007387 */ /* 0x0001e80000100800 */
[----:B0-----:R-:W4:Y:S04]  /*dee0*/  LDL.LU R7, [R1+0xd0] ;  /* 0x0000d00001077983 */ /* 0x001f280000300800 */
[----:B------:R-:W4:Y:S04]  /*def0*/  LDL.LU R54, [R1+0x484] ;  /* 0x0004840001367983 */ /* 0x000f280000300800 */
[----:B------:R0:W-:Y:S04]  /*df00*/  STL [R1+0x8c], R6 ;  /* 0x00008c0601007387 */ /* 0x0001e80000100800 */
[----:B0-----:R-:W4:Y:S01]  /*df10*/  LDL.LU R6, [R1+0xd4] ;  /* 0x0000d40001067983 */ /* 0x001f220000300800 */
[----:B------:R-:W-:-:S05]  /*df20*/  FADD R5, R4, R5 ;  /* 0x0000000504057221 */ /* 0x000fca0000000000 */
[----:B------:R0:W-:Y:S01]  /*df30*/  STL [R1+0x90], R5 ;  /* 0x0000900501007387 */ /* 0x0001e20000100800 */
[----:B------:R-:W-:-:S03]  /*df40*/  FADD R3, R55, R3 ;  /* 0x0000000337037221 */ /* 0x000fc60000000000 */
[----:B0-----:R-:W4:Y:S04]  /*df50*/  LDL.LU R5, [R1+0xd8] ;  /* 0x0000d80001057983 */ /* 0x001f280000300800 */
[----:B------:R-:W4:Y:S04]  /*df60*/  LDL.LU R4, [R1+0xfc] ;  /* 0x0000fc0001047983 */ /* 0x000f280000300800 */
[----:B------:R-:W4:Y:S01]  /*df70*/  LDL.LU R55, [R1+0x480] ;  /* 0x0004800001377983 */ /* 0x000f220000300800 */
[----:B------:R-:W-:-:S03]  /*df80*/  FADD R2, R24, R2 ;  /* 0x0000000218027221 */ /* 0x000fc60000000000 */
[----:B------:R0:W-:Y:S01]  /*df90*/  STL [R1+0x94], R3 ;  /* 0x0000940301007387 */ /* 0x0001e20000100800 */
[----:B------:R-:W-:Y:S01]  /*dfa0*/  FADD R11, R26, R11 ;  /* 0x0000000b1a0b7221 */ /* 0x000fe20000000000 */
[----:B------:R-:W-:Y:S02]  /*dfb0*/  FADD R28, R27, R28 ;  /* 0x0000001c1b1c7221 */ /* 0x000fe40000000000 */
[----:B0-----:R-:W4:Y:S01]  /*dfc0*/  LDL.LU R3, [R1+0x100] ;  /* 0x0001000001037983 */ /* 0x001f220000300800 */
[----:B--2---:R-:W-:-:S03]  /*dfd0*/  FADD R0, R25, R0 ;  /* 0x0000000019007221 */ /* 0x004fc60000000000 */
[----:B------:R-:W2:Y:S04]  /*dfe0*/  LDL.LU R24, [R1+0x47c] ;  /* 0x00047c0001187983 */ /* 0x000ea80000300800 */
[----:B------:R0:W-:Y:S01]  /*dff0*/  STL [R1+0x98], R2 ;  /* 0x0000980201007387 */ /* 0x0001e20000100800 */
[----:B------:R-:W-:-:S03]  /*e000*/  FADD R30, R29, R30 ;  /* 0x0000001e1d1e7221 */ /* 0x000fc60000000000 */
[----:B0-----:R-:W2:Y:S04]  /*e010*/  LDL.LU R2, [R1+0x104] ;  /* 0x0001040001027983 */ /* 0x001ea80000300800 */
        /* <DEDUP_REMOVED lines=10> */
[----:B------:R-:W-:Y:S01]  /*e0c0*/  FADD R36, R35, R36 ;  /* 0x0000002423247221 */ /* 0x000fe20000000000 */
[----:B------:R-:W-:-:S02]  /*e0d0*/  FADD R37, R216, R37 ;  /* 0x00000025d8257221 */ /* 0x000fc40000000000 */
[----:B0-----:R-:W2:Y:S04]  /*e0e0*/  LDL.LU R28, [R1+0x46c] ;  /* 0x00046c00011c7983 */ /* 0x001ea80000300800 */
[----:B------:R-:W2:Y:S04]  /*e0f0*/  LDL.LU R29, [R1+0x468] ;  /* 0x00046800011d7983 */ /* 0x000ea80000300800 */
[----:B------:R0:W-:Y:S04]  /*e100*/  STL [R1+0xa8], R30 ;  /* 0x0000a81e01007387 */ /* 0x0001e80000100800 */
        /* <DEDUP_REMOVED lines=10> */
[----:B------:R0:W-:Y:S01]  /*e1b0*/  STL [R1+0xb8], R37 ;  /* 0x0000b82501007387 */ /* 0x0001e20000100800 */
[----:B---3--:R-:W-:-:S03]  /*e1c0*/  FADD R38, R217, R38 ;  /* 0x00000026d9267221 */ /* 0x008fc60000000000 */
[----:B0-----:R-:W3:Y:S04]  /*e1d0*/  LDL.LU R37, [R1+0x448] ;  /* 0x0004480001257983 */ /* 0x001ee80000300800 */
[----:B------:R-:W3:Y:S01]  /*e1e0*/  LDL.LU R216, [R1+0xf8] ;  /* 0x0000f80001d87983 */ /* 0x000ee20000300800 */
[----:B----4-:R-:W-:-:S03]  /*e1f0*/  FADD R39, R218, R39 ;  /* 0x00000027da277221 */ /* 0x010fc60000000000 */
[----:B------:R0:W-:Y:S04]  /*e200*/  STL [R1+0xbc], R38 ;  /* 0x0000bc2601007387 */ /* 0x0001e80000100800 */
[----:B0-----:R-:W4:Y:S01]  /*e210*/  LDL.LU R38, [R1+0x444] ;  /* 0x0004440001267983 */ /* 0x001f220000300800 */
[----:B------:R-:W-:-:S03]  /*e220*/  FADD R10, R219, R10 ;  /* 0x0000000adb0a7221 */ /* 0x000fc60000000000 */
[----:B------:R-:W4:Y:S04]  /*e230*/  LDL.LU R217, [R1+0xf4] ;  /* 0x0000f40001d97983 */ /* 0x000f280000300800 */
[----:B------:R0:W-:Y:S04]  /*e240*/  STL [R1+0xc0], R39 ;  /* 0x0000c02701007387 */ /* 0x0001e80000100800 */
[----:B0-----:R-:W4:Y:S04]  /*e250*/  LDL.LU R39, [R1+0x440] ;  /* 0x0004400001277983 */ /* 0x001f280000300800 */
[----:B------:R-:W4:Y:S04]  /*e260*/  LDL.LU R218, [R1+0xf0] ;  /* 0x0000f00001da7983 */ /* 0x000f280000300800 */
[----:B------:R0:W-:Y:S01]  /*e270*/  STL [R1+0xc4], R10 ;  /* 0x0000c40a01007387 */ /* 0x0001e20000100800 */
[----:B------:R-:W-:-:S03]  /*e280*/  FADD R9, R220, R9 ;  /* 0x00000009dc097221 */ /* 0x000fc60000000000 */
[----:B0-----:R0:W5:Y:S04]  /*e290*/  LDL.LU R10, [R1+0x43c] ;  /* 0x00043c00010a7983 */ /* 0x0011680000300800 */
[----:B------:R-:W4:Y:S04]  /*e2a0*/  LDL.LU R219, [R1+0xec] ;  /* 0x0000ec0001db7983 */ /* 0x000f280000300800 */
[----:B------:R1:W-:Y:S01]  /*e2b0*/  STL [R1+0xc8], R9 ;  /* 0x0000c80901007387 */ /* 0x0003e20000100800 */
[----:B------:R-:W-:-:S03]  /*e2c0*/  FADD R8, R221, R8 ;  /* 0x00000008dd087221 */ /* 0x000fc60000000000 */
[----:B-1----:R0:W5:Y:S04]  /*e2d0*/  LDL.LU R9, [R1+0x438] ;  /* 0x0004380001097983 */ /* 0x0021680000300800 */
        /* <DEDUP_REMOVED lines=9> */
[----:B------:R1:W-:Y:S04]  /*e370*/  STL [R1+0xd4], R6 ;  /* 0x0000d40601007387 */ /* 0x0003e80000100800 */
[----:B-1----:R0:W5:Y:S04]  /*e380*/  LDL.LU R6, [R1+0x42c] ;  /* 0x00042c0001067983 */ /* 0x0021680000300800 */
[----:B------:R-:W4:Y:S01]  /*e390*/  LDL.LU R223, [R1+0xdc] ;  /* 0x0000dc0001df7983 */ /* 0x000f220000300800 */
[----:B------:R-:W-:Y:S01]  /*e3a0*/  FADD R5, R224, R5 ;  /* 0x00000005e0057221 */ /* 0x000fe20000000000 */
[----:B------:R-:W-:-:S04]  /*e3b0*/  FADD R4, R201, R4 ;  /* 0x00000004c9047221 */ /* 0x000fc80000000000 */
[----:B------:R1:W-:Y:S04]  /*e3c0*/  STL [R1+0xd8], R5 ;  /* 0x0000d80501007387 */ /* 0x0003e80000100800 */
[----:B-1----:R0:W5:Y:S01]  /*e3d0*/  LDL.LU R5, [R1+0x428] ;  /* 0x0004280001057983 */ /* 0x0021620000300800 */
[----:B------:R-:W-:Y:S01]  /*e3e0*/  FADD R3, R202, R3 ;  /* 0x00000003ca037221 */ /* 0x000fe20000000000 */
[----:B--2---:R-:W-:Y:S01]  /*e3f0*/  FADD R2, R203, R2 ;  /* 0x00000002cb027221 */ /* 0x004fe20000000000 */
[----:B------:R-:W-:Y:S01]  /*e400*/  FADD R0, R204, R0 ;  /* 0x00000000cc007221 */ /* 0x000fe20000000000 */
[----:B---3--:R-:W-:Y:S01]  /*e410*/  FADD R216, R200, R216 ;  /* 0x000000d8c8d87221 */ /* 0x008fe20000000000 */
[----:B----4-:R-:W-:Y:S01]  /*e420*/  FADD R217, R231, R217 ;  /* 0x000000d9e7d97221 */ /* 0x010fe20000000000 */
[----:B------:R-:W-:Y:S01]  /*e430*/  FADD R218, R230, R218 ;  /* 0x000000dae6da7221 */ /* 0x000fe20000000000 */
[----:B------:R-:W-:Y:S01]  /*e440*/  FADD R219, R229, R219 ;  /* 0x000000dbe5db7221 */ /* 0x000fe20000000000 */
[----:B------:R-:W-:Y:S01]  /*e450*/  FADD R220, R228, R220 ;  /* 0x000000dce4dc7221 */ /* 0x000fe20000000000 */
[----:B------:R-:W-:Y:S01]  /*e460*/  FADD R221, R227, R221 ;  /* 0x000000dde3dd7221 */ /* 0x000fe20000000000 */
[----:B------:R-:W-:Y:S01]  /*e470*/  FADD R222, R226, R222 ;  /* 0x000000dee2de7221 */ /* 0x000fe20000000000 */
[----:B------:R-:W-:-:S05]  /*e480*/  FADD R223, R225, R223 ;  /* 0x000000dfe1df7221 */ /* 0x000fca0000000000 */
[----:B------:R-:W-:Y:S04]  /*e490*/  STL [R1+0xdc], R223 ;  /* 0x0000dcdf01007387 */ /* 0x000fe80000100800 */
[----:B------:R-:W-:Y:S04]  /*e4a0*/  STL [R1+0xe0], R222 ;  /* 0x0000e0de01007387 */ /* 0x000fe80000100800 */
[----:B------:R-:W-:Y:S04]  /*e4b0*/  STL [R1+0xe4], R221 ;  /* 0x0000e4dd01007387 */ /* 0x000fe80000100800 */
[----:B------:R-:W-:Y:S04]  /*e4c0*/  STL [R1+0xe8], R220 ;  /* 0x0000e8dc01007387 */ /* 0x000fe80000100800 */
[----:B------:R-:W-:Y:S04]  /*e4d0*/  STL [R1+0xec], R219 ;  /* 0x0000ecdb01007387 */ /* 0x000fe80000100800 */
[----:B------:R-:W-:Y:S04]  /*e4e0*/  STL [R1+0xf0], R218 ;  /* 0x0000f0da01007387 */ /* 0x000fe80000100800 */
[----:B------:R1:W-:Y:S04]  /*e4f0*/  STL [R1+0xfc], R4 ;  /* 0x0000fc0401007387 */ /* 0x0003e80000100800 */
[----:B------:R-:W-:Y:S04]  /*e500*/  STL [R1+0xf4], R217 ;  /* 0x0000f4d901007387 */ /* 0x000fe80000100800 */
[----:B-1----:R-:W2:Y:S04]  /*e510*/  LDL.LU R4, [R1+0x110] ;  /* 0x0001100001047983 */ /* 0x002ea80000300800 */
[----:B------:R-:W-:Y:S04]  /*e520*/  STL [R1+0xf8], R216 ;  /* 0x0000f8d801007387 */ /* 0x000fe80000100800 */
[----:B------:R1:W-:Y:S04]  /*e530*/  STL [R1+0x100], R3 ;  /* 0x0001000301007387 */ /* 0x0003e80000100800 */
[----:B-1----:R-:W3:Y:S04]  /*e540*/  LDL.LU R3, [R1+0x114] ;  /* 0x0001140001037983 */ /* 0x002ee80000300800 */
[----:B------:R1:W-:Y:S04]  /*e550*/  STL [R1+0x104], R2 ;  /* 0x0001040201007387 */ /* 0x0003e80000100800 */
[----:B-1----:R-:W4:Y:S04]  /*e560*/  LDL.LU R2, [R1+0x118] ;  /* 0x0001180001027983 */ /* 0x002f280000300800 */
[----:B------:R1:W-:Y:S04]  /*e570*/  STL [R1+0x108], R0 ;  /* 0x0001080001007387 */ /* 0x0003e80000100800 */
[----:B-1----:R-:W4:Y:S01]  /*e580*/  LDL.LU R0, [R1+0x11c] ;  /* 0x00011c0001007983 */ /* 0x002f220000300800 */
[----:B------:R-:W-:-:S03]  /*e590*/  FADD R11, R205, R11 ;  /* 0x0000000bcd0b7221 */ /* 0x000fc60000000000 */
[----:B------:R-:W4:Y:S04]  /*e5a0*/  LDL.LU R205, [R1+0x130] ;  /* 0x0001300001cd7983 */ /* 0x000f280000300800 */
[----:B------:R-:W4:Y:S04]  /*e5b0*/  LDL.LU R204, [R1+0x134] ;  /* 0x0001340001cc7983 */ /* 0x000f280000300800 */
[----:B------:R-:W4:Y:S04]  /*e5c0*/  LDL.LU R203, [R1+0x138] ;  /* 0x0001380001cb7983 */ /* 0x000f280000300800 */
[----:B------:R1:W-:Y:S04]  /*e5d0*/  STL [R1+0x10c], R11 ;  /* 0x00010c0b01007387 */ /* 0x0003e80000100800 */
        /* <DEDUP_REMOVED lines=19> */
[----:B-1----:R-:W4:Y:S01]  /*e710*/  LDL.LU R11, [R1+0x188] ;  /* 0x00018800010b7983 */ /* 0x002f220000300800 */
[----:B--2---:R-:W-:-:S05]  /*e720*/  FADD R4, R206, R4 ;  /* 0x00000004ce047221 */ /* 0x004fca0000000000 */
[----:B------:R1:W-:Y:S04]  /*e730*/  STL [R1+0x110], R4 ;  /* 0x0001100401007387 */ /* 0x0003e80000100800 */
[----:B-1----:R0:W5:Y:S01]  /*e740*/  LDL.LU R4, [R1+0x424] ;  /* 0x0004240001047983 */ /* 0x0021620000300800 */
[----:B---3--:R-:W-:-:S03]  /*e750*/  FADD R3, R207, R3 ;  /* 0x00000003cf037221 */ /* 0x008fc60000000000 */
[----:B------:R-:W2:Y:S04]  /*e760*/  LDL.LU R206, [R1+0x12c] ;  /* 0x00012c0001ce7983 */ /* 0x000ea80000300800 */
[----:B------:R1:W-:Y:S01]  /*e770*/  STL [R1+0x114], R3 ;  /* 0x0001140301007387 */ /* 0x0003e20000100800 */
[----:B----4-:R-:W-:-:S03]  /*e780*/  FADD R2, R208, R2 ;  /* 0x00000002d0027221 */ /* 0x010fc60000000000 */
[----:B-1----:R0:W5:Y:S04]  /*e790*/  LDL.LU R3, [R1+0x420] ;  /* 0x0004200001037983 */ /* 0x0021680000300800 */
[----:B------:R-:W3:Y:S04]  /*e7a0*/  LDL.LU R207, [R1+0x128] ;  /* 0x0001280001cf7983 */ /* 0x000ee80000300800 */
        /* <DEDUP_REMOVED lines=30> */
[----:B--2---:R-:W-:Y:S01]  /*e990*/  FADD R206, R213, R206 ;  /* 0x000000ced5ce7221 */ /* 0x004fe20000000000 */
[----:B---3--:R-:W-:Y:S01]  /*e9a0*/  FADD R207, R212, R207 ;  /* 0x000000cfd4cf7221 */ /* 0x008fe20000000000 */
[----:B----4-:R-:W-:Y:S01]  /*e9b0*/  FADD R208, R211, R208 ;  /* 0x000000d0d3d07221 */ /* 0x010fe20000000000 */
[----:B------:R-:W-:-:S05]  /*e9c0*/  FADD R209, R210, R209 ;  /* 0x000000d1d2d17221 */ /* 0x000fca0000000000 */
[----:B------:R1:W-:Y:S04]  /*e9d0*/  STL [R1+0x120], R209 ;  /* 0x000120d101007387 */ /* 0x0003e80000100800 */
        /* <DEDUP_REMOVED lines=23> */
[----:B------:R-:W4:Y:S04]  /*eb50*/  LDL.LU R213, [R1+0x18c] ;  /* 0x00018c0001d57983 */ /* 0x000f280000300800 */
[----:B------:R0:W-:Y:S04]  /*eb60*/  STL [R1+0x180], R217 ;  /* 0x000180d901007387 */ /* 0x0001e80000100800 */
[----:B------:R-:W4:Y:S04]  /*eb70*/  LDL.LU R212, [R1+0x190] ;  /* 0x0001900001d47983 */ /* 0x000f280000300800 */
[----:B------:R0:W-:Y:S04]  /*eb80*/  STL [R1+0x184], R216 ;  /* 0x000184d801007387 */ /* 0x0001e80000100800 */
[----:B------:R-:W4:Y:S04]  /*eb90*/  LDL.LU R211, [R1+0x194] ;  /* 0x0001940001d37983 */ /* 0x000f280000300800 */
[----:B------:R0:W-:Y:S04]  /*eba0*/  STL [R1+0x188], R11 ;  /* 0x0001880b01007387 */ /* 0x0001e80000100800 */
[----:B------:R-:W4:Y:S04]  /*ebb0*/  LDL.LU R210, [R1+0x198] ;  /* 0x0001980001d27983 */ /* 0x000f280000300800 */
[----:B-1----:R-:W4:Y:S04]  /*ebc0*/  LDL.LU R209, [R1+0x19c] ;  /* 0x00019c0001d17983 */ /* 0x002f280000300800 */
[----:B--2---:R-:W2:Y:S04]  /*ebd0*/  LDL.LU R208, [R1+0x1a0] ;  /* 0x0001a00001d07983 */ /* 0x004ea80000300800 */
[----:B---3--:R-:W3:Y:S04]  /*ebe0*/  LDL.LU R207, [R1+0x1a4] ;  /* 0x0001a40001cf7983 */ /* 0x008ee80000300800 */
[----:B----4-:R-:W4:Y:S04]  /*ebf0*/  LDL.LU R206, [R1+0x1a8] ;  /* 0x0001a80001ce7983 */ /* 0x010f280000300800 */
[----:B0-----:R-:W4:Y:S04]  /*ec00*/  LDL.LU R205, [R1+0x1ac] ;  /* 0x0001ac0001cd7983 */ /* 0x001f280000300800 */
        /* <DEDUP_REMOVED lines=21> */
[----:B------:R-:W4:Y:S01]  /*ed60*/  LDL.LU R11, [R1+0x204] ;  /* 0x00020400010b7983 */ /* 0x000f220000300800 */
[----:B------:R-:W-:Y:S01]  /*ed70*/  FADD R213, R173, R213 ;  /* 0x000000d5add57221 */ /* 0x000fe20000000000 */
        /* <DEDUP_REMOVED lines=62> */
[----:B------:R-:W4:Y:S04]  /*f160*/  LDL.LU R211, [R1+0x210] ;  /* 0x0002100001d37983 */ /* 0x000f280000300800 */
[----:B------:R1:W-:Y:S04]  /*f170*/  STL [R1+0x204], R11 ;  /* 0x0002040b01007387 */ /* 0x0003e80000100800 */
[----:B------:R-:W4:Y:S04]  /*f180*/  LDL.LU R210, [R1+0x214] ;  /* 0x0002140001d27983 */ /* 0x000f280000300800 */
[----:B--2---:R-:W2:Y:S04]  /*f190*/  LDL.LU R209, [R1+0x218] ;  /* 0x0002180001d17983 */ /* 0x004ea80000300800 */
        /* <DEDUP_REMOVED lines=362> */
[----:B------:R-:W-:Y:S01]  /*10840*/  FADD R216, R38, R216 ;  /* 0x000000d826d87221 */ /* 0x000fe20000000000 */
[----:B------:R-:W-:-:S05]  /*10850*/  FADD R11, R11, R39 ;  /* 0x000000270b0b7221 */ /* 0x000fca0000000000 */
[----:B------:R0:W-:Y:S04]  /*10860*/  STL [R1+0x3f4], R11 ;  /* 0x0003f40b01007387 */ /* 0x0001e80000100800 */
[----:B------:R0:W-:Y:S04]  /*10870*/  STL [R1+0x3ec], R217 ;  /* 0x0003ecd901007387 */ /* 0x0001e80000100800 */
[----:B------:R0:W-:Y:S02]  /*10880*/  STL [R1+0x3f0], R216 ;  /* 0x0003f0d801007387 */ /* 0x0001e40000100800 */
.L_x_32:
[----:B0-----:R-:W0:Y:S02]  /*10890*/  LDC R11, c[0x0][0x28c] ;  /* 0x0000a300ff0b7b82 */ /* 0x001e240000000800 */
[----:B0-----:R-:W-:-:S13]  /*108a0*/  ISETP.GE.AND P0, PT, R11, 0x1, PT ;  /* 0x000000010b00780c */ /* 0x001fda0003f06270 */
[----:B------:R-:W-:Y:S05]  /*108b0*/  @!P0 BRA `(.L_x_33) ;  /* 0x0000000000648947 */ /* 0x000fea0003800000 */
[----:B------:R-:W-:-:S06]  /*108c0*/  UISETP.NE.AND UP0, UPT, UR8, 0x3, UPT ;  /* 0x000000030800788c */ /* 0x000fcc000bf05270 */
[----:B------:R-:W-:-:S13]  /*108d0*/  PLOP3.LUT P0, PT, PT, PT, UP0, 0x80, 0x0 ;  /* 0x000000000000781c */ /* 0x000fda0003f0f008 */
[----:B------:R-:W-:Y:S05]  /*108e0*/  @!P0 BRA `(.L_x_34) ;  /* 0x0000000000048947 */ /* 0x000fea0003800000 */
[----:B------:R-:W-:Y:S01]  /*108f0*/  BPT.TRAP 0x1 ;  /* 0x000000040000795c */ /* 0x000fe20000300000 */
.L_x_34:
[----:B------:R-:W2:Y:S01]  /*10900*/  LDL R11, [R1+0x3f8] ;  /* 0x0003f800010b7983 */ /* 0x000ea20000100800 */
[----:B------:R-:W-:Y:S01]  /*10910*/  BSSY B0, `(.L_x_35) ;  /* 0x000000f000007945 */ /* 0x000fe20003800000 */
[----:B--2---:R-:W-:-:S13]  /*10920*/  ISETP.NE.AND P0, PT, R11, RZ, PT ;  /* 0x000000ff0b00720c */ /* 0x004fda0003f05270 */
[----:B------:R-:W-:Y:S05]  /*10930*/  @!P0 BRA `(.L_x_36) ;  /* 0x0000000000308947 */ /* 0x000fea0003800000 */
[----:B------:R-:W2:Y:S01]  /*10940*/  LDL R24, [R1+0x3fc] ;  /* 0x0003fc0001187983 */ /* 0x000ea20000100800 */
[----:B------:R-:W-:-:S04]  /*10950*/  UISETP.LT.AND UP0, UPT, UR9, 0x1, UPT ;  /* 0x000000010900788c */ /* 0x000fc8000bf01270 */
[----:B------:R-:W-:-:S04]  /*10960*/  USEL UR6, UR9, 0x1, UP0 ;  /* 0x0000000109067887 */ /* 0x000fc80008000000 */
[----:B------:R-:W-:-:S04]  /*10970*/  UIADD3 UR6, UR5, UR9, -UR6 ;  /* 0x0000000905067290 */ /* 0x000fc8000fffe806 */
[----:B------:R-:W-:-:S04]  /*10980*/  UIMAD.WIDE.U32 UR12, UR6, -0x55555555, URZ ;  /* 0xaaaaaaab060c78a5 */ /* 0x000fc8000f8e003f */
[----:B------:R-:W-:-:S04]  /*10990*/  USHF.R.U32.HI UR12, URZ, 0x1, UR13 ;  /* 0x000000013f0c7899 */ /* 0x000fc8000801160d */
[----:B------:R-:W-:-:S04]  /*109a0*/  UIMAD UR6, UR12, -0x3, UR6 ;  /* 0xfffffffd0c0678a4 */ /* 0x000fc8000f8e0206 */
[----:B------:R-:W-:-:S04]  /*109b0*/  ULEA UR6, UR6, UR10, 0x3 ;  /* 0x0000000a06067291 */ /* 0x000fc8000f8e183f */
[----:B------:R-:W-:-:S06]  /*109c0*/  UIADD3 UR6, UR6, 0x18, URZ ;  /* 0x0000001806067890 */ /* 0x000fcc000fffe03f */
[----:B------:R-:W-:-:S05]  /*109d0*/  IMAD.U32 R11, RZ, RZ, UR6 ;  /* 0x00000006ff0b7e24 */ /* 0x000fca000f8e00ff */
[----:B--2---:R-:W-:-:S04]  /*109e0*/  PRMT R11, R24, 0x654, R11 ;  /* 0x00000654180b7816 */ /* 0x004fc8000000000b */
[----:B------:R0:W-:Y:S03]  /*109f0*/  SYNCS.ARRIVE.TRANS64.RED.A1T0 RZ, [R11+URZ], RZ ;  /* 0x000000ff0bff79a7 */ /* 0x0001e6000810043f */
.L_x_36:
[----:B------:R-:W-:Y:S05]  /*10a00*/  BSYNC B0 ;  /* 0x0000000000007941 */ /* 0x000fea0003800000 */
.L_x_35:
[----:B------:R-:W-:-:S06]  /*10a10*/  UISETP.GT.U32.AND UP0, UPT, UR7, 0x1, UPT ;  /* 0x000000010700788c */ /* 0x000fcc000bf04070 */
[----:B------:R-:W-:-:S13]  /*10a20*/  PLOP3.LUT P0, PT, PT, PT, UP0, 0x80, 0x0 ;  /* 0x000000000000781c */ /* 0x000fda0003f0f008 */
[----:B------:R-:W-:Y:S05]  /*10a30*/  @P0 BRA `(.L_x_33) ;  /* 0x0000000000040947 */ /* 0x000fea0003800000 */
[----:B------:R-:W-:Y:S01]  /*10a40*/  BPT.TRAP 0x1 ;  /* 0x000000040000795c */ /* 0x000fe20000300000 */
.L_x_33:
[----:B------:R-:W2:Y:S01]  /*10a50*/  LDL.LU R26, [R1+0x404] ;  /* 0x00040400011a7983 */ /* 0x000ea20000300800 */
[----:B------:R-:W4:Y:S01]  /*10a60*/  LDC R29, c[0x0][0x288] ;  /* 0x0000a200ff1d7b82 */ /* 0x000f220000000800 */
[----:B------:R-:W-:Y:S01]  /*10a70*/  ULDC UR6, c[0x0][0x284] ;  /* 0x0000a10000067ab9 */ /* 0x000fe20000000800 */
[----:B------:R-:W0:Y:S01]  /*10a80*/  S2R R32, SR_TID.X ;  /* 0x0000000000207919 */ /* 0x000e220000002100 */
[----:B------:R-:W-:Y:S02]  /*10a90*/  UISETP.GE.U32.AND UP1, UPT, UR9, 0x3, UPT ;  /* 0x000000030900788c */ /* 0x000fe4000bf26070 */
[----:B------:R-:W-:Y:S01]  /*10aa0*/  USHF.R.S32.HI UR12, URZ, 0x1f, UR34 ;  /* 0x0000001f3f0c7899 */ /* 0x000fe20008011422 */
[----:B------:R-:W3:Y:S01]  /*10ab0*/  LDL.LU R30, [R1+0x400] ;  /* 0x00040000011e7983 */ /* 0x000ee20000300800 */
[----:B------:R-:W-:Y:S01]  /*10ac0*/  ULDC.64 UR14, c[0x0][0x5d0] ;  /* 0x00017400000e7ab9 */ /* 0x000fe20000000a00 */
[----:B------:R-:W-:Y:S01]  /*10ad0*/  IMAD.MOV.U32 R180, RZ, RZ, -0x1 ;  /* 0xffffffffffb47424 */ /* 0x000fe200078e00ff */
[----:B0-----:R-:W-:-:S02]  /*10ae0*/  SHF.R.U32.HI R25, RZ, 0x2, R32 ;  /* 0x00000002ff197819 */ /* 0x001fc40000011620 */
[----:B------:R-:W-:Y:S02]  /*10af0*/  LOP3.LUT R27, R32, 0x60, RZ, 0xc0, !PT ;  /* 0x00000060201b7812 */ /* 0x000fe400078ec0ff */
[----:B------:R-:W-:Y:S02]  /*10b00*/  SHF.R.U32.HI R24, RZ, 0x7, R32 ;  /* 0x00000007ff187819 */ /* 0x000fe40000011620 */
[----:B------:R-:W-:Y:S02]  /*10b10*/  LOP3.LUT R25, R25, 0x7, RZ, 0xc0, !PT ;  /* 0x0000000719197812 */ /* 0x000fe400078ec0ff */
[----:B------:R-:W-:Y:S02]  /*10b20*/  SHF.R.U32.HI R27, RZ, 0x1, R27 ;  /* 0x00000001ff1b7819 */ /* 0x000fe4000001161b */
[----:B------:R-:W-:Y:S02]  /*10b30*/  LOP3.LUT R24, R24, 0x1, RZ, 0xc0, !PT ;  /* 0x0000000118187812 */ /* 0x000fe400078ec0ff */
[----:B------:R-:W-:-:S02]  /*10b40*/  IADD3 R11, RZ, -R27, -R25 ;  /* 0x8000001bff0b7210 */ /* 0x000fc40007ffe819 */
[----:B------:R-:W-:Y:S01]  /*10b50*/  LOP3.LUT R28, R32, 0x3, RZ, 0xc0, !PT ;  /* 0x00000003201c7812 */ /* 0x000fe200078ec0ff */
[C---:B------:R-:W-:Y:S02]  /*10b60*/  IMAD.SHL.U32 R31, R24.reuse, 0x40, RZ ;  /* 0x00000040181f7824 */ /* 0x040fe400078e00ff */
[----:B------:R-:W-:Y:S02]  /*10b70*/  IMAD R11, R24, -0x40, R11 ;  /* 0xffffffc0180b7824 */ /* 0x000fe400078e020b */
[----:B----4-:R-:W-:Y:S01]  /*10b80*/  IMAD R28, R28, -0x2, R29 ;  /* 0xfffffffe1c1c7824 */ /* 0x010fe200078e021d */
[----:B------:R-:W-:Y:S01]  /*10b90*/  LOP3.LUT R31, R31, 0x40, R25, 0xe2, !PT ;  /* 0x000000401f1f7812 */ /* 0x000fe200078ee219 */
[----:B--2---:R-:W-:-:S04]  /*10ba0*/  IMAD R26, R26, 0xa0, RZ ;  /* 0x000000a01a1a7824 */ /* 0x004fc800078e02ff */
[----:B------:R-:W-:Y:S01]  /*10bb0*/  IMAD.IADD R28, R28, 0x1, -R26 ;  /* 0x000000011c1c7824 */ /* 0x000fe200078e0a1a */
[----:B------:R-:W-:Y:S01]  /*10bc0*/  ISETP.GE.AND P0, PT, R26, R29, PT ;  /* 0x0000001d1a00720c */ /* 0x000fe20003f06270 */
[C---:B---3--:R-:W-:Y:S02]  /*10bd0*/  IMAD R24, R30.reuse, 0x180, RZ ;  /* 0x000001801e187824 */ /* 0x048fe400078e02ff */
[----:B------:R-:W-:-:S03]  /*10be0*/  IMAD.WIDE R78, R30, 0x180, RZ ;  /* 0x000001801e4e7825 */ /* 0x000fc600078e02ff */
[C---:B------:R-:W-:Y:S02]  /*10bf0*/  IADD3 R11, -R24.reuse, UR6, R11 ;  /* 0x00000006180b7c10 */ /* 0x040fe4000fffe10b */
[----:B------:R-:W-:Y:S01]  /*10c00*/  ISETP.GE.OR P0, PT, R24, UR6, P0 ;  /* 0x0000000618007c0c */ /* 0x000fe20008706670 */
[----:B------:R-:W-:Y:S01]  /*10c10*/  IMAD.SHL.U32 R24, R32, 0x2, RZ ;  /* 0x0000000220187824 */ /* 0x000fe200078e00ff */
[----:B------:R-:W-:Y:S01]  /*10c20*/  UIADD3 UR6, UR9, UR5, URZ ;  /* 0x0000000509067290 */ /* 0x000fe2000fffe03f */
[----:B------:R-:W-:Y:S01]  /*10c30*/  LOP3.LUT R31, R78, R31, R27, 0xfe, !PT ;  /* 0x0000001f4e1f7212 */ /* 0x000fe200078efe1b */
[----:B------:R-:W-:Y:S02]  /*10c40*/  UIMAD UR5, UR12, UR14, URZ ;  /* 0x0000000e0c0572a4 */ /* 0x000fe4000f8e023f */
[----:B------:R-:W-:Y:S01]  /*10c50*/  LOP3.LUT R26, R26, 0x6, R24, 0xf8, !PT ;  /* 0x000000061a1a7812 */ /* 0x000fe200078ef818 */
[----:B------:R-:W-:Y:S01]  /*10c60*/  UISETP.GT.U32.AND UP0, UPT, UR6, 0x2, UPT ;  /* 0x000000020600788c */ /* 0x000fe2000bf04070 */
[----:B------:R-:W-:Y:S01]  /*10c70*/  IMAD.U32 R24, RZ, RZ, UR14 ;  /* 0x0000000eff187e24 */ /* 0x000fe2000f8e00ff */
[----:B------:R-:W-:Y:S01]  /*10c80*/  @UP1 UIMAD.WIDE.U32 UR10, UR6, -0x55555555, URZ ;  /* 0xaaaaaaab060a18a5 */ /* 0x000fe2000f8e003f */
[----:B------:R-:W-:Y:S01]  /*10c90*/  SHF.R.S32.HI R27, RZ, 0x1f, R26 ;  /* 0x0000001fff1b7819 */ /* 0x000fe2000001141a */
[----:B------:R-:W-:-:S02]  /*10ca0*/  UISETP.LT.U32.AND UP0, UPT, UR9, 0x3, UP0 ;  /* 0x000000030900788c */ /* 0x000fc40008701070 */
[----:B------:R-:W-:Y:S02]  /*10cb0*/  UIMAD UR5, UR34, UR15, UR5 ;  /* 0x0000000f220572a4 */ /* 0x000fe4000f8e0205 */
[----:B------:R-:W-:Y:S01]  /*10cc0*/  @UP1 USHF.R.U32.HI UR10, URZ, 0x1, UR11 ;  /* 0x000000013f0a1899 */ /* 0x000fe2000801160b */
[----:B------:R-:W-:Y:S01]  /*10cd0*/  IMAD.WIDE.U32 R24, R24, UR34, R26 ;  /* 0x0000002218187c25 */ /* 0x000fe2000f8e001a */
[----:B------:R-:W-:Y:S01]  /*10ce0*/  USEL UR11, URZ, 0x1, !UP0 ;  /* 0x000000013f0b7887 */ /* 0x000fe2000c000000 */
[----:B------:R-:W-:Y:S02]  /*10cf0*/  ULDC.64 UR14, c[0x0][0x5c8] ;  /* 0x00017200000e7ab9 */ /* 0x000fe40000000a00 */
[----:B------:R-:W-:Y:S01]  /*10d00*/  VIADD R25, R25, UR5 ;  /* 0x0000000519197c36 */ /* 0x000fe20008000000 */
[----:B------:R-:W-:Y:S01]  /*10d10*/  ULOP3.LUT UR4, UR4, UR11, URZ, 0x3c, !UPT ;  /* 0x0000000b04047292 */ /* 0x000fe2000f8e3c3f */
[----:B------:R-:W-:Y:S02]  /*10d20*/  IMAD R30, R79, UR14, RZ ;  /* 0x0000000e4f1e7c24 */ /* 0x000fe4000f8e02ff */
[----:B------:R-:W-:Y:S01]  /*10d30*/  IMAD.WIDE.U32 R24, R31, UR14, R24 ;  /* 0x0000000e1f187c25 */ /* 0x000fe2000f8e0018 */
[----:B------:R-:W-:-:S03]  /*10d40*/  @UP1 ULOP3.LUT UR4, UR4, 0x1, UR10, 0x78, !UPT ;  /* 0x0000000104041892 */ /* 0x000fc6000f8e780a */
[----:B------:R-:W-:Y:S01]  /*10d50*/  IMAD R30, R31, UR15, R30 ;  /* 0x0000000f1f1e7c24 */ /* 0x000fe2000f8e021e */
[----:B------:R-:W-:Y:S08]  /*10d60*/  @P0 BRA `(.L_x_37) ;  /* 0x0000019c00cc0947 */ /* 0x000ff00003800000 */
[----:B------:R-:W-:Y:S01]  /*10d70*/  FSETP.NEU.AND P0, PT, RZ, UR32, PT ;  /* 0x00000020ff007c0b */ /* 0x000fe2000bf0d000 */
[----:B------:R-:W-:Y:S01]  /*10d80*/  BSSY B0, `(.L_x_37) ;  /* 0x00019f1000007945 */ /* 0x000fe20003800000 */
[----:B------:R-:W-:-:S11]  /*10d90*/  IMAD.IADD R30, R25, 0x1, R30 ;  /* 0x00000001191e7824 */ /* 0x000fd600078e021e */
[----:B------:R-:W-:Y:S05]  /*10da0*/  @!P0 BRA `(.L_x_38) ;  /* 0x000000f800ec8947 */ /* 0x000fea0003800000 */
[----:B------:R-:W-:Y:S01]  /*10db0*/  ISETP.GE.AND P3, PT, R11, 0x9, PT ;  /* 0x000000090b00780c */ /* 0x000fe20003f66270 */
[----:B------:R-:W-:Y:S01]  /*10dc0*/  ULDC.64 UR10, c[0x0][0x5b8] ;  /* 0x00016e00000a7ab9 */ /* 0x000fe20000000a00 */
[----:B------:R-:W2:Y:S02]  /*10dd0*/  LDL.LU R57, [R1+0x80] ;  /* 0x0000800001397983 */ /* 0x000ea40000300800 */
[C---:B------:R-:W-:Y:S02]  /*10de0*/  ISETP.LT.OR P4, PT, R28.reuse, 0x1, !P3 ;  /* 0x000000011c00780c */ /* 0x040fe40005f81670 */
[C---:B------:R-:W-:Y:S02]  /*10df0*/  ISETP.LT.OR P1, PT, R28.reuse, 0x2, !P3 ;  /* 0x000000021c00780c */ /* 0x040fe40005f21670 */
[----:B------:R-:W-:Y:S01]  /*10e00*/  ISETP.LT.OR P2, PT, R28, 0x9, !P3 ;  /* 0x000000091c00780c */ /* 0x000fe20005f41670 */
[----:B------:R-:W-:Y:S01]  /*10e10*/  UIMAD UR5, UR12, UR10, URZ ;  /* 0x0000000a0c0572a4 */ /* 0x000fe2000f8e023f */
[----:B------:R-:W-:Y:S01]  /*10e20*/  LOP3.LUT R29, R29, 0xffbfffff, RZ, 0xc0, !PT ;  /* 0xffbfffff1d1d7812 */ /* 0x000fe200078ec0ff */
[----:B------:R-:W3:Y:S01]  /*10e30*/  LDL.LU R56, [R1+0x84] ;  /* 0x0000840001387983 */ /* 0x000ee20000300800 */
[----:B------:R-:W-:Y:S01]  /*10e40*/  ULDC.64 UR12, c[0x0][0x5a8] ;  /* 0x00016a00000c7ab9 */ /* 0x000fe20000000a00 */
[----:B------:R-:W-:Y:S01]  /*10e50*/  UIMAD UR5, UR34, UR11, UR5 ;  /* 0x0000000b220572a4 */ /* 0x000fe2000f8e0205 */
[----:B-1---5:R-:W-:Y:S01]  /*10e60*/  LOP3.LUT R0, R0, 0xfffffffd, RZ, 0xc0, !PT ;  /* 0xfffffffd00007812 */ /* 0x022fe200078ec0ff */
[----:B------:R-:W4:Y:S02]  /*10e70*/  LDL.LU R60, [R1+0x88] ;  /* 0x00008800013c7983 */ /* 0x000f240000300800 */
[----:B------:R-:W0:Y:S02]  /*10e80*/  @!P4 LDC.64 R36, c[0x0][0x5c0] ;  /* 0x00017000ff24cb82 */ /* 0x000e240000000a00 */
[----:B------:R-:W-:Y:S01]  /*10e90*/  @P1 LOP3.LUT R29, R29, 0x400000, RZ, 0xfc, !PT ;  /* 0x004000001d1d1812 */ /* 0x000fe200078efcff */
[----:B------:R-:W4:Y:S04]  /*10ea0*/  LDL.LU R63, [R1+0x8c] ;  /* 0x00008c00013f7983 */ /* 0x000f280000300800 */
[----:B------:R-:W4:Y:S01]  /*10eb0*/  LDL.LU R62, [R1+0x90] ;  /* 0x00009000013e7983 */ /* 0x000f220000300800 */
[----:B------:R-:W1:Y:S08]  /*10ec0*/  @!P1 LDC.64 R34, c[0x0][0x5c0] ;  /* 0x00017000ff229b82 */ /* 0x000e700000000a00 */
[----:B------:R-:W1:Y:S01]  /*10ed0*/  @!P2 LDC.64 R32, c[0x0][0x5c0] ;  /* 0x00017000ff20ab82 */ /* 0x000e620000000a00 */
[----:B0-----:R-:W-:-:S04]  /*10ee0*/  @!P4 IADD3 R36, P0, P5, R24, R36, R3 ;  /* 0x000000241824c210 */ /* 0x001fc80007d1e003 */
[----:B------:R-:W-:Y:S02]  /*10ef0*/  @!P4 IADD3.X R37, R30, R37, R4, P0, P5 ;  /* 0x000000251e25c210 */ /* 0x000fe400007ea404 */
[----:B-1----:R-:W-:-:S04]  /*10f00*/  @!P1 IADD3 R38, P0, P5, R24, R34, R3 ;  /* 0x0000002218269210 */ /* 0x002fc80007d1e003 */
[----:B------:R-:W-:Y:S02]  /*10f10*/  @!P1 IADD3.X R39, R30, R35, R4, P0, P5 ;  /* 0x000000231e279210 */ /* 0x000fe400007ea404 */
[----:B------:R-:W-:Y:S02]  /*10f20*/  ISETP.GE.AND P1, PT, R11, 0x1, PT ;  /* 0x000000010b00780c */ /* 0x000fe40003f26270 */
[----:B------:R-:W-:-:S04]  /*10f30*/  @!P2 IADD3 R44, P0, P5, R24, R32, R3 ;  /* 0x00000020182ca210 */ /* 0x000fc80007d1e003 */
[----:B------:R-:W-:Y:S02]  /*10f40*/  @!P2 IADD3.X R45, R30, R33, R4, P0, P5 ;  /* 0x000000211e2da210 */ /* 0x000fe400007ea404 */
[----:B------:R-:W-:-:S13]  /*10f50*/  ISETP.LT.OR P0, PT, R28, 0xa, !P3 ;  /* 0x0000000a1c00780c */ /* 0x000fda0005f01670 */
[----:B------:R-:W0:Y:S02]  /*10f60*/  @!P0 LDC.64 R32, c[0x0][0x5c0] ;  /* 0x00017000ff208b82 */ /* 0x000e240000000a00 */
[----:B0-----:R-:W-:Y:S01]  /*10f70*/  @!P0 IADD3 R46, P5, P6, R24, R32, R3 ;  /* 0x00000020182e8210 */ /* 0x001fe20007ebe003 */
[----:B------:R-:W-:Y:S01]  /*10f80*/  IMAD.U32 R32, RZ, RZ, UR10 ;  /* 0x0000000aff207e24 */ /* 0x000fe2000f8e00ff */
[----:B------:R-:W-:Y:S02]  /*10f90*/  ULDC.64 UR10, c[0x0][0x5b0] ;  /* 0x00016c00000a7ab9 */ /* 0x000fe40000000a00 */
[----:B------:R-:W-:Y:S01]  /*10fa0*/  @!P0 IADD3.X R47, R30, R33, R4, P5, P6 ;  /* 0x000000211e2f8210 */ /* 0x000fe20002fec404 */
[----:B------:R-:W-:-:S04]  /*10fb0*/  IMAD.WIDE.U32 R26, R32, UR34, R26 ;  /* 0x00000022201a7c25 */ /* 0x000fc8000f8e001a */
[----:B------:R-:W-:Y:S02]  /*10fc0*/  VIADD R33, R27, UR5 ;  /* 0x000000051b217c36 */ /* 0x000fe40008000000 */
[----:B------:R-:W-:Y:S02]  /*10fd0*/  IMAD.MOV.U32 R32, RZ, RZ, R26 ;  /* 0x000000ffff207224 */ /* 0x000fe400078e001a */
[----:B------:R-:W-:Y:S02]  /*10fe0*/  IMAD R34, R79, UR10, RZ ;  /* 0x0000000a4f227c24 */ /* 0x000fe4000f8e02ff */
[----:B------:R-:W-:-:S04]  /*10ff0*/  IMAD.WIDE.U32 R26, R31, UR10, R32 ;  /* 0x0000000a1f1a7c25 */ /* 0x000fc8000f8e0020 */
[----:B------:R-:W-:Y:S01]  /*11000*/  IMAD R34, R31, UR11, R34 ;  /* 0x0000000b1f227c24 */ /* 0x000fe2000f8e0222 */
[----:B------:R-:W-:-:S04]  /*11010*/  IADD3 R26, P5, R26, UR12, RZ ;  /* 0x0000000c1a1a7c10 */ /* 0x000fc8000ffbe0ff */
[--C-:B------:R-:W-:Y:S02]  /*11020*/  IADD3.X R27, R27, UR13, R34.reuse, P5, !PT ;  /* 0x0000000d1b1b7c10 */ /* 0x100fe4000affe422 */
[----:B------:R-:W-:Y:S02]  /*11030*/  ISETP.LT.OR P5, PT, R28, 0x1, !P1 ;  /* 0x000000011c00780c */ /* 0x000fe40004fa1670 */
[----:B------:R-:W-:-:S11]  /*11040*/  PRMT R34, RZ, 0x7610, R34 ;  /* 0x00007610ff227816 */ /* 0x000fd60000000022 */
[----:B------:R-:W2:Y:S02]  /*11050*/  @!P5 LDG.E.U8 R34, desc[UR40][R26.64] ;  /* 0x000000281a22d981 */ /* 0x000ea4000c1e1100 */
[----:B--2---:R-:W-:-:S04]  /*11060*/  LOP3.LUT R34, R34, 0xff, RZ, 0xc0, !PT ;  /* 0x000000ff22227812 */ /* 0x004fc800078ec0ff */
[----:B------:R-:W-:-:S05]  /*11070*/  F2FP.F16.E4M3.UNPACK_B R34, R34 ;  /* 0x00000022ff22723e */ /* 0x000fca00020006ff */
[----:B------:R-:W-:-:S05]  /*11080*/  HADD2.F32 R34, -RZ, R34.H0_H0 ;  /* 0x20000022ff227230 */ /* 0x000fca0000004100 */
[----:B------:R-:W-:-:S04]  /*11090*/  FMUL R34, R34, UR32 ;  /* 0x0000002022227c20 */ /* 0x000fc80008400000 */
[----:B------:R-:W-:Y:S02]  /*110a0*/  FFMA R12, R12, UR33, R34 ;  /* 0x000000210c0c7c23 */ /* 0x000fe40008000022 */
[----:B------:R-:W0:Y:S03]  /*110b0*/  @!P5 LDC.64 R34, c[0x0][0x5c0] ;  /* 0x00017000ff22db82 */ /* 0x000e260000000a00 */
[----:B------:R-:W-:Y:S02]  /*110c0*/  F2FP.SATFINITE.E4M3.F32.PACK_AB_MERGE_C R12, RZ, R12, RZ ;  /* 0x0000000cff0c723e */ /* 0x000fe400048070ff */
[----:B0-----:R-:W-:-:S05]  /*110d0*/  @!P5 IADD3 R34, P6, R24, R34, RZ ;  /* 0x000000221822d210 */ /* 0x001fca0007fde0ff */
[----:B------:R-:W-:-:S05]  /*110e0*/  @!P5 IMAD.X R35, R30, 0x1, R35, P6 ;  /* 0x000000011e23d824 */ /* 0x000fca00030e0623 */
[----:B------:R0:W-:Y:S01]  /*110f0*/  @!P5 STG.E.U8 desc[UR40][R34.64], R12 ;  /* 0x0000000c2200d986 */ /* 0x0001e2000c101128 */
[----:B------:R-:W-:Y:S02]  /*11100*/  ISETP.LT.OR P5, PT, R28, 0x2, !P1 ;  /* 0x000000021c00780c */ /* 0x000fe40004fa1670 */
[----:B0-----:R-:W-:-:S11]  /*11110*/  PRMT R12, RZ, 0x7610, R12 ;  /* 0x00007610ff0c7816 */ /* 0x001fd6000000000c */
[----:B------:R-:W0:Y:S01]  /*11120*/  @!P5 LDC.64 R34, c[0x0][0x5c0] ;  /* 0x00017000ff22db82 */ /* 0x000e220000000a00 */
[----:B------:R-:W2:Y:S01]  /*11130*/  @!P5 LDG.E.U8 R12, desc[UR40][R26.64+0x1] ;  /* 0x000001281a0cd981 */ /* 0x000ea2000c1e1100 */
[----:B0-----:R-:W-:-:S05]  /*11140*/  @!P5 IADD3 R34, P6, R24, R34, RZ ;  /* 0x000000221822d210 */ /* 0x001fca0007fde0ff */
[----:B------:R-:W-:Y:S01]  /*11150*/  @!P5 IMAD.X R35, R30, 0x1, R35, P6 ;  /* 0x000000011e23d824 */ /* 0x000fe200030e0623 */
[----:B--2---:R-:W-:-:S04]  /*11160*/  LOP3.LUT R12, R12, 0xff, RZ, 0xc0, !PT ;  /* 0x000000ff0c0c7812 */ /* 0x004fc800078ec0ff */
[----:B------:R-:W-:-:S05]  /*11170*/  F2FP.F16.E4M3.UNPACK_B R12, R12 ;  /* 0x0000000cff0c723e */ /* 0x000fca00020006ff */
[----:B------:R-:W-:-:S05]  /*11180*/  HADD2.F32 R12, -RZ, R12.H0_H0 ;  /* 0x2000000cff0c7230 */ /* 0x000fca0000004100 */
[----:B------:R-:W-:-:S04]  /*11190*/  FMUL R12, R12, UR32 ;  /* 0x000000200c0c7c20 */ /* 0x000fc80008400000 */
[----:B------:R-:W-:-:S05]  /*111a0*/  FFMA R13, R13, UR33, R12 ;  /* 0x000000210d0d7c23 */ /* 0x000fca000800000c */
[----:B------:R-:W-:-:S05]  /*111b0*/  F2FP.SATFINITE.E4M3.F32.PACK_AB_MERGE_C R13, RZ, R13, RZ ;  /* 0x0000000dff0d723e */ /* 0x000fca00048070ff */
[----:B------:R0:W-:Y:S01]  /*111c0*/  @!P5 STG.E.U8 desc[UR40][R34.64+0x1], R13 ;  /* 0x0000010d2200d986 */ /* 0x0001e2000c101128 */
[----:B------:R-:W-:-:S05]  /*111d0*/  IADD3 R12, P5, R31, 0x8, RZ ;  /* 0x000000081f0c7810 */ /* 0x000fca0007fbe0ff */
[----:B0-----:R-:W-:-:S04]  /*111e0*/  IMAD.X R34, RZ, RZ, R79, P5 ;  /* 0x000000ffff227224 */ /* 0x001fc800028e064f */
[----:B------:R-:W-:-:S04]  /*111f0*/  IMAD R34, R34, UR10, RZ ;  /* 0x0000000a22227c24 */ /* 0x000fc8000f8e02ff */
[C---:B------:R-:W-:Y:S02]  /*11200*/  IMAD R34, R12.reuse, UR11, R34 ;  /* 0x0000000b0c227c24 */ /* 0x040fe4000f8e0222 */
[----:B------:R-:W-:-:S03]  /*11210*/  IMAD.WIDE.U32 R12, R12, UR10, R32 ;  /* 0x0000000a0c0c7c25 */ /* 0x000fc6000f8e0020 */
[----:B------:R-:W-:-:S04]  /*11220*/  IADD3 R12, P5, R12, UR12, RZ ;  /* 0x0000000c0c0c7c10 */ /* 0x000fc8000ffbe0ff */
[--C-:B------:R-:W-:Y:S02]  /*11230*/  IADD3.X R13, R13, UR13, R34.reuse, P5, !PT ;  /* 0x0000000d0d0d7c10 */ /* 0x100fe4000affe422 */
[----:B------:R-:W-:-:S06]  /*11240*/  PRMT R34, RZ, 0x7610, R34 ;  /* 0x00007610ff227816 */ /* 0x000fcc0000000022 */
[----:B------:R-:W2:Y:S01]  /*11250*/  @!P4 LDG.E.U8 R34, desc[UR40][R12.64] ;  /* 0x000000280c22c981 */ /* 0x000ea2000c1e1100 */
[----:B------:R-:W-:-:S13]  /*11260*/  ISETP.LT.OR P1, PT, R28, 0x11, !P3 ;  /* 0x000000111c00780c */ /* 0x000fda0005f21670 */
[----:B------:R-:W-:Y:S02]  /*11270*/  @P1 LOP3.LUT R0, R0, 0x2, RZ, 0xfc, !PT ;  /* 0x0000000200001812 */ /* 0x000fe400078efcff */
[----:B--2---:R-:W-:-:S04]  /*11280*/  LOP3.LUT R34, R34, 0xff, RZ, 0xc0, !PT ;  /* 0x000000ff22227812 */ /* 0x004fc800078ec0ff */
[----:B------:R-:W-:-:S05]  /*11290*/  F2FP.F16.E4M3.UNPACK_B R34, R34 ;  /* 0x00000022ff22723e */ /* 0x000fca00020006ff */
[----:B------:R-:W-:-:S05]  /*112a0*/  HADD2.F32 R34, -RZ, R34.H0_H0 ;  /* 0x20000022ff227230 */ /* 0x000fca0000004100 */
[----:B------:R-:W-:-:S04]  /*112b0*/  FMUL R34, R34, UR32 ;  /* 0x0000002022227c20 */ /* 0x000fc80008400000 */
[----:B------:R-:W-:Y:S02]  /*112c0*/  FFMA R14, R14, UR33, R34 ;  /* 0x000000210e0e7c23 */ /* 0x000fe40008000022 */
[----:B------:R-:W0:Y:S03]  /*112d0*/  @!P1 LDC.64 R34, c[0x0][0x5c0] ;  /* 0x00017000ff229b82 */ /* 0x000e260000000a00 */
[----:B------:R-:W-:-:S05]  /*112e0*/  F2FP.SATFINITE.E4M3.F32.PACK_AB_MERGE_C R14, RZ, R14, RZ ;  /* 0x0000000eff0e723e */ /* 0x000fca00048070ff */
[----:B------:R1:W-:Y:S01]  /*112f0*/  @!P4 STG.E.U8 desc[UR40][R36.64], R14 ;  /* 0x0000000e2400c986 */ /* 0x0003e2000c101128 */
[----:B0-----:R-:W-:-:S04]  /*11300*/  @!P1 IADD3 R40, P5, P6, R24, R34, R3 ;  /* 0x0000002218289210 */ /* 0x001fc80007ebe003 */
[----:B------:R-:W-:Y:S02]  /*11310*/  @!P1 IADD3.X R41, R30, R35, R4, P5, P6 ;  /* 0x000000231e299210 */ /* 0x000fe40002fec404 */
[----:B------:R-:W-:Y:S02]  /*11320*/  LOP3.LUT P1, RZ, R29, 0x400000, RZ, 0xc0, !PT ;  /* 0x004000001dff7812 */ /* 0x000fe4000782c0ff */
[----:B-1----:R-:W-:-:S11]  /*11330*/  PRMT R14, RZ, 0x7610, R14 ;  /* 0x00007610ff0e7816 */ /* 0x002fd6000000000e */
[----:B------:R-:W2:Y:S01]  /*11340*/  @!P1 LDG.E.U8 R14, desc[UR40][R12.64+0x1] ;  /* 0x000001280c0e9981 */ /* 0x000ea2000c1e1100 */
[----:B------:R-:W-:-:S13]  /*11350*/  ISETP.LT.OR P5, PT, R28, 0x12, !P3 ;  /* 0x000000121c00780c */ /* 0x000fda0005fa1670 */
[----:B------:R-:W0:Y:S01]  /*11360*/  @!P5 LDC.64 R34, c[0x0][0x5c0] ;  /* 0x00017000ff22db82 */ /* 0x000e220000000a00 */
[----:B------:R-:W-:-:S04]  /*11370*/  LOP3.LUT R29, R29, 0xffefffff, RZ, 0xc0, !PT ;  /* 0xffefffff1d1d7812 */ /* 0x000fc800078ec0ff */
[----:B------:R-:W-:Y:S02]  /*11380*/  @P5 LOP3.LUT R29, R29, 0x100000, RZ, 0xfc, !PT ;  /* 0x001000001d1d5812 */ /* 0x000fe400078efcff */
[----:B0-----:R-:W-:-:S04]  /*11390*/  @!P5 IADD3 R36, P4, P6, R24, R34, R3 ;  /* 0x000000221824d210 */ /* 0x001fc80007e9e003 */
[----:B------:R-:W-:Y:S02]  /*113a0*/  @!P5 IADD3.X R37, R30, R35, R4, P4, P6 ;  /* 0x000000231e25d210 */ /* 0x000fe400027ec404 */
[----:B------:R-:W-:Y:S02]  /*113b0*/  ISETP.LT.OR P5, PT, R28, 0x19, !P3 ;  /* 0x000000191c00780c */ /* 0x000fe40005fa1670 */
[----:B------:R-:W-:Y:S02]  /*113c0*/  ISETP.GE.AND P6, PT, R11, 0x1, PT ;  /* 0x000000010b00780c */ /* 0x000fe40003fc6270 */
[----:B--2---:R-:W-:-:S04]  /*113d0*/  LOP3.LUT R14, R14, 0xff, RZ, 0xc0, !PT ;  /* 0x000000ff0e0e7812 */ /* 0x004fc800078ec0ff */
[----:B------:R-:W-:-:S05]  /*113e0*/  F2FP.F16.E4M3.UNPACK_B R14, R14 ;  /* 0x0000000eff0e723e */ /* 0x000fca00020006ff */
[----:B------:R-:W-:-:S05]  /*113f0*/  HADD2.F32 R14, -RZ, R14.H0_H0 ;  /* 0x2000000eff0e7230 */ /* 0x000fca0000004100 */
[----:B------:R-:W-:-:S04]  /*11400*/  FMUL R14, R14, UR32 ;  /* 0x000000200e0e7c20 */ /* 0x000fc80008400000 */
[----:B------:R-:W-:-:S05]  /*11410*/  FFMA R15, R15, UR33, R14 ;  /* 0x000000210f0f7c23 */ /* 0x000fca000800000e */
[----:B------:R-:W-:-:S05]  /*11420*/  F2FP.SATFINITE.E4M3.F32.PACK_AB_MERGE_C R15, RZ, R15, RZ ;  /* 0x0000000fff0f723e */ /* 0x000fca00048070ff */
[----:B------:R0:W-:Y:S02]  /*11430*/  @!P1 STG.E.U8 desc[UR40][R38.64+0x1], R15 ;  /* 0x0000010f26009986 */ /* 0x0001e4000c101128 */
[----:B0-----:R-:W0:Y:S02]  /*11440*/  @!P5 LDC.64 R14, c[0x0][0x5c0] ;  /* 0x00017000ff0edb82 */ /* 0x001e240000000a00 */
[----:B0-----:R-:W-:-:S04]  /*11450*/  @!P5 IADD3 R48, P1, P4, R24, R14, R3 ;  /* 0x0000000e1830d210 */ /* 0x001fc80007c3e003 */
[----:B------:R-:W-:Y:S02]  /*11460*/  @!P5 IADD3.X R49, R30, R15, R4, P1, P4 ;  /* 0x0000000f1e31d210 */ /* 0x000fe40000fe8404 */
        /* <DEDUP_REMOVED lines=19> */
[----:B------:R-:W-:Y:S02]  /*115a0*/  ISETP.LT.OR P4, PT, R28, 0x1a, !P3 ;  /* 0x0000001a1c00780c */ /* 0x000fe40005f81670 */
        /* <DEDUP_REMOVED lines=8> */
[----:B0-----:R-:W-:Y:S02]  /*11630*/  @!P4 IADD3 R34, P1, P6, R24, R14, R3 ;  /* 0x0000000e1822c210 */ /* 0x001fe40007e3e003 */
[----:B------:R-:W-:-:S06]  /*11640*/  PRMT R14, RZ, 0x7610, R14 ;  /* 0x00007610ff0e7816 */ /* 0x000fcc000000000e */
[----:B------:R-:W2:Y:S01]  /*11650*/  @!P2 LDG.E.U8 R14, desc[UR40][R12.64+0x8] ;  /* 0x000008280c0ea981 */ /* 0x000ea2000c1e1100 */
[----:B------:R-:W-:-:S04]  /*11660*/  LOP3.LUT R0, R0, 0xfffffffb, RZ, 0xc0, !PT ;  /* 0xfffffffb00007812 */ /* 0x000fc800078ec0ff */
[----:B------:R-:W-:Y:S02]  /*11670*/  @P5 LOP3.LUT R0, R0, 0x4, RZ, 0xfc, !PT ;  /* 0x0000000400005812 */ /* 0x000fe400078efcff */
[----:B------:R-:W-:Y:S02]  /*11680*/  ISETP.GE.AND P5, PT, R11, 0x81, PT ;  /* 0x000000810b00780c */ /* 0x000fe40003fa6270 */
[----:B------:R-:W-:Y:S02]  /*11690*/  @!P4 IADD3.X R35, R30, R15, R4, P1, P6 ;  /* 0x0000000f1e23c210 */ /* 0x000fe40000fec404 */
[----:B------:R-:W-:Y:S02]  /*116a0*/  ISETP.LT.OR P1, PT, R28, 0x1, !P5 ;  /* 0x000000011c00780c */ /* 0x000fe40006f21670 */
[----:B------:R-:W-:-:S04]  /*116b0*/  LOP3.LUT R29, R29, 0xfffeffff, RZ, 0xc0, !PT ;  /* 0xfffeffff1d1d7812 */ /* 0x000fc800078ec0ff */
[----:B------:R-:W-:-:S04]  /*116c0*/  @P3 LOP3.LUT R29, R29, 0x10000, RZ, 0xfc, !PT ;  /* 0x000100001d1d3812 */ /* 0x000fc800078efcff */
[----:B------:R-:W-:-:S04]  /*116d0*/  LOP3.LUT R29, R29, 0xfffbffff, RZ, 0xc0, !PT ;  /* 0xfffbffff1d1d7812 */ /* 0x000fc800078ec0ff */
[----:B------:R-:W-:-:S04]  /*116e0*/  @P4 LOP3.LUT R29, R29, 0x40000, RZ, 0xfc, !PT ;  /* 0x000400001d1d4812 */ /* 0x000fc800078efcff */
[----:B------:R-:W-:-:S04]  /*116f0*/  LOP3.LUT R29, R29, 0xfff7ffff, RZ, 0xc0, !PT ;  /* 0xfff7ffff1d1d7812 */ /* 0x000fc800078ec0ff */
        /* <DEDUP_REMOVED lines=8> */
[----:B------:R-:W-:Y:S01]  /*11780*/  @!P2 STG.E.U8 desc[UR40][R44.64+0x8], R18 ;  /* 0x000008122c00a986 */ /* 0x000fe2000c101128 */
[----:B0-----:R-:W-:-:S04]  /*11790*/  @!P1 IADD3 R42, P3, P6, R24, R14, R8 ;  /* 0x0000000e182a9210 */ /* 0x001fc80007e7e008 */
[----:B------:R-:W-:Y:S02]  /*117a0*/  @!P1 IADD3.X R43, R30, R15, R7, P3, P6 ;  /* 0x0000000f1e2b9210 */ /* 0x000fe40001fec407 */
[----:B------:R-:W-:-:S04]  /*117b0*/  ISETP.GE.AND P1, PT, R11, 0x81, PT ;  /* 0x000000810b00780c */ /* 0x000fc80003f26270 */
[----:B------:R-:W-:-:S13]  /*117c0*/  ISETP.LT.OR P2, PT, R28, 0x2, !P1 ;  /* 0x000000021c00780c */ /* 0x000fda0004f41670 */
[----:B------:R-:W0:Y:S02]  /*117d0*/  @!P2 LDC.64 R14, c[0x0][0x5c0] ;  /* 0x00017000ff0eab82 */ /* 0x000e240000000a00 */
[----:B0-----:R-:W-:Y:S02]  /*117e0*/  @!P2 IADD3 R38, P3, P6, R24, R14, R8 ;  /* 0x0000000e1826a210 */ /* 0x001fe40007e7e008 */
[----:B------:R-:W-:-:S06]  /*117f0*/  PRMT R14, RZ, 0x7610, R14 ;  /* 0x00007610ff0e7816 */ /* 0x000fcc000000000e */
[----:B------:R-:W2:Y:S01]  /*11800*/  @!P0 LDG.E.U8 R14, desc[UR40][R12.64+0x9] ;  /* 0x000009280c0e8981 */ /* 0x000ea2000c1e1100 */
[----:B------:R-:W-:Y:S02]  /*11810*/  @!P2 IADD3.X R39, R30, R15, R7, P3, P6 ;  /* 0x0000000f1e27a210 */ /* 0x000fe40001fec407 */
[----:B------:R-:W-:Y:S02]  /*11820*/  ISETP.LT.OR P3, PT, R28, 0x9, !P1 ;  /* 0x000000091c00780c */ /* 0x000fe40004f61670 */
        /* <DEDUP_REMOVED lines=15> */
[----:B------:R-:W-:Y:S02]  /*11920*/  ISETP.LT.OR P0, PT, R28, 0x11, !P3 ;  /* 0x000000111c00780c */ /* 0x000fe40005f01670 */
[----:B------:R-:W-:-:S11]  /*11930*/  PRMT R14, RZ, 0x7610, R14 ;  /* 0x00007610ff0e7816 */ /* 0x000fd6000000000e */
[----:B------:R-:W2:Y:S01]  /*11940*/  @!P0 LDG.E.U8 R14, desc[UR40][R26.64+0x10] ;  /* 0x000010281a0e8981 */ /* 0x000ea2000c1e1100 */
[----:B------:R-:W-:Y:S02]  /*11950*/  PRMT R16, RZ, 0x7610, R16 ;  /* 0x00007610ff107816 */ /* 0x000fe40000000010 */
        /* <DEDUP_REMOVED lines=10> */
[----:B------:R-:W-:-:S13]  /*11a00*/  ISETP.LT.OR P0, PT, R28, 0x12, !P3 ;  /* 0x000000121c00780c */ /* 0x000fda0005f01670 */
[----:B------:R-:W2:Y:S01]  /*11a10*/  @!P0 LDG.E.U8 R16, desc[UR40][R26.64+0x11] ;  /* 0x000011281a108981 */ /* 0x000ea2000c1e1100 */
[----:B0-----:R-:W0:Y:S02]  /*11a20*/  @!P0 LDC.64 R14, c[0x0][0x5c0] ;  /* 0x00017000ff0e8b82 */ /* 0x001e240000000a00 */
[----:B0-----:R-:W-:-:S05]  /*11a30*/  @!P0 IADD3 R14, P6, R24, R14, RZ ;  /* 0x0000000e180e8210 */ /* 0x001fca0007fde0ff */
[----:B------:R-:W-:Y:S01]  /*11a40*/  @!P0 IMAD.X R15, R30, 0x1, R15, P6 ;  /* 0x000000011e0f8824 */ /* 0x000fe200030e060f */
[----:B------:R-:W-:Y:S02]  /*11a50*/  LOP3.LUT P5, RZ, R0, 0x2, RZ, 0xc0, !PT ;  /* 0x0000000200ff7812 */ /* 0x000fe400078ac0ff */
[----:B--2---:R-:W-:-:S04]  /*11a60*/  LOP3.LUT R16, R16, 0xff, RZ, 0xc0, !PT ;  /* 0x000000ff10107812 */ /* 0x004fc800078ec0ff */
[----:B------:R-:W-:-:S05]  /*11a70*/  F2FP.F16.E4M3.UNPACK_B R16, R16 ;  /* 0x00000010ff10723e */ /* 0x000fca00020006ff */
[----:B------:R-:W-:-:S05]  /*11a80*/  HADD2.F32 R16, -RZ, R16.H0_H0 ;  /* 0x20000010ff107230 */ /* 0x000fca0000004100 */
[----:B------:R-:W-:-:S04]  /*11a90*/  FMUL R16, R16, UR32 ;  /* 0x0000002010107c20 */ /* 0x000fc80008400000 */
[----:B------:R-:W-:-:S05]  /*11aa0*/  FFMA R21, R21, UR33, R16 ;  /* 0x0000002115157c23 */ /* 0x000fca0008000010 */
[----:B------:R-:W-:-:S05]  /*11ab0*/  F2FP.SATFINITE.E4M3.F32.PACK_AB_MERGE_C R21, RZ, R21, RZ ;  /* 0x00000015ff15723e */ /* 0x000fca00048070ff */
[----:B------:R0:W-:Y:S01]  /*11ac0*/  @!P0 STG.E.U8 desc[UR40][R14.64+0x11], R21 ;  /* 0x000011150e008986 */ /* 0x0001e2000c101128 */
[----:B------:R-:W-:-:S13]  /*11ad0*/  ISETP.LT.OR P0, PT, R28, 0xa, !P1 ;  /* 0x0000000a1c00780c */ /* 0x000fda0004f01670 */
[----:B0-----:R-:W0:Y:S02]  /*11ae0*/  @!P0 LDC.64 R14, c[0x0][0x5c0] ;  /* 0x00017000ff0e8b82 */ /* 0x001e240000000a00 */
[----:B0-----:R-:W-:Y:S02]  /*11af0*/  @!P0 IADD3 R44, P4, P6, R24, R14, R8 ;  /* 0x0000000e182c8210 */ /* 0x001fe40007e9e008 */
[----:B------:R-:W-:-:S06]  /*11b00*/  PRMT R14, RZ, 0x7610, R14 ;  /* 0x00007610ff0e7816 */ /* 0x000fcc000000000e */
[----:B------:R-:W2:Y:S01]  /*11b10*/  @!P5 LDG.E.U8 R14, desc[UR40][R12.64+0x10] ;  /* 0x000010280c0ed981 */ /* 0x000ea2000c1e1100 */
[----:B------:R-:W-:Y:S02]  /*11b20*/  ISETP.LT.OR P2, PT, R28, 0x11, !P1 ;  /* 0x000000111c00780c */ /* 0x000fe40004f41670 */
[----:B------:R-:W-:Y:S02]  /*11b30*/  @!P0 IADD3.X R45, R30, R15, R7, P4, P6 ;  /* 0x0000000f1e2d8210 */ /* 0x000fe400027ec407 */
[----:B------:R-:W-:-:S09]  /*11b40*/  LOP3.LUT R0, R0, 0xffffffdf, RZ, 0xc0, !PT ;  /* 0xffffffdf00007812 */ /* 0x000fd200078ec0ff */
[----:B------:R-:W-:-:S04]  /*11b50*/  @P2 LOP3.LUT R0, R0, 0x20, RZ, 0xfc, !PT ;  /* 0x0000002000002812 */ /* 0x000fc800078efcff */
[----:B------:R-:W-:Y:S02]  /*11b60*/  LOP3.LUT R0, R0, 0xffffffef, RZ, 0xc0, !PT ;  /* 0xffffffef00007812 */ /* 0x000fe400078ec0ff */
        /* <DEDUP_REMOVED lines=8> */
[----:B------:R-:W-:Y:S02]  /*11bf0*/  ISETP.LT.OR P5, PT, R28, 0x12, !P1 ;  /* 0x000000121c00780c */ /* 0x000fe40004fa1670 */
[----:B0-----:R-:W-:-:S04]  /*11c00*/  @!P2 IADD3 R46, P4, P6, R24, R14, R8 ;  /* 0x0000000e182ea210 */ /* 0x001fc80007e9e008 */
[----:B------:R-:W-:-:S07]  /*11c10*/  @!P2 IADD3.X R47, R30, R15, R7, P4, P6 ;  /* 0x0000000f1e2fa210 */ /* 0x000fce00027ec407 */
[----:B------:R-:W1:Y:S01]  /*11c20*/  @!P5 LDC.64 R14, c[0x0][0x5c0] ;  /* 0x00017000ff0edb82 */ /* 0x000e620000000a00 */
[----:B------:R-:W-:Y:S02]  /*11c30*/  @P5 LOP3.LUT R0, R0, 0x10, RZ, 0xfc, !PT ;  /* 0x0000001000005812 */ /* 0x000fe400078efcff */
[----:B-1----:R-:W-:-:S04]  /*11c40*/  @!P5 IADD3 R40, P4, P6, R24, R14, R8 ;  /* 0x0000000e1828d210 */ /* 0x002fc80007e9e008 */
[----:B------:R-:W-:Y:S02]  /*11c50*/  @!P5 IADD3.X R41, R30, R15, R7, P4, P6 ;  /* 0x0000000f1e29d210 */ /* 0x000fe400027ec407 */
[----:B------:R-:W-:Y:S02]  /*11c60*/  LOP3.LUT P5, RZ, R29, 0x100000, RZ, 0xc0, !PT ;  /* 0x001000001dff7812 */ /* 0x000fe400078ac0ff */
[----:B------:R-:W-:-:S11]  /*11c70*/  PRMT R14, RZ, 0x7610, R14 ;  /* 0x00007610ff0e7816 */ /* 0x000fd6000000000e */
[----:B------:R-:W2:Y:S01]  /*11c80*/  @!P5 LDG.E.U8 R14, desc[UR40][R12.64+0x11] ;  /* 0x000011280c0ed981 */ /* 0x000ea2000c1e1100 */
[----:B------:R-:W-:Y:S02]  /*11c90*/  ISETP.LT.OR P4, PT, R28, 0x19, !P1 ;  /* 0x000000191c00780c */ /* 0x000fe40004f81670 */
        /* <DEDUP_REMOVED lines=26> */
[----:B0-----:R-:W0:Y:S01]  /*11e40*/  @!P5 LDC.64 R14, c[0x0][0x5c0] ;  /* 0x00017000ff0edb82 */ /* 0x001e220000000a00 */
[----:B------:R-:W-:Y:S02]  /*11e50*/  ISETP.LT.OR P1, PT, R28, 0x1a, !P1 ;  /* 0x0000001a1c00780c */ /* 0x000fe40004f21670 */
[----:B------:R-:W-:Y:S02]  /*11e60*/  LOP3.LUT R0, R0, 0xffffffbf, RZ, 0xc0, !PT ;  /* 0xffffffbf00007812 */ /* 0x000fe400078ec0ff */
[----:B0-----:R-:W-:-:S05]  /*11e70*/  @!P5 IADD3 R14, P6, R24, R14, RZ ;  /* 0x0000000e180ed210 */ /* 0x001fca0007fde0ff */
[----:B------:R-:W-:Y:S01]  /*11e80*/  @!P5 IMAD.X R15, R30, 0x1, R15, P6 ;  /* 0x000000011e0fd824 */ /* 0x000fe200030e060f */
[----:B------:R-:W-:-:S04]  /*11e90*/  @P4 LOP3.LUT R0, R0, 0x40, RZ, 0xfc, !PT ;  /* 0x0000004000004812 */ /* 0x000fc800078efcff */
[----:B------:R-:W-:Y:S02]  /*11ea0*/  LOP3.LUT P4, RZ, R0, 0x4, RZ, 0xc0, !PT ;  /* 0x0000000400ff7812 */ /* 0x000fe4000788c0ff */
        /* <DEDUP_REMOVED lines=11> */
[----:B------:R-:W-:Y:S02]  /*11f60*/  LOP3.LUT R0, R0, 0xfffffffd, RZ, 0xc0, !PT ;  /* 0xfffffffd00007812 */ /* 0x000fe400078ec0ff */
[----:B------:R-:W-:Y:S02]  /*11f70*/  ISETP.GE.AND P3, PT, R11, 0x101, PT ;  /* 0x000001010b00780c */ /* 0x000fe40003f66270 */
[----:B------:R-:W-:Y:S02]  /*11f80*/  @P1 LOP3.LUT R0, R0, 0x2, RZ, 0xfc, !PT ;  /* 0x0000000200001812 */ /* 0x000fe400078efcff */
[----:B------:R-:W-:Y:S02]  /*11f90*/  @!P1 IADD3.X R23, R30, R15, R7, P5, P6 ;  /* 0x0000000f1e179210 */ /* 0x000fe40002fec407 */
[----:B------:R-:W-:Y:S02]  /*11fa0*/  ISETP.LT.OR P1, PT, R28, 0x1, !P3 ;  /* 0x000000011c00780c */ /* 0x000fe40005f21670 */
[----:B------:R-:W-:-:S11]  /*11fb0*/  LOP3.LUT R0, R0, 0xffffff7f, RZ, 0xc0, !PT ;  /* 0xffffff7f00007812 */ /* 0x000fd600078ec0ff */
        /* <DEDUP_REMOVED lines=29> */
[----:B------:R-:W-:-:S04]  /*12190*/  IMAD.X R16, RZ, RZ, R79, P4 ;  /* 0x000000ffff107224 */ /* 0x000fc800020e064f */
[----:B------:R-:W-:-:S04]  /*121a0*/  IMAD R16, R16, UR10, RZ ;  /* 0x0000000a10107c24 */ /* 0x000fc8000f8e02ff */
[C---:B------:R-:W-:Y:S02]  /*121b0*/  IMAD R16, R14.reuse, UR11, R16 ;  /* 0x0000000b0e107c24 */ /* 0x040fe4000f8e0210 */
[----:B------:R-:W-:-:S03]  /*121c0*/  IMAD.WIDE.U32 R14, R14, UR10, R32 ;  /* 0x0000000a0e0e7c25 */ /* 0x000fc6000f8e0020 */
[----:B------:R-:W-:-:S04]  /*121d0*/  IADD3 R14, P4, R14, UR12, RZ ;  /* 0x0000000c0e0e7c10 */ /* 0x000fc8000ff9e0ff */
[--C-:B------:R-:W-:Y:S02]  /*121e0*/  IADD3.X R15, R15, UR13, R16.reuse, P4, !PT ;  /* 0x0000000d0f0f7c10 */ /* 0x100fe4000a7fe410 */
[----:B------:R-:W-:-:S06]  /*121f0*/  PRMT R16, RZ, 0x7610, R16 ;  /* 0x00007610ff107816 */ /* 0x000fcc0000000010 */
[----:B------:R-:W2:Y:S01]  /*12200*/  @!P1 LDG.E.U8 R16, desc[UR40][R14.64] ;  /* 0x000000280e109981 */ /* 0x000ea2000c1e1100 */
[----:B------:R-:W-:Y:S02]  /*12210*/  ISETP.LT.OR P6, PT, R28, 0x9, !P3 ;  /* 0x000000091c00780c */ /* 0x000fe40005fc1670 */
[----:B------:R-:W-:Y:S02]  /*12220*/  LOP3.LUT P2, RZ, R29, 0x200000, RZ, 0xc0, !PT ;  /* 0x002000001dff7812 */ /* 0x000fe4000784c0ff */
[----:B--2---:R-:W-:-:S04]  /*12230*/  LOP3.LUT R16, R16, 0xff, RZ, 0xc0, !PT ;  /* 0x000000ff10107812 */ /* 0x004fc800078ec0ff */
[----:B------:R-:W-:-:S05]  /*12240*/  F2FP.F16.E4M3.UNPACK_B R16, R16 ;  /* 0x00000010ff10723e */ /* 0x000fca00020006ff */
[----:B------:R-:W-:-:S05]  /*12250*/  HADD2.F32 R16, -RZ, R16.H0_H0 ;  /* 0x20000010ff107230 */ /* 0x000fca0000004100 */
[----:B------:R-:W-:-:S04]  /*12260*/  FMUL R16, R16, UR32 ;  /* 0x0000002010107c20 */ /* 0x000fc80008400000 */
[----:B------:R-:W-:Y:S02]  /*12270*/  FFMA R236, R236, UR33, R16 ;  /* 0x00000021ecec7c23 */ /* 0x000fe40008000010 */
[----:B------:R-:W1:Y:S03]  /*12280*/  @!P6 LDC.64 R16, c[0x0][0x5c0] ;  /* 0x00017000ff10eb82 */ /* 0x000e660000000a00 */
[----:B------:R-:W-:-:S05]  /*12290*/  F2FP.SATFINITE.E4M3.F32.PACK_AB_MERGE_C R236, RZ, R236, RZ ;  /* 0x000000ecffec723e */ /* 0x000fca00048070ff */
[----:B------:R-:W-:Y:S01]  /*122a0*/  @!P1 STG.E.U8 desc[UR40][R42.64], R236 ;  /* 0x000000ec2a009986 */ /* 0x000fe2000c101128 */
[----:B-1----:R-:W-:Y:S02]  /*122b0*/  @!P6 IADD3 R58, P4, P5, R24, R16, R10 ;  /* 0x00000010183ae210 */ /* 0x002fe40007d9e00a */
[----:B------:R-:W-:-:S06]  /*122c0*/  PRMT R16, RZ, 0x7610, R16 ;  /* 0x00007610ff107816 */ /* 0x000fcc0000000010 */
[----:B------:R-:W2:Y:S01]  /*122d0*/  @!P2 LDG.E.U8 R16, desc[UR40][R14.64+0x1] ;  /* 0x000001280e10a981 */ /* 0x000ea2000c1e1100 */
[----:B------:R-:W-:Y:S02]  /*122e0*/  ISETP.GE.AND P1, PT, R11, 0x89, PT ;  /* 0x000000890b00780c */ /* 0x000fe40003f26270 */
[----:B------:R-:W-:Y:S02]  /*122f0*/  @!P6 IADD3.X R59, R30, R17, R9, P4, P5 ;  /* 0x000000111e3be210 */ /* 0x000fe400027ea409 */
[----:B------:R-:W-:Y:S02]  /*12300*/  ISETP.LT.OR P5, PT, R28, 0x1, !P1 ;  /* 0x000000011c00780c */ /* 0x000fe40004fa1670 */
[----:B------:R-:W-:-:S04]  /*12310*/  LOP3.LUT R0, R0, 0xfffffbff, RZ, 0xc0, !PT ;  /* 0xfffffbff00007812 */ /* 0x000fc800078ec0ff */
[----:B------:R-:W-:-:S07]  /*12320*/  @P6 LOP3.LUT R0, R0, 0x400, RZ, 0xfc, !PT ;  /* 0x0000040000006812 */ /* 0x000fce00078efcff */
[----:B------:R-:W-:Y:S02]  /*12330*/  @!P5 IADD3 R20, P4, P6, R3, R24, R8 ;  /* 0x000000180314d210 */ /* 0x000fe40007e9e008 */
[----:B--2---:R-:W-:-:S04]  /*12340*/  LOP3.LUT R16, R16, 0xff, RZ, 0xc0, !PT ;  /* 0x000000ff10107812 */ /* 0x004fc800078ec0ff */
[----:B------:R-:W-:-:S05]  /*12350*/  F2FP.F16.E4M3.UNPACK_B R16, R16 ;  /* 0x00000010ff10723e */ /* 0x000fca00020006ff */
[----:B------:R-:W-:-:S05]  /*12360*/  HADD2.F32 R16, -RZ, R16.H0_H0 ;  /* 0x20000010ff107230 */ /* 0x000fca0000004100 */
[----:B------:R-:W-:-:S04]  /*12370*/  FMUL R16, R16, UR32 ;  /* 0x0000002010107c20 */ /* 0x000fc80008400000 */
[----:B------:R-:W-:-:S05]  /*12380*/  FFMA R237, R237, UR33, R16 ;  /* 0x00000021eded7c23 */ /* 0x000fca0008000010 */
[----:B------:R-:W-:-:S05]  /*12390*/  F2FP.SATFINITE.E4M3.F32.PACK_AB_MERGE_C R237, RZ, R237, RZ ;  /* 0x000000edffed723e */ /* 0x000fca00048070ff */
[----:B------:R-:W-:Y:S01]  /*123a0*/  @!P2 STG.E.U8 desc[UR40][R38.64+0x1], R237 ;  /* 0x000001ed2600a986 */ /* 0x000fe2000c101128 */
[----:B------:R-:W-:-:S05]  /*123b0*/  IADD3 R16, P2, R31, 0x88, RZ ;  /* 0x000000881f107810 */ /* 0x000fca0007f5e0ff */
[----:B------:R-:W-:-:S04]  /*123c0*/  IMAD.X R18, RZ, RZ, R79, P2 ;  /* 0x000000ffff127224 */ /* 0x000fc800010e064f */
[----:B------:R-:W-:-:S04]  /*123d0*/  IMAD R18, R18, UR10, RZ ;  /* 0x0000000a12127c24 */ /* 0x000fc8000f8e02ff */
[C---:B------:R-:W-:Y:S02]  /*123e0*/  IMAD R18, R16.reuse, UR11, R18 ;  /* 0x0000000b10127c24 */ /* 0x040fe4000f8e0212 */
[----:B------:R-:W-:-:S03]  /*123f0*/  IMAD.WIDE.U32 R16, R16, UR10, R32 ;  /* 0x0000000a10107c25 */ /* 0x000fc6000f8e0020 */
[----:B------:R-:W-:-:S04]  /*12400*/  IADD3 R16, P2, R16, UR12, RZ ;  /* 0x0000000c10107c10 */ /* 0x000fc8000ff5e0ff */
[----:B------:R-:W-:Y:S02]  /*12410*/  IADD3.X R17, R17, UR13, R18, P2, !PT ;  /* 0x0000000d11117c10 */ /* 0x000fe400097fe412 */
[----:B------:R-:W1:Y:S02]  /*12420*/  @!P5 LDC.64 R18, c[0x0][0x5c0] ;  /* 0x00017000ff12db82 */ /* 0x000e640000000a00 */
[----:B-1----:R-:W-:Y:S02]  /*12430*/  @!P5 IADD3 R18, P2, R20, R18, RZ ;  /* 0x000000121412d210 */ /* 0x002fe40007f5e0ff */
[----:B------:R-:W-:-:S06]  /*12440*/  PRMT R20, RZ, 0x7610, R20 ;  /* 0x00007610ff147816 */ /* 0x000fcc0000000014 */
[----:B------:R-:W2:Y:S01]  /*12450*/  @!P5 LDG.E.U8 R20, desc[UR40][R16.64] ;  /* 0x000000281014d981 */ /* 0x000ea2000c1e1100 */
[----:B------:R-:W-:Y:S02]  /*12460*/  @!P5 IADD3.X R21, R4, R30, R7, P4, P6 ;  /* 0x0000001e0415d210 */ /* 0x000fe400027ec407 */
[----:B------:R-:W-:-:S03]  /*12470*/  ISETP.LT.OR P4, PT, R28, 0x2, !P1 ;  /* 0x000000021c00780c */ /* 0x000fc60004f81670 */
[----:B------:R-:W-:-:S10]  /*12480*/  @!P5 IMAD.X R19, R21, 0x1, R19, P2 ;  /* 0x000000011513d824 */ /* 0x000fd400010e0613 */
[----:B0-----:R-:W-:-:S04]  /*12490*/  @!P4 IADD3 R34, P2, P6, R3, R24, R8 ;  /* 0x000000180322c210 */ /* 0x001fc80007e5e008 */
[----:B------:R-:W-:Y:S02]  /*124a0*/  @!P4 IADD3.X R35, R4, R30, R7, P2, P6 ;  /* 0x0000001e0423c210 */ /* 0x000fe400017ec407 */
        /* <DEDUP_REMOVED lines=8> */
[----:B0-----:R-:W0:Y:S08]  /*12530*/  @!P2 LDC.64 R18, c[0x0][0x5c0] ;  /* 0x00017000ff12ab82 */ /* 0x001e300000000a00 */
[----:B------:R-:W1:Y:S01]  /*12540*/  @!P4 LDC.64 R20, c[0x0][0x5c0] ;  /* 0x00017000ff14cb82 */ /* 0x000e620000000a00 */
[----:B0-----:R-:W-:-:S02]  /*12550*/  @!P2 IADD3 R36, P5, P6, R24, R18, R10 ;  /* 0x000000121824a210 */ /* 0x001fc40007ebe00a */
[----:B------:R-:W-:-:S06]  /*12560*/  PRMT R18, RZ, 0x7610, R18 ;  /* 0x00007610ff127816 */ /* 0x000fcc0000000012 */
[----:B------:R-:W2:Y:S01]  /*12570*/  @!P4 LDG.E.U8 R18, desc[UR40][R16.64+0x1] ;  /* 0x000001281012c981 */ /* 0x000ea2000c1e1100 */
[----:B------:R-:W-:Y:S02]  /*12580*/  LOP3.LUT R29, R29, 0xffffbfff, RZ, 0xc0, !PT ;  /* 0xffffbfff1d1d7812 */ /* 0x000fe400078ec0ff */
[----:B------:R-:W-:Y:S02]  /*12590*/  @!P2 IADD3.X R37, R30, R19, R9, P5, P6 ;  /* 0x000000131e25a210 */ /* 0x000fe40002fec409 */
[----:B------:R-:W-:Y:S02]  /*125a0*/  @P2 LOP3.LUT R29, R29, 0x4000, RZ, 0xfc, !PT ;  /* 0x000040001d1d2812 */ /* 0x000fe400078efcff */
[----:B------:R-:W-:Y:S02]  /*125b0*/  ISETP.GE.AND P2, PT, R11, 0x101, PT ;  /* 0x000001010b00780c */ /* 0x000fe40003f46270 */
[----:B-1----:R-:W-:Y:S02]  /*125c0*/  @!P4 IADD3 R20, P3, R34, R20, RZ ;  /* 0x000000142214c210 */ /* 0x002fe40007f7e0ff */
[----:B------:R-:W-:-:S03]  /*125d0*/  ISETP.LT.OR P6, PT, R28, 0x11, !P2 ;  /* 0x000000111c00780c */ /* 0x000fc600057c1670 */
[----:B------:R-:W-:Y:S01]  /*125e0*/  @!P4 IMAD.X R21, R35, 0x1, R21, P3 ;  /* 0x000000012315c824 */ /* 0x000fe200018e0615 */
[----:B------:R-:W-:Y:S02]  /*125f0*/  LOP3.LUT P3, RZ, R29, 0x20000, RZ, 0xc0, !PT ;  /* 0x000200001dff7812 */ /* 0x000fe4000786c0ff */
[----:B--2---:R-:W-:-:S04]  /*12600*/  LOP3.LUT R18, R18, 0xff, RZ, 0xc0, !PT ;  /* 0x000000ff12127812 */ /* 0x004fc800078ec0ff */
[----:B------:R-:W-:-:S05]  /*12610*/  F2FP.F16.E4M3.UNPACK_B R18, R18 ;  /* 0x00000012ff12723e */ /* 0x000fca00020006ff */
[----:B------:R-:W-:-:S05]  /*12620*/  HADD2.F32 R18, -RZ, R18.H0_H0 ;  /* 0x20000012ff127230 */ /* 0x000fca0000004100 */
[----:B------:R-:W-:-:S04]  /*12630*/  FMUL R18, R18, UR32 ;  /* 0x0000002012127c20 */ /* 0x000fc80008400000 */
[----:B---3--:R-:W-:-:S05]  /*12640*/  FFMA R18, R56, UR33, R18 ;  /* 0x0000002138127c23 */ /* 0x008fca0008000012 */
[----:B------:R-:W-:-:S05]  /*12650*/  F2FP.SATFINITE.E4M3.F32.PACK_AB_MERGE_C R18, RZ, R18, RZ ;  /* 0x00000012ff12723e */ /* 0x000fca00048070ff */
[----:B------:R0:W-:Y:S02]  /*12660*/  @!P4 STG.E.U8 desc[UR40][R20.64+0x1], R18 ;  /* 0x000001121400c986 */ /* 0x0001e4000c101128 */
[----:B0-----:R-:W0:Y:S02]  /*12670*/  @!P6 LDC.64 R18, c[0x0][0x5c0] ;  /* 0x00017000ff12eb82 */ /* 0x001e240000000a00 */
[----:B0-----:R-:W-:Y:S02]  /*12680*/  @!P6 IADD3 R56, P4, P5, R24, R18, R10 ;  /* 0x000000121838e210 */ /* 0x001fe40007d9e00a */
[----:B------:R-:W-:-:S06]  /*12690*/  PRMT R18, RZ, 0x7610, R18 ;  /* 0x00007610ff127816 */ /* 0x000fcc0000000012 */
[----:B------:R-:W2:Y:S01]  /*126a0*/  @!P3 LDG.E.U8 R18, desc[UR40][R14.64+0x8] ;  /* 0x000008280e12b981 */ /* 0x000ea2000c1e1100 */
[----:B------:R-:W-:Y:S02]  /*126b0*/  LOP3.LUT R0, R0, 0xfffffdff, RZ, 0xc0, !PT ;  /* 0xfffffdff00007812 */ /* 0x000fe400078ec0ff */
[----:B------:R-:W-:Y:S02]  /*126c0*/  @!P6 IADD3.X R57, R30, R19, R9, P4, P5 ;  /* 0x000000131e39e210 */ /* 0x000fe400027ea409 */
[----:B------:R-:W-:Y:S02]  /*126d0*/  @P6 LOP3.LUT R0, R0, 0x200, RZ, 0xfc, !PT ;  /* 0x0000020000006812 */ /* 0x000fe400078efcff */
[----:B------:R-:W-:Y:S02]  /*126e0*/  ISETP.LT.OR P6, PT, R28, 0x12, !P2 ;  /* 0x000000121c00780c */ /* 0x000fe400057c1670 */
[----:B------:R-:W-:-:S11]  /*126f0*/  LOP3.LUT R0, R0, 0xfffffeff, RZ, 0xc0, !PT ;  /* 0xfffffeff00007812 */ /* 0x000fd600078ec0ff */
[----:B------:R-:W-:Y:S02]  /*12700*/  @P6 LOP3.LUT R0, R0, 0x100, RZ, 0xfc, !PT ;  /* 0x0000010000006812 */ /* 0x000fe400078efcff */
[----:B--2---:R-:W-:-:S04]  /*12710*/  LOP3.LUT R18, R18, 0xff, RZ, 0xc0, !PT ;  /* 0x000000ff12127812 */ /* 0x004fc800078ec0ff */
[----:B------:R-:W-:-:S05]  /*12720*/  F2FP.F16.E4M3.UNPACK_B R18, R18 ;  /* 0x00000012ff12723e */ /* 0x000fca00020006ff */
[----:B------:R-:W-:-:S05]  /*12730*/  HADD2.F32 R18, -RZ, R18.H0_H0 ;  /* 0x20000012ff127230 */ /* 0x000fca0000004100 */
[----:B------:R-:W-:-:S04]  /*12740*/  FMUL R18, R18, UR32 ;  /* 0x0000002012127c20 */ /* 0x000fc80008400000 */
[----:B----4-:R-:W-:Y:S02]  /*12750*/  FFMA R20, R60, UR33, R18 ;  /* 0x000000213c147c23 */ /* 0x010fe40008000012 */
[----:B------:R-:W0:Y:S02]  /*12760*/  @!P6 LDC.64 R18, c[0x0][0x5c0] ;  /* 0x00017000ff12eb82 */ /* 0x000e240000000a00 */
[----:B0-----:R-:W-:-:S04]  /*12770*/  @!P6 IADD3 R42, P4, P5, R24, R18, R10 ;  /* 0x00000012182ae210 */ /* 0x001fc80007d9e00a */
[----:B------:R-:W-:Y:S02]  /*12780*/  @!P6 IADD3.X R43, R30, R19, R9, P4, P5 ;  /* 0x000000131e2be210 */ /* 0x000fe400027ea409 */
[----:B------:R-:W-:-:S13]  /*12790*/  ISETP.LT.OR P6, PT, R28, 0x19, !P2 ;  /* 0x000000191c00780c */ /* 0x000fda00057c1670 */
[----:B------:R-:W0:Y:S01]  /*127a0*/  @!P6 LDC.64 R18, c[0x0][0x5c0] ;  /* 0x00017000ff12eb82 */ /* 0x000e220000000a00 */
[----:B------:R-:W-:-:S05]  /*127b0*/  F2FP.SATFINITE.E4M3.F32.PACK_AB_MERGE_C R20, RZ, R20, RZ ;  /* 0x00000014ff14723e */ /* 0x000fca00048070ff */
[----:B------:R-:W-:Y:S01]  /*127c0*/  @!P3 STG.E.U8 desc[UR40][R50.64+0x8], R20 ;  /* 0x000008143200b986 */ /* 0x000fe2000c101128 */
[----:B0-----:R-:W-:Y:S02]  /*127d0*/  @!P6 IADD3 R60, P4, P5, R24, R18, R10 ;  /* 0x00000012183ce210 */ /* 0x001fe40007d9e00a */
[----:B------:R-:W-:-:S06]  /*127e0*/  PRMT R18, RZ, 0x7610, R18 ;  /* 0x00007610ff127816 */ /* 0x000fcc0000000012 */
[----:B------:R-:W2:Y:S01]  /*127f0*/  @!P0 LDG.E.U8 R18, desc[UR40][R14.64+0x9] ;  /* 0x000009280e128981 */ /* 0x000ea2000c1e1100 */
[----:B------:R-:W-:Y:S02]  /*12800*/  @!P6 IADD3.X R61, R30, R19, R9, P4, P5 ;  /* 0x000000131e3de210 */ /* 0x000fe400027ea409 */
[----:B------:R-:W-:Y:S02]  /*12810*/  ISETP.LT.OR P4, PT, R28, 0x9, !P1 ;  /* 0x000000091c00780c */ /* 0x000fe40004f81670 */
[----:B--2---:R-:W-:-:S04]  /*12820*/  LOP3.LUT R18, R18, 0xff, RZ, 0xc0, !PT ;  /* 0x000000ff12127812 */ /* 0x004fc800078ec0ff */
[----:B------:R-:W-:-:S05]  /*12830*/  F2FP.F16.E4M3.UNPACK_B R18, R18 ;  /* 0x00000012ff12723e */ /* 0x000fca00020006ff */
[----:B------:R-:W-:-:S05]  /*12840*/  HADD2.F32 R18, -RZ, R18.H0_H0 ;  /* 0x20000012ff127230 */ /* 0x000fca0000004100 */
[----:B------:R-:W-:-:S04]  /*12850*/  FMUL R18, R18, UR32 ;  /* 0x0000002012127c20 */ /* 0x000fc80008400000 */
[----:B------:R-:W-:Y:S01]  /*12860*/  FFMA R18, R63, UR33, R18 ;  /* 0x000000213f127c23 */ /* 0x000fe20008000012 */
[----:B------:R-:W-:Y:S01]  /*12870*/  ISETP.LT.OR P2, PT, R28, 0x1a, !P2 ;  /* 0x0000001a1c00780c */ /* 0x000fe20005741670 */
[----:B------:R-:W2:Y:S03]  /*12880*/  LDL.LU R63, [R1+0x94] ;  /* 0x00009400013f7983 */ /* 0x000ea60000300800 */
[----:B------:R-:W-:-:S05]  /*12890*/  F2FP.SATFINITE.E4M3.F32.PACK_AB_MERGE_C R18, RZ, R18, RZ ;  /* 0x00000012ff12723e */ /* 0x000fca00048070ff */
[----:B------:R0:W-:Y:S02]  /*128a0*/  @!P0 STG.E.U8 desc[UR40][R44.64+0x9], R18 ;  /* 0x000009122c008986 */ /* 0x0001e4000c101128 */
[----:B0-----:R-:W0:Y:S01]  /*128b0*/  @!P4 LDC.64 R18, c[0x0][0x5c0] ;  /* 0x00017000ff12cb82 */ /* 0x001e220000000a00 */
[----:B------:R-:W-:-:S04]  /*128c0*/  @!P4 IADD3 R20, P0, P5, R3, R24, R8 ;  /* 0x000000180314c210 */ /* 0x000fc80007d1e008 */
[----:B------:R-:W-:Y:S02]  /*128d0*/  @!P4 IADD3.X R21, R4, R30, R7, P0, P5 ;  /* 0x0000001e0415c210 */ /* 0x000fe400007ea407 */
[----:B0-----:R-:W-:Y:S02]  /*128e0*/  @!P4 IADD3 R18, P0, R20, R18, RZ ;  /* 0x000000121412c210 */ /* 0x001fe40007f1e0ff */
[----:B------:R-:W-:-:S06]  /*128f0*/  PRMT R20, RZ, 0x7610, R20 ;  /* 0x00007610ff147816 */ /* 0x000fcc0000000014 */
[----:B------:R-:W3:Y:S01]  /*12900*/  @!P4 LDG.E.U8 R20, desc[UR40][R16.64+0x8] ;  /* 0x000008281014c981 */ /* 0x000ee2000c1e1100 */
[----:B------:R-:W-:Y:S01]  /*12910*/  @!P4 IMAD.X R19, R21, 0x1, R19, P0 ;  /* 0x000000011513c824 */ /* 0x000fe200000e0613 */
[----:B------:R-:W-:Y:S02]  /*12920*/  ISETP.LT.OR P0, PT, R28, 0xa, !P1 ;  /* 0x0000000a1c00780c */ /* 0x000fe40004f01670 */
[----:B------:R-:W-:-:S04]  /*12930*/  LOP3.LUT R0, R0, 0xfffff7ff, RZ, 0xc0, !PT ;  /* 0xfffff7ff00007812 */ /* 0x000fc800078ec0ff */
[----:B------:R-:W-:-:S07]  /*12940*/  @P6 LOP3.LUT R0, R0, 0x800, RZ, 0xfc, !PT ;  /* 0x0000080000006812 */ /* 0x000fce00078efcff */
[----:B------:R-:W-:-:S04]  /*12950*/  @!P0 IADD3 R34, P5, P6, R3, R24, R8 ;  /* 0x0000001803228210 */ /* 0x000fc80007ebe008 */
[----:B------:R-:W-:Y:S02]  /*12960*/  @!P0 IADD3.X R38, R4, R30, R7, P5, P6 ;  /* 0x0000001e04268210 */ /* 0x000fe40002fec407 */
[----:B---3--:R-:W-:-:S04]  /*12970*/  LOP3.LUT R20, R20, 0xff, RZ, 0xc0, !PT ;  /* 0x000000ff14147812 */ /* 0x008fc800078ec0ff */
[----:B------:R-:W-:-:S05]  /*12980*/  F2FP.F16.E4M3.UNPACK_B R20, R20 ;  /* 0x00000014ff14723e */ /* 0x000fca00020006ff */
[----:B------:R-:W-:-:S05]  /*12990*/  HADD2.F32 R20, -RZ, R20.H0_H0 ;  /* 0x20000014ff147230 */ /* 0x000fca0000004100 */
[----:B------:R-:W-:-:S04]  /*129a0*/  FMUL R20, R20, UR32 ;  /* 0x0000002014147c20 */ /* 0x000fc80008400000 */
[----:B------:R-:W-:Y:S01]  /*129b0*/  FFMA R20, R62, UR33, R20 ;  /* 0x000000213e147c23 */ /* 0x000fe20008000014 */
[----:B------:R-:W-:Y:S01]  /*129c0*/  LOP3.LUT P3, RZ, R29, 0x10000, RZ, 0xc0, !PT ;  /* 0x000100001dff7812 */ /* 0x000fe2000786c0ff */
[----:B------:R-:W3:Y:S03]  /*129d0*/  LDL.LU R62, [R1+0x98] ;  /* 0x00009800013e7983 */ /* 0x000ee60000300800 */
[----:B------:R-:W-:Y:S01]  /*129e0*/  F2FP.SATFINITE.E4M3.F32.PACK_AB_MERGE_C R20, RZ, R20, RZ ;  /* 0x00000014ff14723e */ /* 0x000fe200048070ff */
[----:B------:R-:W4:Y:S04]  /*129f0*/  LDL.LU R67, [R1+0x9c] ;  /* 0x00009c0001437983 */ /* 0x000f280000300800 */
[----:B------:R0:W-:Y:S01]  /*12a00*/  @!P4 STG.E.U8 desc[UR40][R18.64+0x8], R20 ;  /* 0x000008141200c986 */ /* 0x0001e2000c101128 */
[----:B------:R-:W-:-:S03]  /*12a10*/  LOP3.LUT R0, R0, 0xfffffff7, RZ, 0xc0, !PT ;  /* 0xfffffff700007812 */ /* 0x000fc600078ec0ff */
[----:B------:R-:W4:Y:S01]  /*12a20*/  LDL.LU R66, [R1+0xa0] ;  /* 0x0000a00001427983 */ /* 0x000f220000300800 */
[----:B0-----:R-:W0:Y:S08]  /*12a30*/  @!P0 LDC.64 R20, c[0x0][0x5c0] ;  /* 0x00017000ff148b82 */ /* 0x001e300000000a00 */
[----:B------:R-:W1:Y:S01]  /*12a40*/  @!P2 LDC.64 R18, c[0x0][0x5c0] ;  /* 0x00017000ff12ab82 */ /* 0x000e620000000a00 */
[----:B0-----:R-:W-:-:S02]  /*12a50*/  @!P0 IADD3 R20, P4, R34, R20, RZ ;  /* 0x0000001422148210 */ /* 0x001fc40007f9e0ff */
[----:B-1----:R-:W-:Y:S02]  /*12a60*/  @!P2 IADD3 R34, P5, P6, R24, R18, R10 ;  /* 0x000000121822a210 */ /* 0x002fe40007ebe00a */
[----:B------:R-:W-:-:S06]  /*12a70*/  PRMT R18, RZ, 0x7610, R18 ;  /* 0x00007610ff127816 */ /* 0x000fcc0000000012 */
[----:B------:R-:W2:Y:S01]  /*12a80*/  @!P0 LDG.E.U8 R18, desc[UR40][R16.64+0x9] ;  /* 0x0000092810128981 */ /* 0x000ea2000c1e1100 */
[----:B------:R-:W-:Y:S02]  /*12a90*/  @!P2 IADD3.X R35, R30, R19, R9, P5, P6 ;  /* 0x000000131e23a210 */ /* 0x000fe40002fec409 */
[----:B------:R-:W-:Y:S01]  /*12aa0*/  ISETP.LT.OR P5, PT, R28, 0x21, !P3 ;  /* 0x000000211c00780c */ /* 0x000fe20005fa1670 */
        /* <DEDUP_REMOVED lines=14> */
[----:B------:R-:W-:Y:S02]  /*12b90*/  @!P5 IADD3.X R51, R30, R19, R4, P0, P4 ;  /* 0x000000131e33d210 */ /* 0x000fe400007e8404 */
[----:B------:R-:W-:Y:S02]  /*12ba0*/  ISETP.LT.OR P5, PT, R28, 0x22, !P3 ;  /* 0x000000221c00780c */ /* 0x000fe40005fa1670 */
[----:B------:R-:W-:Y:S02]  /*12bb0*/  LOP3.LUT P2, RZ, R0, 0x10, RZ, 0xc0, !PT ;  /* 0x0000001000ff7812 */ /* 0x000fe4000784c0ff */
[----:B--2---:R-:W-:-:S04]  /*12bc0*/  LOP3.LUT R18, R18, 0xff, RZ, 0xc0, !PT ;  /* 0x000000ff12127812 */ /* 0x004fc800078ec0ff */
[----:B------:R-:W-:-:S05]  /*12bd0*/  F2FP.F16.E4M3.UNPACK_B R18, R18 ;  /* 0x00000012ff12723e */ /* 0x000fca00020006ff */
[----:B------:R-:W-:-:S05]  /*12be0*/  HADD2.F32 R18, -RZ, R18.H0_H0 ;  /* 0x20000012ff127230 */ /* 0x000fca0000004100 */
[----:B------:R-:W-:-:S04]  /*12bf0*/  FMUL R18, R18, UR32 ;  /* 0x0000002012127c20 */ /* 0x000fc80008400000 */
[----:B---3--:R-:W-:Y:S02]  /*12c00*/  FFMA R20, R62, UR33, R18 ;  /* 0x000000213e147c23 */ /* 0x008fe40008000012 */
[----:B------:R-:W0:Y:S02]  /*12c10*/  @!P5 LDC.64 R18, c[0x0][0x5c0] ;  /* 0x00017000ff12db82 */ /* 0x000e240000000a00 */
[----:B0-----:R-:W-:-:S04]  /*12c20*/  @!P5 IADD3 R62, P0, P4, R24, R18, R3 ;  /* 0x00000012183ed210 */ /* 0x001fc80007c1e003 */
[----:B------:R-:W-:Y:S02]  /*12c30*/  @!P5 IADD3.X R63, R30, R19, R4, P0, P4 ;  /* 0x000000131e3fd210 */ /* 0x000fe400007e8404 */
[----:B------:R-:W-:-:S13]  /*12c40*/  ISETP.LT.OR P5, PT, R28, 0x29, !P3 ;  /* 0x000000291c00780c */ /* 0x000fda0005fa1670 */
[----:B------:R-:W0:Y:S01]  /*12c50*/  @!P5 LDC.64 R18, c[0x0][0x5c0] ;  /* 0x00017000ff12db82 */ /* 0x000e220000000a00 */
[----:B------:R-:W-:-:S05]  /*12c60*/  F2FP.SATFINITE.E4M3.F32.PACK_AB_MERGE_C R20, RZ, R20, RZ ;  /* 0x00000014ff14723e */ /* 0x000fca00048070ff */
[----:B------:R1:W-:Y:S01]  /*12c70*/  @!P6 STG.E.U8 desc[UR40][R46.64+0x10], R20 ;  /* 0x000010142e00e986 */ /* 0x0003e2000c101128 */
[----:B0-----:R-:W-:Y:S02]  /*12c80*/  @!P5 IADD3 R64, P0, P4, R24, R18, R3 ;  /* 0x000000121840d210 */ /* 0x001fe40007c1e003 */
[----:B------:R-:W-:-:S06]  /*12c90*/  PRMT R18, RZ, 0x7610, R18 ;  /* 0x00007610ff127816 */ /* 0x000fcc0000000012 */
[----:B------:R-:W2:Y:S01]  /*12ca0*/  @!P2 LDG.E.U8 R18, desc[UR40][R14.64+0x11] ;  /* 0x000011280e12a981 */ /* 0x000ea2000c1e1100 */
[----:B------:R-:W-:Y:S02]  /*12cb0*/  @!P5 IADD3.X R65, R30, R19, R4, P0, P4 ;  /* 0x000000131e41d210 */ /* 0x000fe400007e8404 */
[----:B------:R-:W-:-:S13]  /*12cc0*/  ISETP.LT.OR P4, PT, R28, 0x11, !P1 ;  /* 0x000000111c00780c */ /* 0x000fda0004f81670 */
[----:B-1----:R-:W-:-:S04]  /*12cd0*/  @!P4 IADD3 R20, P0, P5, R3, R24, R8 ;  /* 0x000000180314c210 */ /* 0x002fc80007d1e008 */
[----:B------:R-:W-:Y:S02]  /*12ce0*/  @!P4 IADD3.X R21, R4, R30, R7, P0, P5 ;  /* 0x0000001e0415c210 */ /* 0x000fe400007ea407 */
[----:B--2---:R-:W-:-:S04]  /*12cf0*/  LOP3.LUT R18, R18, 0xff, RZ, 0xc0, !PT ;  /* 0x000000ff12127812 */ /* 0x004fc800078ec0ff */
[----:B------:R-:W-:-:S05]  /*12d00*/  F2FP.F16.E4M3.UNPACK_B R18, R18 ;  /* 0x00000012ff12723e */ /* 0x000fca00020006ff */
[----:B------:R-:W-:-:S05]  /*12d10*/  HADD2.F32 R18, -RZ, R18.H0_H0 ;  /* 0x20000012ff127230 */ /* 0x000fca0000004100 */
[----:B------:R-:W-:-:S04]  /*12d20*/  FMUL R18, R18, UR32 ;  /* 0x0000002012127c20 */ /* 0x000fc80008400000 */
[----:B----4-:R-:W-:Y:S02]  /*12d30*/  FFMA R18, R67, UR33, R18 ;  /* 0x0000002143127c23 */ /* 0x010fe40008000012 */
[----:B------:R-:W2:Y:S03]  /*12d40*/  LDL.LU R67, [R1+0xa4] ;  /* 0x0000a40001437983 */ /* 0x000ea60000300800 */
[----:B------:R-:W-:-:S05]  /*12d50*/  F2FP.SATFINITE.E4M3.F32.PACK_AB_MERGE_C R18, RZ, R18, RZ ;  /* 0x00000012ff12723e */ /* 0x000fca00048070ff */
[----:B------:R0:W-:Y:S02]  /*12d60*/  @!P2 STG.E.U8 desc[UR40][R40.64+0x11], R18 ;  /* 0x000011122800a986 */ /* 0x0001e4000c101128 */
[----:B0-----:R-:W0:Y:S02]  /*12d70*/  @!P4 LDC.64 R18, c[0x0][0x5c0] ;  /* 0x00017000ff12cb82 */ /* 0x001e240000000a00 */
[----:B0-----:R-:W-:Y:S02]  /*12d80*/  @!P4 IADD3 R18, P0, R20, R18, RZ ;  /* 0x000000121412c210 */ /* 0x001fe40007f1e0ff */
[----:B------:R-:W-:-:S06]  /*12d90*/  PRMT R20, RZ, 0x7610, R20 ;  /* 0x00007610ff147816 */ /* 0x000fcc0000000014 */
[----:B------:R-:W3:Y:S01]  /*12da0*/  @!P4 LDG.E.U8 R20, desc[UR40][R16.64+0x10] ;  /* 0x000010281014c981 */ /* 0x000ee2000c1e1100 */
[C---:B------:R-:W-:Y:S01]  /*12db0*/  ISETP.LT.OR P2, PT, R28.reuse, 0x2a, !P3 ;  /* 0x0000002a1c00780c */ /* 0x040fe20005f41670 */
[----:B------:R-:W-:Y:S01]  /*12dc0*/  @!P4 IMAD.X R19, R21, 0x1, R19, P0 ;  /* 0x000000011513c824 */ /* 0x000fe200000e0613 */
[----:B------:R-:W-:-:S13]  /*12dd0*/  ISETP.LT.OR P0, PT, R28, 0x12, !P1 ;  /* 0x000000121c00780c */ /* 0x000fda0004f01670 */
[----:B------:R-:W-:-:S04]  /*12de0*/  @!P0 IADD3 R38, P5, P6, R3, R24, R8 ;  /* 0x0000001803268210 */ /* 0x000fc80007ebe008 */
[----:B------:R-:W-:Y:S02]  /*12df0*/  @!P0 IADD3.X R39, R4, R30, R7, P5, P6 ;  /* 0x0000001e04278210 */ /* 0x000fe40002fec407 */
[----:B---3--:R-:W-:-:S04]  /*12e00*/  LOP3.LUT R20, R20, 0xff, RZ, 0xc0, !PT ;  /* 0x000000ff14147812 */ /* 0x008fc800078ec0ff */
[----:B------:R-:W-:-:S05]  /*12e10*/  F2FP.F16.E4M3.UNPACK_B R20, R20 ;  /* 0x00000014ff14723e */ /* 0x000fca00020006ff */
[----:B------:R-:W-:-:S05]  /*12e20*/  HADD2.F32 R20, -RZ, R20.H0_H0 ;  /* 0x20000014ff147230 */ /* 0x000fca0000004100 */
[----:B------:R-:W-:-:S04]  /*12e30*/  FMUL R20, R20, UR32 ;  /* 0x0000002014147c20 */ /* 0x000fc80008400000 */
[----:B------:R-:W-:Y:S01]  /*12e40*/  FFMA R20, R66, UR33, R20 ;  /* 0x0000002142147c23 */ /* 0x000fe20008000014 */
[----:B------:R-:W-:Y:S01]  /*12e50*/  LOP3.LUT R0, R0, 0xffffffef, RZ, 0xc0, !PT ;  /* 0xffffffef00007812 */ /* 0x000fe200078ec0ff */
[----:B------:R-:W3:Y:S03]  /*12e60*/  LDL.LU R66, [R1+0xa8] ;  /* 0x0000a80001427983 */ /* 0x000ee60000300800 */
[----:B------:R-:W-:Y:S01]  /*12e70*/  F2FP.SATFINITE.E4M3.F32.PACK_AB_MERGE_C R20, RZ, R20, RZ ;  /* 0x00000014ff14723e */ /* 0x000fe200048070ff */
[----:B------:R-:W4:Y:S04]  /*12e80*/  LDL.LU R71, [R1+0xac] ;  /* 0x0000ac0001477983 */ /* 0x000f280000300800 */
[----:B------:R0:W-:Y:S01]  /*12e90*/  @!P4 STG.E.U8 desc[UR40][R18.64+0x10], R20 ;  /* 0x000010141200c986 */ /* 0x0001e2000c101128 */
[----:B------:R-:W-:-:S03]  /*12ea0*/  @P2 LOP3.LUT R0, R0, 0x10, RZ, 0xfc, !PT ;  /* 0x0000001000002812 */ /* 0x000fc600078efcff */
[----:B------:R-:W4:Y:S04]  /*12eb0*/  LDL.LU R70, [R1+0xb0] ;  /* 0x0000b00001467983 */ /* 0x000f280000300800 */
[----:B------:R-:W4:Y:S01]  /*12ec0*/  LDL.LU R72, [R1+0xb4] ;  /* 0x0000b40001487983 */ /* 0x000f220000300800 */
[----:B0-----:R-:W0:Y:S03]  /*12ed0*/  @!P2 LDC.64 R18, c[0x0][0x5c0] ;  /* 0x00017000ff12ab82 */ /* 0x001e260000000a00 */
[----:B------:R-:W4:Y:S05]  /*12ee0*/  LDL.LU R73, [R1+0xb8] ;  /* 0x0000b80001497983 */ /* 0x000f2a0000300800 */
[----:B------:R-:W1:Y:S01]  /*12ef0*/  @!P0 LDC.64 R20, c[0x0][0x5c0] ;  /* 0x00017000ff148b82 */ /* 0x000e620000000a00 */
[----:B0-----:R-:W-:-:S02]  /*12f00*/  @!P2 IADD3 R46, P5, P6, R24, R18, R3 ;  /* 0x00000012182ea210 */ /* 0x001fc40007ebe003 */
[----:B------:R-:W-:-:S06]  /*12f10*/  PRMT R18, RZ, 0x7610, R18 ;  /* 0x00007610ff127816 */ /* 0x000fcc0000000012 */
[----:B------:R-:W2:Y:S01]  /*12f20*/  @!P0 LDG.E.U8 R18, desc[UR40][R16.64+0x11] ;  /* 0x0000112810128981 */ /* 0x000ea2000c1e1100 */
[----:B------:R-:W-:Y:S02]  /*12f30*/  @!P2 IADD3.X R47, R30, R19, R4, P5, P6 ;  /* 0x000000131e2fa210 */ /* 0x000fe40002fec404 */
[----:B------:R-:W-:Y:S02]  /*12f40*/  ISETP.LT.OR P5, PT, R28, 0x31, !P3 ;  /* 0x000000311c00780c */ /* 0x000fe40005fa1670 */
[----:B-1----:R-:W-:-:S05]  /*12f50*/  @!P0 IADD3 R20, P4, R38, R20, RZ ;  /* 0x0000001426148210 */ /* 0x002fca0007f9e0ff */
        /* <DEDUP_REMOVED lines=13> */
[C---:B------:R-:W-:Y:S02]  /*13030*/  LOP3.LUT P2, RZ, R0.reuse, 0x2, RZ, 0xc0, !PT ;  /* 0x0000000200ff7812 */ /* 0x040fe4000784c0ff */
        /* <DEDUP_REMOVED lines=22> */
[----:B------:R-:W-:Y:S02]  /*131a0*/  ISETP.LT.OR P4, PT, R28, 0x19, !P1 ;  /* 0x000000191c00780c */ /* 0x000fe40004f81670 */
[----:B------:R-:W-:-:S04]  /*131b0*/  LOP3.LUT R0, R0, 0xfffdffff, RZ, 0xc0, !PT ;  /* 0xfffdffff00007812 */ /* 0x000fc800078ec0ff */
[----:B------:R-:W-:-:S07]  /*131c0*/  @P5 LOP3.LUT R0, R0, 0x20000, RZ, 0xfc, !PT ;  /* 0x0002000000005812 */ /* 0x000fce00078efcff */
[----:B-1----:R-:W-:-:S04]  /*131d0*/  @!P4 IADD3 R20, P0, P5, R3, R24, R8 ;  /* 0x000000180314c210 */ /* 0x002fc80007d1e008 */
[----:B------:R-:W-:Y:S02]  /*131e0*/  @!P4 IADD3.X R21, R4, R30, R7, P0, P5 ;  /* 0x0000001e0415c210 */ /* 0x000fe400007ea407 */
[----:B--2---:R-:W-:-:S04]  /*131f0*/  LOP3.LUT R18, R18, 0xff, RZ, 0xc0, !PT ;  /* 0x000000ff12127812 */ /* 0x004fc800078ec0ff */
[----:B------:R-:W-:-:S05]  /*13200*/  F2FP.F16.E4M3.UNPACK_B R18, R18 ;  /* 0x00000012ff12723e */ /* 0x000fca00020006ff */
[----:B------:R-:W-:-:S05]  /*13210*/  HADD2.F32 R18, -RZ, R18.H0_H0 ;  /* 0x20000012ff127230 */ /* 0x000fca0000004100 */
[----:B------:R-:W-:-:S04]  /*13220*/  FMUL R18, R18, UR32 ;  /* 0x0000002012127c20 */ /* 0x000fc80008400000 */
[----:B----4-:R-:W-:-:S05]  /*13230*/  FFMA R18, R71, UR33, R18 ;  /* 0x0000002147127c23 */ /* 0x010fca0008000012 */
[----:B------:R-:W-:-:S05]  /*13240*/  F2FP.SATFINITE.E4M3.F32.PACK_AB_MERGE_C R18, RZ, R18, RZ ;  /* 0x00000012ff12723e */ /* 0x000fca00048070ff */
[----:B------:R0:W-:Y:S02]  /*13250*/  @!P2 STG.E.U8 desc[UR40][R22.64+0x19], R18 ;  /* 0x000019121600a986 */ /* 0x0001e4000c101128 */
[----:B0-----:R-:W0:Y:S02]  /*13260*/  @!P4 LDC.64 R18, c[0x0][0x5c0] ;  /* 0x00017000ff12cb82 */ /* 0x001e240000000a00 */
[----:B0-----:R-:W-:Y:S02]  /*13270*/  @!P4 IADD3 R18, P0, R20, R18, RZ ;  /* 0x000000121412c210 */ /* 0x001fe40007f1e0ff */
[----:B------:R-:W-:-:S06]  /*13280*/  PRMT R20, RZ, 0x7610, R20 ;  /* 0x00007610ff147816 */ /* 0x000fcc0000000014 */
[----:B------:R-:W2:Y:S01]  /*13290*/  @!P4 LDG.E.U8 R20, desc[UR40][R16.64+0x18] ;  /* 0x000018281014c981 */ /* 0x000ea2000c1e1100 */
[C---:B------:R-:W-:Y:S01]  /*132a0*/  ISETP.LT.OR P2, PT, R28.reuse, 0x3a, !P3 ;  /* 0x0000003a1c00780c */ /* 0x040fe20005f41670 */
[----:B------:R-:W-:Y:S01]  /*132b0*/  @!P4 IMAD.X R19, R21, 0x1, R19, P0 ;  /* 0x000000011513c824 */ /* 0x000fe200000e0613 */
[----:B------:R-:W-:-:S13]  /*132c0*/  ISETP.LT.OR P0, PT, R28, 0x1a, !P1 ;  /* 0x0000001a1c00780c */ /* 0x000fda0004f01670 */
[----:B------:R-:W-:-:S04]  /*132d0*/  @!P0 IADD3 R22, P5, P6, R3, R24, R8 ;  /* 0x0000001803168210 */ /* 0x000fc80007ebe008 */
[----:B------:R-:W-:Y:S02]  /*132e0*/  @!P0 IADD3.X R23, R4, R30, R7, P5, P6 ;  /* 0x0000001e04178210 */ /* 0x000fe40002fec407 */
        /* <DEDUP_REMOVED lines=12> */
[----:B-1----:R-:W-:-:S05]  /*133b0*/  @!P0 IADD3 R20, P4, R22, R20, RZ ;  /* 0x0000001416148210 */ /* 0x002fca0007f9e0ff */
[----:B------:R-:W-:Y:S01]  /*133c0*/  @!P0 IMAD.X R21, R23, 0x1, R21, P4 ;  /* 0x0000000117158824 */ /* 0x000fe200020e0615 */
[----:B------:R-:W-:Y:S02]  /*133d0*/  LOP3.LUT R0, R0, 0xffffffbf, RZ, 0xc0, !PT ;  /* 0xffffffbf00007812 */ /* 0x000fe400078ec0ff */
[----:B------:R-:W-:Y:S02]  /*133e0*/  @!P2 IADD3.X R71, R30, R19, R4, P5, P6 ;  /* 0x000000131e47a210 */ /* 0x000fe40002fec404 */
[----:B------:R-:W-:-:S04]  /*133f0*/  @P2 LOP3.LUT R0, R0, 0x40, RZ, 0xfc, !PT ;  /* 0x0000004000002812 */ /* 0x000fc800078efcff */
[----:B------:R-:W-:Y:S02]  /*13400*/  LOP3.LUT P6, RZ, R0, 0x80, RZ, 0xc0, !PT ;  /* 0x0000008000ff7812 */ /* 0x000fe400078cc0ff */
[----:B--2---:R-:W-:-:S04]  /*13410*/  LOP3.LUT R18, R18, 0xff, RZ, 0xc0, !PT ;  /* 0x000000ff12127812 */ /* 0x004fc800078ec0ff */
[----:B------:R-:W-:-:S05]  /*13420*/  F2FP.F16.E4M3.UNPACK_B R18, R18 ;  /* 0x00000012ff12723e */ /* 0x000fca00020006ff */
[----:B------:R-:W-:-:S05]  /*13430*/  HADD2.F32 R18, -RZ, R18.H0_H0 ;  /* 0x20000012ff127230 */ /* 0x000fca0000004100 */
[----:B------:R-:W-:-:S04]  /*13440*/  FMUL R18, R18, UR32 ;  /* 0x0000002012127c20 */ /* 0x000fc80008400000 */
[----:B------:R-:W-:Y:S01]  /*13450*/  FFMA R18, R72, UR33, R18 ;  /* 0x0000002148127c23 */ /* 0x000fe20008000012 */
[----:B------:R-:W-:Y:S01]  /*13460*/  LOP3.LUT R29, R29, 0xfffffbff, RZ, 0xc0, !PT ;  /* 0xfffffbff1d1d7812 */ /* 0x000fe200078ec0ff */
[----:B------:R-:W2:Y:S03]  /*13470*/  LDL.LU R72, [R1+0xbc] ;  /* 0x0000bc0001487983 */ /* 0x000ea60000300800 */
[----:B------:R-:W-:Y:S01]  /*13480*/  F2FP.SATFINITE.E4M3.F32.PACK_AB_MERGE_C R18, RZ, R18, RZ ;  /* 0x00000012ff12723e */ /* 0x000fe200048070ff */
[----:B------:R-:W3:Y:S04]  /*13490*/  LDL.LU R80, [R1+0xc0] ;  /* 0x0000c00001507983 */ /* 0x000ee80000300800 */
[----:B------:R0:W-:Y:S01]  /*134a0*/  @!P0 STG.E.U8 desc[UR40][R20.64+0x19], R18 ;  /* 0x0000191214008986 */ /* 0x0001e2000c101128 */
[----:B------:R-:W-:-:S02]  /*134b0*/  @P1 LOP3.LUT R29, R29, 0x400, RZ, 0xfc, !PT ;  /* 0x000004001d1d1812 */ /* 0x000fc400078efcff */
[----:B------:R-:W-:Y:S01]  /*134c0*/  LOP3.LUT P2, RZ, R0, 0x4, RZ, 0xc0, !PT ;  /* 0x0000000400ff7812 */ /* 0x000fe2000784c0ff */
[----:B------:R-:W4:Y:S01]  /*134d0*/  LDL.LU R83, [R1+0xc4] ;  /* 0x0000c40001537983 */ /* 0x000f220000300800 */
[----:B0-----:R-:W-:-:S03]  /*134e0*/  IADD3 R18, P0, R31, 0x100, RZ ;  /* 0x000001001f127810 */ /* 0x001fc60007f1e0ff */
[----:B------:R-:W4:Y:S02]  /*134f0*/  LDL.LU R82, [R1+0xc8] ;  /* 0x0000c80001527983 */ /* 0x000f240000300800 */
        /* <DEDUP_REMOVED lines=8> */
[----:B------:R-:W-:-:S04]  /*13580*/  LOP3.LUT R29, R29, 0xffffdfff, RZ, 0xc0, !PT ;  /* 0xffffdfff1d1d7812 */ /* 0x000fc800078ec0ff */
[----:B------:R-:W-:Y:S02]  /*13590*/  @P3 LOP3.LUT R29, R29, 0x2000, RZ, 0xfc, !PT ;  /* 0x000020001d1d3812 */ /* 0x000fe400078efcff */
[----:B------:R-:W-:-:S04]  /*135a0*/  ISETP.GE.AND P3, PT, R11, 0x81, PT ;  /* 0x000000810b00780c */ /* 0x000fc80003f66270 */
[----:B------:R-:W-:Y:S02]  /*135b0*/  ISETP.LT.OR P1, PT, R28, 0x21, !P3 ;  /* 0x000000211c00780c */ /* 0x000fe40005f21670 */
[----:B------:R-:W-:-:S11]  /*135c0*/  LOP3.LUT R29, R29, 0xfffff7ff, RZ, 0xc0, !PT ;  /* 0xfffff7ff1d1d7812 */ /* 0x000fd600078ec0ff */
[----:B------:R-:W-:Y:S02]  /*135d0*/  @P1 LOP3.LUT R29, R29, 0x800, RZ, 0xfc, !PT ;  /* 0x000008001d1d1812 */ /* 0x000fe400078efcff */
[----:B--2---:R-:W-:-:S04]  /*135e0*/  LOP3.LUT R20, R20, 0xff, RZ, 0xc0, !PT ;  /* 0x000000ff14147812 */ /* 0x004fc800078ec0ff */
[----:B------:R-:W-:-:S05]  /*135f0*/  F2FP.F16.E4M3.UNPACK_B R20, R20 ;  /* 0x00000014ff14723e */ /* 0x000fca00020006ff */
[----:B------:R-:W-:-:S05]  /*13600*/  HADD2.F32 R20, -RZ, R20.H0_H0 ;  /* 0x20000014ff147230 */ /* 0x000fca0000004100 */
[----:B------:R-:W-:-:S04]  /*13610*/  FMUL R20, R20, UR32 ;  /* 0x0000002014147c20 */ /* 0x000fc80008400000 */
[----:B------:R-:W-:Y:S02]  /*13620*/  FFMA R22, R73, UR33, R20 ;  /* 0x0000002149167c23 */ /* 0x000fe40008000014 */
[----:B------:R-:W0:Y:S02]  /*13630*/  @!P1 LDC.64 R20, c[0x0][0x5c0] ;  /* 0x00017000ff149b82 */ /* 0x000e240000000a00 */
[----:B0-----:R-:W-:-:S04]  /*13640*/  @!P1 IADD3 R52, P0, P4, R24, R20, R8 ;  /* 0x0000001418349210 */ /* 0x001fc80007c1e008 */
[----:B------:R-:W-:Y:S02]  /*13650*/  @!P1 IADD3.X R53, R30, R21, R7, P0, P4 ;  /* 0x000000151e359210 */ /* 0x000fe400007e8407 */
[----:B------:R-:W-:-:S13]  /*13660*/  ISETP.LT.OR P1, PT, R28, 0x22, !P3 ;  /* 0x000000221c00780c */ /* 0x000fda0005f21670 */
[----:B------:R-:W0:Y:S01]  /*13670*/  @!P1 LDC.64 R20, c[0x0][0x5c0] ;  /* 0x00017000ff149b82 */ /* 0x000e220000000a00 */
[----:B------:R-:W-:-:S05]  /*13680*/  F2FP.SATFINITE.E4M3.F32.PACK_AB_MERGE_C R22, RZ, R22, RZ ;  /* 0x00000016ff16723e */ /* 0x000fca00048070ff */
[----:B------:R0:W-:Y:S02]  /*13690*/  @!P6 STG.E.U8 desc[UR40][R54.64], R22 ;  /* 0x000000163600e986 */ /* 0x0001e4000c101128 */
        /* <DEDUP_REMOVED lines=19> */
[----:B------:R-:W-:-:S13]  /*137d0*/  ISETP.LT.OR P1, PT, R28, 0x2a, !P3 ;  /* 0x0000002a1c00780c */ /* 0x000fda0005f21670 */
[----:B------:R-:W0:Y:S02]  /*137e0*/  @!P1 LDC.64 R20, c[0x0][0x5c0] ;  /* 0x00017000ff149b82 */ /* 0x000e240000000a00 */
[----:B0-----:R-:W-:-:S04]  /*137f0*/  @!P1 IADD3 R76, P0, P4, R24, R20, R8 ;  /* 0x00000014184c9210 */ /* 0x001fc80007c1e008 */
[----:B------:R-:W-:Y:S02]  /*13800*/  @!P1 IADD3.X R77, R30, R21, R7, P0, P4 ;  /* 0x000000151e4d9210 */ /* 0x000fe400007e8407 */
[----:B------:R-:W-:-:S05]  /*13810*/  IADD3 R31, P0, R31, 0x108, RZ ;  /* 0x000001081f1f7810 */ /* 0x000fca0007f1e0ff */
[----:B------:R-:W-:Y:S01]  /*13820*/  IMAD.X R20, RZ, RZ, R79, P0 ;  /* 0x000000ffff147224 */ /* 0x000fe200000e064f */
[----:B------:R-:W-:-:S04]  /*13830*/  ISETP.GE.AND P0, PT, R11, 0x109, PT ;  /* 0x000001090b00780c */ /* 0x000fc80003f06270 */
[----:B------:R-:W-:Y:S01]  /*13840*/  ISETP.LT.OR P5, PT, R28, 0x1, !P0 ;  /* 0x000000011c00780c */ /* 0x000fe200047a1670 */
[----:B------:R-:W-:Y:S02]  /*13850*/  IMAD R20, R20, UR10, RZ ;  /* 0x0000000a14147c24 */ /* 0x000fe4000f8e02ff */
[----:B------:R-:W-:-:S04]  /*13860*/  IMAD.WIDE.U32 R32, R31, UR10, R32 ;  /* 0x0000000a1f207c25 */ /* 0x000fc8000f8e0020 */
[----:B------:R-:W-:-:S06]  /*13870*/  IMAD R31, R31, UR11, R20 ;  /* 0x0000000b1f1f7c24 */ /* 0x000fcc000f8e0214 */
[----:B------:R-:W-:Y:S01]  /*13880*/  @!P5 IADD3 R38, P4, P6, R3, R24, R10 ;  /* 0x000000180326d210 */ /* 0x000fe20007e9e00a */
[----:B------:R-:W0:Y:S03]  /*13890*/  @!P5 LDC.64 R22, c[0x0][0x5c0] ;  /* 0x00017000ff16db82 */ /* 0x000e260000000a00 */
[----:B------:R-:W-:Y:S02]  /*138a0*/  @!P5 IADD3.X R39, R4, R30, R9, P4, P6 ;  /* 0x0000001e0427d210 */ /* 0x000fe400027ec409 */
[----:B------:R-:W-:-:S04]  /*138b0*/  IADD3 R20, P4, R32, UR12, RZ ;  /* 0x0000000c20147c10 */ /* 0x000fc8000ff9e0ff */
[--C-:B------:R-:W-:Y:S02]  /*138c0*/  IADD3.X R21, R33, UR13, R31.reuse, P4, !PT ;  /* 0x0000000d21157c10 */ /* 0x100fe4000a7fe41f */
[----:B------:R-:W-:-:S06]  /*138d0*/  PRMT R31, RZ, 0x7610, R31 ;  /* 0x00007610ff1f7816 */ /* 0x000fcc000000001f */
[----:B------:R-:W2:Y:S01]  /*138e0*/  @!P5 LDG.E.U8 R31, desc[UR40][R20.64] ;  /* 0x00000028141fd981 */ /* 0x000ea2000c1e1100 */
[----:B------:R-:W-:-:S04]  /*138f0*/  LOP3.LUT R0, R0, 0xfffffffb, RZ, 0xc0, !PT ;  /* 0xfffffffb00007812 */ /* 0x000fc800078ec0ff */
[----:B------:R-:W-:-:S04]  /*13900*/  @P1 LOP3.LUT R0, R0, 0x4, RZ, 0xfc, !PT ;  /* 0x0000000400001812 */ /* 0x000fc800078efcff */
[----:B------:R-:W-:Y:S02]  /*13910*/  LOP3.LUT P1, RZ, R0, 0x400, RZ, 0xc0, !PT ;  /* 0x0000040000ff7812 */ /* 0x000fe4000782c0ff */
[----:B------:R-:W-:Y:S02]  /*13920*/  LOP3.LUT R29, R29, 0xffff7fff, RZ, 0xc0, !PT ;  /* 0xffff7fff1d1d7812 */ /* 0x000fe400078ec0ff */
[----:B0-----:R-:W-:-:S09]  /*13930*/  @!P5 IADD3 R22, P4, R38, R22, RZ ;  /* 0x000000162616d210 */ /* 0x001fd20007f9e0ff */
[----:B------:R-:W-:Y:S02]  /*13940*/  @P1 LOP3.LUT R29, R29, 0x8000, RZ, 0xfc, !PT ;  /* 0x000080001d1d1812 */ /* 0x000fe400078efcff */
[C---:B------:R-:W-:Y:S01]  /*13950*/  ISETP.LT.OR P1, PT, R28.reuse, 0x31, !P3 ;  /* 0x000000311c00780c */ /* 0x040fe20005f21670 */
[----:B------:R-:W-:Y:S01]  /*13960*/  @!P5 IMAD.X R23, R39, 0x1, R23, P4 ;  /* 0x000000012717d824 */ /* 0x000fe200020e0617 */
[----:B------:R-:W-:-:S13]  /*13970*/  ISETP.LT.OR P4, PT, R28, 0x2, !P0 ;  /* 0x000000021c00780c */ /* 0x000fda0004781670 */
[----:B------:R-:W-:Y:S01]  /*13980*/  @!P4 IADD3 R38, P2, P6, R3, R24, R10 ;  /* 0x000000180326c210 */ /* 0x000fe20007e5e00a */
[----:B------:R-:W0:Y:S03]  /*13990*/  @!P4 LDC.64 R32, c[0x0][0x5c0] ;  /* 0x00017000ff20cb82 */ /* 0x000e260000000a00 */
[----:B------:R-:W-:Y:S02]  /*139a0*/  @!P4 IADD3.X R39, R4, R30, R9, P2, P6 ;  /* 0x0000001e0427c210 */ /* 0x000fe400017ec409 */
[----:B--2---:R-:W-:-:S04]  /*139b0*/  LOP3.LUT R31, R31, 0xff, RZ, 0xc0, !PT ;  /* 0x000000ff1f1f7812 */ /* 0x004fc800078ec0ff */
[----:B------:R-:W-:-:S05]  /*139c0*/  F2FP.F16.E4M3.UNPACK_B R31, R31 ;  /* 0x0000001fff1f723e */ /* 0x000fca00020006ff */
[----:B------:R-:W-:-:S05]  /*139d0*/  HADD2.F32 R31, -RZ, R31.H0_H0 ;  /* 0x2000001fff1f7230 */ /* 0x000fca0000004100 */
[----:B------:R-:W-:-:S04]  /*139e0*/  FMUL R31, R31, UR32 ;  /* 0x000000201f1f7c20 */ /* 0x000fc80008400000 */
[----:B---3--:R-:W-:-:S05]  /*139f0*/  FFMA R31, R80, UR33, R31 ;  /* 0x00000021501f7c23 */ /* 0x008fca000800001f */
[----:B------:R-:W-:-:S05]  /*13a00*/  F2FP.SATFINITE.E4M3.F32.PACK_AB_MERGE_C R31, RZ, R31, RZ ;  /* 0x0000001fff1f723e */ /* 0x000fca00048070ff */
[----:B------:R1:W-:Y:S02]  /*13a10*/  @!P5 STG.E.U8 desc[UR40][R22.64], R31 ;  /* 0x0000001f1600d986 */ /* 0x0003e4000c101128 */
[----:B-1----:R-:W1:Y:S02]  /*13a20*/  @!P1 LDC.64 R22, c[0x0][0x5c0] ;  /* 0x00017000ff169b82 */ /* 0x002e640000000a00 */
[----:B-1----:R-:W-:Y:S02]  /*13a30*/  @!P1 IADD3 R80, P5, P6, R24, R22, R8 ;  /* 0x0000001618509210 */ /* 0x002fe40007ebe008 */
[----:B------:R-:W-:-:S06]  /*13a40*/  PRMT R22, RZ, 0x7610, R22 ;  /* 0x00007610ff167816 */ /* 0x000fcc0000000016 */
[----:B------:R-:W2:Y:S01]  /*13a50*/  @!P4 LDG.E.U8 R22, desc[UR40][R20.64+0x1] ;  /* 0x000001281416c981 */ /* 0x000ea2000c1e1100 */
[----:B------:R-:W-:Y:S02]  /*13a60*/  @!P1 IADD3.X R81, R30, R23, R7, P5, P6 ;  /* 0x000000171e519210 */ /* 0x000fe40002fec407 */
[----:B------:R-:W-:Y:S02]  /*13a70*/  ISETP.LT.OR P6, PT, R28, 0x32, !P3 ;  /* 0x000000321c00780c */ /* 0x000fe40005fc1670 */
[----:B0-----:R-:W-:-:S05]  /*13a80*/  @!P4 IADD3 R32, P2, R38, R32, RZ ;  /* 0x000000202620c210 */ /* 0x001fca0007f5e0ff */
[----:B------:R-:W-:Y:S01]  /*13a90*/  @!P4 IMAD.X R33, R39, 0x1, R33, P2 ;  /* 0x000000012721c824 */ /* 0x000fe200010e0621 */
[----:B------:R-:W-:-:S04]  /*13aa0*/  LOP3.LUT R0, R0, 0xfffbffff, RZ, 0xc0, !PT ;  /* 0xfffbffff00007812 */ /* 0x000fc800078ec0ff */
[----:B------:R-:W-:Y:S02]  /*13ab0*/  @P1 LOP3.LUT R0, R0, 0x40000, RZ, 0xfc, !PT ;  /* 0x0004000000001812 */ /* 0x000fe400078efcff */
[----:B------:R-:W-:Y:S02]  /*13ac0*/  LOP3.LUT P1, RZ, R29, 0x8000, RZ, 0xc0, !PT ;  /* 0x000080001dff7812 */ /* 0x000fe4000782c0ff */
[----:B--2---:R-:W-:-:S04]  /*13ad0*/  LOP3.LUT R22, R22, 0xff, RZ, 0xc0, !PT ;  /* 0x000000ff16167812 */ /* 0x004fc800078ec0ff */
[----:B------:R-:W-:-:S05]  /*13ae0*/  F2FP.F16.E4M3.UNPACK_B R22, R22 ;  /* 0x00000016ff16723e */ /* 0x000fca00020006ff */
[----:B------:R-:W-:-:S05]  /*13af0*/  HADD2.F32 R22, -RZ, R22.H0_H0 ;  /* 0x20000016ff167230 */ /* 0x000fca0000004100 */
[----:B------:R-:W-:-:S04]  /*13b00*/  FMUL R22, R22, UR32 ;  /* 0x0000002016167c20 */ /* 0x000fc80008400000 */
[----:B----4-:R-:W-:Y:S01]  /*13b10*/  FFMA R22, R83, UR33, R22 ;  /* 0x0000002153167c23 */ /* 0x010fe20008000016 */
[----:B------:R-:W-:Y:S01]  /*13b20*/  LOP3.LUT R0, R0, 0xfffffffe, RZ, 0xc0, !PT ;  /* 0xfffffffe00007812 */ /* 0x000fe200078ec0ff */
[----:B------:R-:W2:Y:S03]  /*13b30*/  LDL.LU R83, [R1+0xcc] ;  /* 0x0000cc0001537983 */ /* 0x000ea60000300800 */
[----:B------:R-:W-:-:S05]  /*13b40*/  F2FP.SATFINITE.E4M3.F32.PACK_AB_MERGE_C R22, RZ, R22, RZ ;  /* 0x00000016ff16723e */ /* 0x000fca00048070ff */
[----:B------:R0:W-:Y:S02]  /*13b50*/  @!P4 STG.E.U8 desc[UR40][R32.64+0x1], R22 ;  /* 0x000001162000c986 */ /* 0x0001e4000c101128 */
[----:B0-----:R-:W0:Y:S02]  /*13b60*/  @!P6 LDC.64 R22, c[0x0][0x5c0] ;  /* 0x00017000ff16eb82 */ /* 0x001e240000000a00 */
[----:B0-----:R-:W-:Y:S02]  /*13b70*/  @!P6 IADD3 R78, P4, P5, R24, R22, R8 ;  /* 0x00000016184ee210 */ /* 0x001fe40007d9e008 */
[----:B------:R-:W-:-:S06]  /*13b80*/  PRMT R22, RZ, 0x7610, R22 ;  /* 0x00007610ff167816 */ /* 0x000fcc0000000016 */
[----:B------:R-:W3:Y:S01]  /*13b90*/  @!P1 LDG.E.U8 R22, desc[UR40][R18.64+0x8] ;  /* 0x0000082812169981 */ /* 0x000ee2000c1e1100 */
[----:B------:R-:W-:Y:S02]  /*13ba0*/  @P6 LOP3.LUT R0, R0, 0x1, RZ, 0xfc, !PT ;  /* 0x0000000100006812 */ /* 0x000fe400078efcff */
[----:B------:R-:W-:Y:S02]  /*13bb0*/  @!P6 IADD3.X R79, R30, R23, R7, P4, P5 ;  /* 0x000000171e4fe210 */ /* 0x000fe400027ea407 */
[----:B------:R-:W-:Y:S02]  /*13bc0*/  ISETP.LT.OR P6, PT, R28, 0x39, !P3 ;  /* 0x000000391c00780c */ /* 0x000fe40005fc1670 */
[----:B------:R-:W-:Y:S02]  /*13bd0*/  LOP3.LUT P2, RZ, R29, 0x4000, RZ, 0xc0, !PT ;  /* 0x000040001dff7812 */ /* 0x000fe4000784c0ff */
[----:B---3--:R-:W-:-:S04]  /*13be0*/  LOP3.LUT R22, R22, 0xff, RZ, 0xc0, !PT ;  /* 0x000000ff16167812 */ /* 0x008fc800078ec0ff */
[----:B------:R-:W-:-:S05]  /*13bf0*/  F2FP.F16.E4M3.UNPACK_B R22, R22 ;  /* 0x00000016ff16723e */ /* 0x000fca00020006ff */
[----:B------:R-:W-:-:S05]  /*13c00*/  HADD2.F32 R22, -RZ, R22.H0_H0 ;  /* 0x20000016ff167230 */ /* 0x000fca0000004100 */
[----:B------:R-:W-:-:S04]  /*13c10*/  FMUL R22, R22, UR32 ;  /* 0x0000002016167c20 */ /* 0x000fc80008400000 */
[----:B------:R-:W-:Y:S02]  /*13c20*/  FFMA R31, R82, UR33, R22 ;  /* 0x00000021521f7c23 */ /* 0x000fe40008000016 */
[----:B------:R-:W0:Y:S01]  /*13c30*/  @!P6 LDC.64 R22, c[0x0][0x5c0] ;  /* 0x00017000ff16eb82 */ /* 0x000e220000000a00 */
[----:B------:R-:W3:Y:S02]  /*13c40*/  LDL.LU R82, [R1+0xd0] ;  /* 0x0000d00001527983 */ /* 0x000ee40000300800 */
[----:B------:R-:W-:Y:S02]  /*13c50*/  F2FP.SATFINITE.E4M3.F32.PACK_AB_MERGE_C R31, RZ, R31, RZ ;  /* 0x0000001fff1f723e */ /* 0x000fe400048070ff */
[----:B------:R-:W-:Y:S01]  /*13c60*/  LOP3.LUT R0, R0, 0xfff7ffff, RZ, 0xc0, !PT ;  /* 0xfff7ffff00007812 */ /* 0x000fe200078ec0ff */
[----:B------:R-:W4:Y:S04]  /*13c70*/  LDL.LU R89, [R1+0xd4] ;  /* 0x0000d40001597983 */ /* 0x000f280000300800 */
[----:B------:R-:W-:Y:S01]  /*13c80*/  @!P1 STG.E.U8 desc[UR40][R58.64+0x8], R31 ;  /* 0x0000081f3a009986 */ /* 0x000fe2000c101128 */
[----:B------:R-:W-:-:S02]  /*13c90*/  ISETP.LT.OR P1, PT, R28, 0x3a, !P3 ;  /* 0x0000003a1c00780c */ /* 0x000fc40005f21670 */
[----:B0-----:R-:W-:Y:S01]  /*13ca0*/  @!P6 IADD3 R84, P4, P5, R24, R22, R8 ;  /* 0x000000161854e210 */ /* 0x001fe20007d9e008 */
[----:B------:R-:W4:Y:S03]  /*13cb0*/  LDL.LU R88, [R1+0xd8] ;  /* 0x0000d80001587983 */ /* 0x000f260000300800 */
[----:B------:R-:W-:-:S07]  /*13cc0*/  @!P6 IADD3.X R85, R30, R23, R7, P4, P5 ;  /* 0x000000171e55e210 */ /* 0x000fce00027ea407 */
[----:B------:R-:W0:Y:S02]  /*13cd0*/  @!P1 LDC.64 R22, c[0x0][0x5c0] ;  /* 0x00017000ff169b82 */ /* 0x000e240000000a00 */
        /* <DEDUP_REMOVED lines=12> */
[----:B0-----:R-:W0:Y:S01]  /*13da0*/  @!P4 LDC.64 R22, c[0x0][0x5c0] ;  /* 0x00017000ff16cb82 */ /* 0x001e220000000a00 */
[----:B------:R-:W-:-:S04]  /*13db0*/  @!P4 IADD3 R32, P2, P5, R3, R24, R10 ;  /* 0x000000180320c210 */ /* 0x000fc80007d5e00a */
[----:B------:R-:W-:Y:S02]  /*13dc0*/  @!P4 IADD3.X R31, R4, R30, R9, P2, P5 ;  /* 0x0000001e041fc210 */ /* 0x000fe400017ea409 */
[----:B0-----:R-:W-:-:S05]  /*13dd0*/  @!P4 IADD3 R22, P2, R32, R22, RZ ;  /* 0x000000162016c210 */ /* 0x001fca0007f5e0ff */
[----:B------:R-:W-:Y:S01]  /*13de0*/  @!P4 IMAD.X R23, R31, 0x1, R23, P2 ;  /* 0x000000011f17c824 */ /* 0x000fe200010e0617 */
[----:B------:R-:W-:-:S06]  /*13df0*/  PRMT R31, RZ, 0x7610, R31 ;  /* 0x00007610ff1f7816 */ /* 0x000fcc000000001f */
[----:B------:R-:W2:Y:S01]  /*13e00*/  @!P4 LDG.E.U8 R31, desc[UR40][R20.64+0x8] ;  /* 0x00000828141fc981 */ /* 0x000ea2000c1e1100 */
[----:B------:R-:W-:Y:S02]  /*13e10*/  @P6 LOP3.LUT R0, R0, 0x80000, RZ, 0xfc, !PT ;  /* 0x0008000000006812 */ /* 0x000fe400078efcff */
[----:B------:R-:W-:Y:S02]  /*13e20*/  ISETP.GE.AND P3, PT, R11, 0x101, PT ;  /* 0x000001010b00780c */ /* 0x000fe40003f66270 */
[----:B------:R-:W-:-:S04]  /*13e30*/  LOP3.LUT R0, R0, 0xfffffbff, RZ, 0xc0, !PT ;  /* 0xfffffbff00007812 */ /* 0x000fc800078ec0ff */
[----:B------:R-:W-:Y:S02]  /*13e40*/  @P1 LOP3.LUT R0, R0, 0x400, RZ, 0xfc, !PT ;  /* 0x0000040000001812 */ /* 0x000fe400078efcff */
[C---:B------:R-:W-:Y:S02]  /*13e50*/  ISETP.LT.OR P1, PT, R28.reuse, 0x21, !P3 ;  /* 0x000000211c00780c */ /* 0x040fe40005f21670 */
[----:B------:R-:W-:Y:S02]  /*13e60*/  ISETP.LT.OR P2, PT, R28, 0xa, !P0 ;  /* 0x0000000a1c00780c */ /* 0x000fe40004741670 */
[----:B--2---:R-:W-:-:S04]  /*13e70*/  LOP3.LUT R31, R31, 0xff, RZ, 0xc0, !PT ;  /* 0x000000ff1f1f7812 */ /* 0x004fc800078ec0ff */
[----:B------:R-:W-:-:S05]  /*13e80*/  F2FP.F16.E4M3.UNPACK_B R31, R31 ;  /* 0x0000001fff1f723e */ /* 0x000fca00020006ff */
[----:B------:R-:W-:-:S05]  /*13e90*/  HADD2.F32 R31, -RZ, R31.H0_H0 ;  /* 0x2000001fff1f7230 */ /* 0x000fca0000004100 */
[----:B------:R-:W-:-:S04]  /*13ea0*/  FMUL R32, R31, UR32 ;  /* 0x000000201f207c20 */ /* 0x000fc80008400000 */
[----:B---3--:R-:W-:-:S05]  /*13eb0*/  FFMA R32, R82, UR33, R32 ;  /* 0x0000002152207c23 */ /* 0x008fca0008000020 */
[----:B------:R-:W-:-:S05]  /*13ec0*/  F2FP.SATFINITE.E4M3.F32.PACK_AB_MERGE_C R32, RZ, R32, RZ ;  /* 0x00000020ff20723e */ /* 0x000fca00048070ff */
[----:B------:R0:W-:Y:S02]  /*13ed0*/  @!P4 STG.E.U8 desc[UR40][R22.64+0x8], R32 ;  /* 0x000008201600c986 */ /* 0x0001e4000c101128 */
[----:B0-----:R-:W0:Y:S01]  /*13ee0*/  @!P1 LDC.64 R22, c[0x0][0x5c0] ;  /* 0x00017000ff169b82 */ /* 0x001e220000000a00 */
[----:B------:R-:W-:-:S04]  /*13ef0*/  @!P2 IADD3 R31, P5, P6, R3, R24, R10 ;  /* 0x00000018031fa210 */ /* 0x000fc80007ebe00a */
[----:B------:R-:W-:-:S03]  /*13f00*/  @!P2 IADD3.X R36, R4, R30, R9, P5, P6 ;  /* 0x0000001e0424a210 */ /* 0x000fc60002fec409 */
[----:B------:R-:W1:Y:S01]  /*13f10*/  @!P2 LDC.64 R32, c[0x0][0x5c0] ;  /* 0x00017000ff20ab82 */ /* 0x000e620000000a00 */
[----:B0-----:R-:W-:Y:S02]  /*13f20*/  @!P1 IADD3 R82, P5, P6, R24, R22, R10 ;  /* 0x0000001618529210 */ /* 0x001fe40007ebe00a */
[----:B------:R-:W-:-:S06]  /*13f30*/  PRMT R22, RZ, 0x7610, R22 ;  /* 0x00007610ff167816 */ /* 0x000fcc0000000016 */
[----:B------:R-:W2:Y:S01]  /*13f40*/  @!P2 LDG.E.U8 R22, desc[UR40][R20.64+0x9] ;  /* 0x000009281416a981 */ /* 0x000ea2000c1e1100 */
[----:B------:R-:W-:Y:S02]  /*13f50*/  @!P1 IADD3.X R83, R30, R23, R9, P5, P6 ;  /* 0x000000171e539210 */ /* 0x000fe40002fec409 */
[----:B------:R-:W-:Y:S02]  /*13f60*/  ISETP.LT.OR P5, PT, R28, 0x22, !P3 ;  /* 0x000000221c00780c */ /* 0x000fe40005fa1670 */
[----:B-1----:R-:W-:-:S05]  /*13f70*/  @!P2 IADD3 R32, P4, R31, R32, RZ ;  /* 0x000000201f20a210 */ /* 0x002fca0007f9e0ff */
[----:B------:R-:W-:Y:S01]  /*13f80*/  @!P2 IMAD.X R33, R36, 0x1, R33, P4 ;  /* 0x000000012421a824 */ /* 0x000fe200020e0621 */
[----:B------:R-:W-:-:S04]  /*13f90*/  LOP3.LUT R0, R0, 0xffdfffff, RZ, 0xc0, !PT ;  /* 0xffdfffff00007812 */ /* 0x000fc800078ec0ff */
[----:B------:R-:W-:-:S04]  /*13fa0*/  @P1 LOP3.LUT R0, R0, 0x200000, RZ, 0xfc, !PT ;  /* 0x0020000000001812 */ /* 0x000fc800078efcff */
[----:B------:R-:W-:Y:S02]  /*13fb0*/  LOP3.LUT P6, RZ, R0, 0x200, RZ, 0xc0, !PT ;  /* 0x0000020000ff7812 */ /* 0x000fe400078cc0ff */
[----:B--2---:R-:W-:-:S04]  /*13fc0*/  LOP3.LUT R22, R22, 0xff, RZ, 0xc0, !PT ;  /* 0x000000ff16167812 */ /* 0x004fc800078ec0ff */
[----:B------:R-:W-:-:S05]  /*13fd0*/  F2FP.F16.E4M3.UNPACK_B R22, R22 ;  /* 0x00000016ff16723e */ /* 0x000fca00020006ff */
[----:B------:R-:W-:-:S05]  /*13fe0*/  HADD2.F32 R22, -RZ, R22.H0_H0 ;  /* 0x20000016ff167230 */ /* 0x000fca0000004100 */
[----:B------:R-:W-:-:S04]  /*13ff0*/  FMUL R22, R22, UR32 ;  /* 0x0000002016167c20 */ /* 0x000fc80008400000 */
[----:B----4-:R-:W-:Y:S01]  /*14000*/  FFMA R22, R89, UR33, R22 ;  /* 0x0000002159167c23 */ /* 0x010fe20008000016 */
[----:B------:R-:W-:Y:S01]  /*14010*/  LOP3.LUT P1, RZ, R0, 0x100, RZ, 0xc0, !PT ;  /* 0x0000010000ff7812 */ /* 0x000fe2000782c0ff */
[----:B------:R-:W2:Y:S03]  /*14020*/  LDL.LU R89, [R1+0xdc] ;  /* 0x0000dc0001597983 */ /* 0x000ea60000300800 */
[----:B------:R-:W-:-:S05]  /*14030*/  F2FP.SATFINITE.E4M3.F32.PACK_AB_MERGE_C R22, RZ, R22, RZ ;  /* 0x00000016ff16723e */ /* 0x000fca00048070ff */
[----:B------:R0:W-:Y:S02]  /*14040*/  @!P2 STG.E.U8 desc[UR40][R32.64+0x9], R22 ;  /* 0x000009162000a986 */ /* 0x0001e4000c101128 */
[----:B0-----:R-:W0:Y:S02]  /*14050*/  @!P5 LDC.64 R22, c[0x0][0x5c0] ;  /* 0x00017000ff16db82 */ /* 0x001e240000000a00 */
[----:B0-----:R-:W-:Y:S02]  /*14060*/  @!P5 IADD3 R48, P2, P4, R24, R22, R10 ;  /* 0x000000161830d210 */ /* 0x001fe40007c5e00a */
[----:B------:R-:W-:-:S06]  /*14070*/  PRMT R22, RZ, 0x7610, R22 ;  /* 0x00007610ff167816 */ /* 0x000fcc0000000016 */
[----:B------:R-:W3:Y:S01]  /*14080*/  @!P6 LDG.E.U8 R22, desc[UR40][R18.64+0x10] ;  /* 0x000010281216e981 */ /* 0x000ee2000c1e1100 */
[----:B------:R-:W-:Y:S02]  /*14090*/  LOP3.LUT R0, R0, 0xffefffff, RZ, 0xc0, !PT ;  /* 0xffefffff00007812 */ /* 0x000fe400078ec0ff */
[----:B------:R-:W-:Y:S02]  /*140a0*/  @!P5 IADD3.X R49, R30, R23, R9, P2, P4 ;  /* 0x000000171e31d210 */ /* 0x000fe400017e8409 */
[----:B------:R-:W-:Y:S02]  /*140b0*/  @P5 LOP3.LUT R0, R0, 0x100000, RZ, 0xfc, !PT ;  /* 0x0010000000005812 */ /* 0x000fe400078efcff */
[----:B------:R-:W-:Y:S02]  /*140c0*/  ISETP.LT.OR P5, PT, R28, 0x29, !P3 ;  /* 0x000000291c00780c */ /* 0x000fe40005fa1670 */
[----:B------:R-:W-:-:S11]  /*140d0*/  LOP3.LUT R0, R0, 0xffbfffff, RZ, 0xc0, !PT ;  /* 0xffbfffff00007812 */ /* 0x000fd600078ec0ff */
[----:B------:R-:W-:Y:S02]  /*140e0*/  @P5 LOP3.LUT R0, R0, 0x400000, RZ, 0xfc, !PT ;  /* 0x0040000000005812 */ /* 0x000fe400078efcff */
[----:B---3--:R-:W-:-:S04]  /*140f0*/  LOP3.LUT R22, R22, 0xff, RZ, 0xc0, !PT ;  /* 0x000000ff16167812 */ /* 0x008fc800078ec0ff */
[----:B------:R-:W-:-:S05]  /*14100*/  F2FP.F16.E4M3.UNPACK_B R22, R22 ;  /* 0x00000016ff16723e */ /* 0x000fca00020006ff */
[----:B------:R-:W-:-:S05]  /*14110*/  HADD2.F32 R22, -RZ, R22.H0_H0 ;  /* 0x20000016ff167230 */ /* 0x000fca0000004100 */
[----:B------:R-:W-:Y:S02]  /*14120*/  FMUL R31, R22, UR32 ;  /* 0x00000020161f7c20 */ /* 0x000fe40008400000 */
[----:B------:R-:W0:Y:S02]  /*14130*/  @!P5 LDC.64 R22, c[0x0][0x5c0] ;  /* 0x00017000ff16db82 */ /* 0x000e240000000a00 */
[----:B0-----:R-:W-:-:S04]  /*14140*/  @!P5 IADD3 R58, P2, P4, R24, R22, R10 ;  /* 0x00000016183ad210 */ /* 0x001fc80007c5e00a */
[----:B------:R-:W-:Y:S02]  /*14150*/  @!P5 IADD3.X R59, R30, R23, R9, P2, P4 ;  /* 0x000000171e3bd210 */ /* 0x000fe400017e8409 */
[----:B------:R-:W-:-:S13]  /*14160*/  ISETP.LT.OR P5, PT, R28, 0x2a, !P3 ;  /* 0x0000002a1c00780c */ /* 0x000fda0005fa1670 */
[----:B------:R-:W0:Y:S01]  /*14170*/  @!P5 LDC.64 R22, c[0x0][0x5c0] ;  /* 0x00017000ff16db82 */ /* 0x000e220000000a00 */
[----:B------:R-:W-:Y:S01]  /*14180*/  FFMA R31, R88, UR33, R31 ;  /* 0x00000021581f7c23 */ /* 0x000fe2000800001f */
[----:B------:R-:W-:Y:S01]  /*14190*/  LOP3.LUT R0, R0, 0xfffffdff, RZ, 0xc0, !PT ;  /* 0xfffffdff00007812 */ /* 0x000fe200078ec0ff */
[----:B------:R-:W3:Y:S03]  /*141a0*/  LDL.LU R88, [R1+0xe0] ;  /* 0x0000e00001587983 */ /* 0x000ee60000300800 */
[----:B------:R-:W-:-:S05]  /*141b0*/  F2FP.SATFINITE.E4M3.F32.PACK_AB_MERGE_C R31, RZ, R31, RZ ;  /* 0x0000001fff1f723e */ /* 0x000fca00048070ff */
[----:B------:R0:W-:Y:S02]  /*141c0*/  @!P6 STG.E.U8 desc[UR40][R56.64+0x10], R31 ;  /* 0x0000101f3800e986 */ /* 0x0001e4000c101128 */
[----:B0-----:R-:W-:Y:S02]  /*141d0*/  @!P5 IADD3 R56, P2, P4, R24, R22, R10 ;  /* 0x000000161838d210 */ /* 0x001fe40007c5e00a */
[----:B------:R-:W-:-:S06]  /*141e0*/  PRMT R22, RZ, 0x7610, R22 ;  /* 0x00007610ff167816 */ /* 0x000fcc0000000016 */
[----:B------:R-:W4:Y:S01]  /*141f0*/  @!P1 LDG.E.U8 R22, desc[UR40][R18.64+0x11] ;  /* 0x0000112812169981 */ /* 0x000f22000c1e1100 */
[----:B------:R-:W-:Y:S02]  /*14200*/  @!P5 IADD3.X R57, R30, R23, R9, P2, P4 ;  /* 0x000000171e39d210 */ /* 0x000fe400017e8409 */
[----:B------:R-:W-:Y:S02]  /*14210*/  ISETP.LT.OR P4, PT, R28, 0x11, !P0 ;  /* 0x000000111c00780c */ /* 0x000fe40004781670 */
[----:B------:R-:W-:-:S11]  /*14220*/  @P5 LOP3.LUT R0, R0, 0x200, RZ, 0xfc, !PT ;  /* 0x0000020000005812 */ /* 0x000fd600078efcff */
[----:B------:R-:W-:-:S04]  /*14230*/  @!P4 IADD3 R32, P2, P5, R3, R24, R10 ;  /* 0x000000180320c210 */ /* 0x000fc80007d5e00a */
[----:B------:R-:W-:Y:S02]  /*14240*/  @!P4 IADD3.X R31, R4, R30, R9, P2, P5 ;  /* 0x0000001e041fc210 */ /* 0x000fe400017ea409 */
[----:B----4-:R-:W-:-:S04]  /*14250*/  LOP3.LUT R22, R22, 0xff, RZ, 0xc0, !PT ;  /* 0x000000ff16167812 */ /* 0x010fc800078ec0ff */
[----:B------:R-:W-:-:S05]  /*14260*/  F2FP.F16.E4M3.UNPACK_B R22, R22 ;  /* 0x00000016ff16723e */ /* 0x000fca00020006ff */
[----:B------:R-:W-:-:S05]  /*14270*/  HADD2.F32 R22, -RZ, R22.H0_H0 ;  /* 0x20000016ff167230 */ /* 0x000fca0000004100 */
[----:B------:R-:W-:-:S04]  /*14280*/  FMUL R22, R22, UR32 ;  /* 0x0000002016167c20 */ /* 0x000fc80008400000 */
[----:B--2---:R-:W-:Y:S02]  /*14290*/  FFMA R22, R89, UR33, R22 ;  /* 0x0000002159167c23 */ /* 0x004fe40008000016 */
[----:B------:R-:W2:Y:S03]  /*142a0*/  LDL.LU R89, [R1+0xe4] ;  /* 0x0000e40001597983 */ /* 0x000ea60000300800 */
[----:B------:R-:W-:-:S05]  /*142b0*/  F2FP.SATFINITE.E4M3.F32.PACK_AB_MERGE_C R22, RZ, R22, RZ ;  /* 0x00000016ff16723e */ /* 0x000fca00048070ff */
[----:B------:R0:W-:Y:S02]  /*142c0*/  @!P1 STG.E.U8 desc[UR40][R42.64+0x11], R22 ;  /* 0x000011162a009986 */ /* 0x0001e4000c101128 */
[----:B0-----:R-:W0:Y:S02]  /*142d0*/  @!P4 LDC.64 R22, c[0x0][0x5c0] ;  /* 0x00017000ff16cb82 */ /* 0x001e240000000a00 */
[----:B0-----:R-:W-:-:S05]  /*142e0*/  @!P4 IADD3 R22, P2, R32, R22, RZ ;  /* 0x000000162016c210 */ /* 0x001fca0007f5e0ff */
[----:B------:R-:W-:Y:S01]  /*142f0*/  @!P4 IMAD.X R23, R31, 0x1, R23, P2 ;  /* 0x000000011f17c824 */ /* 0x000fe200010e0617 */
[----:B------:R-:W-:-:S06]  /*14300*/  PRMT R31, RZ, 0x7610, R31 ;  /* 0x00007610ff1f7816 */ /* 0x000fcc000000001f */
[----:B------:R-:W4:Y:S01]  /*14310*/  @!P4 LDG.E.U8 R31, desc[UR40][R20.64+0x10] ;  /* 0x00001028141fc981 */ /* 0x000f22000c1e1100 */
[C---:B------:R-:W-:Y:S02]  /*14320*/  ISETP.LT.OR P1, PT, R28.reuse, 0x31, !P3 ;  /* 0x000000311c00780c */ /* 0x040fe40005f21670 */
[----:B------:R-:W-:-:S13]  /*14330*/  ISETP.LT.OR P2, PT, R28, 0x12, !P0 ;  /* 0x000000121c00780c */ /* 0x000fda0004741670 */
[----:B------:R-:W-:Y:S02]  /*14340*/  @!P2 IADD3 R36, P5, P6, R3, R24, R10 ;  /* 0x000000180324a210 */ /* 0x000fe40007ebe00a */
[----:B----4-:R-:W-:-:S04]  /*14350*/  LOP3.LUT R31, R31, 0xff, RZ, 0xc0, !PT ;  /* 0x000000ff1f1f7812 */ /* 0x010fc800078ec0ff */
[----:B------:R-:W-:-:S05]  /*14360*/  F2FP.F16.E4M3.UNPACK_B R31, R31 ;  /* 0x0000001fff1f723e */ /* 0x000fca00020006ff */
[----:B------:R-:W-:-:S05]  /*14370*/  HADD2.F32 R31, -RZ, R31.H0_H0 ;  /* 0x2000001fff1f7230 */ /* 0x000fca0000004100 */
[----:B------:R-:W-:-:S04]  /*14380*/  FMUL R32, R31, UR32 ;  /* 0x000000201f207c20 */ /* 0x000fc80008400000 */
[----:B---3--:R-:W-:Y:S01]  /*14390*/  FFMA R32, R88, UR33, R32 ;  /* 0x0000002158207c23 */ /* 0x008fe20008000020 */
[----:B------:R-:W-:Y:S01]  /*143a0*/  @!P2 IADD3.X R31, R4, R30, R9, P5, P6 ;  /* 0x0000001e041fa210 */ /* 0x000fe20002fec409 */
[----:B------:R-:W3:Y:S03]  /*143b0*/  LDL.LU R88, [R1+0xe8] ;  /* 0x0000e80001587983 */ /* 0x000ee60000300800 */
[----:B------:R-:W-:-:S05]  /*143c0*/  F2FP.SATFINITE.E4M3.F32.PACK_AB_MERGE_C R32, RZ, R32, RZ ;  /* 0x00000020ff20723e */ /* 0x000fca00048070ff */
[----:B------:R0:W-:Y:S02]  /*143d0*/  @!P4 STG.E.U8 desc[UR40][R22.64+0x10], R32 ;  /* 0x000010201600c986 */ /* 0x0001e4000c101128 */
[----:B0-----:R-:W0:Y:S08]  /*143e0*/  @!P1 LDC.64 R22, c[0x0][0x5c0] ;  /* 0x00017000ff169b82 */ /* 0x001e300000000a00 */
[----:B------:R-:W1:Y:S01]  /*143f0*/  @!P2 LDC.64 R32, c[0x0][0x5c0] ;  /* 0x00017000ff20ab82 */ /* 0x000e620000000a00 */
[----:B0-----:R-:W-:-:S02]  /*14400*/  @!P1 IADD3 R38, P5, P6, R24, R22, R10 ;  /* 0x0000001618269210 */ /* 0x001fc40007ebe00a */
[----:B------:R-:W-:-:S06]  /*14410*/  PRMT R22, RZ, 0x7610, R22 ;  /* 0x00007610ff167816 */ /* 0x000fcc0000000016 */
[----:B------:R-:W4:Y:S01]  /*14420*/  @!P2 LDG.E.U8 R22, desc[UR40][R20.64+0x11] ;  /* 0x000011281416a981 */ /* 0x000f22000c1e1100 */
[----:B------:R-:W-:Y:S02]  /*14430*/  @!P1 IADD3.X R39, R30, R23, R9, P5, P6 ;  /* 0x000000171e279210 */ /* 0x000fe40002fec409 */
[----:B------:R-:W-:Y:S02]  /*14440*/  ISETP.GE.AND P6, PT, R11, 0x101, PT ;  /* 0x000001010b00780c */ /* 0x000fe40003fc6270 */
[----:B-1----:R-:W-:Y:S02]  /*14450*/  @!P2 IADD3 R32, P4, R36, R32, RZ ;  /* 0x000000202420a210 */ /* 0x002fe40007f9e0ff */
[----:B------:R-:W-:-:S03]  /*14460*/  ISETP.LT.OR P3, PT, R28, 0x32, !P6 ;  /* 0x000000321c00780c */ /* 0x000fc60007761670 */
[----:B------:R-:W-:Y:S01]  /*14470*/  @!P2 IMAD.X R33, R31, 0x1, R33, P4 ;  /* 0x000000011f21a824 */ /* 0x000fe200020e0621 */
[----:B------:R-:W-:-:S04]  /*14480*/  LOP3.LUT R0, R0, 0xfdffffff, RZ, 0xc0, !PT ;  /* 0xfdffffff00007812 */ /* 0x000fc800078ec0ff */
[----:B------:R-:W-:-:S04]  /*14490*/  @P1 LOP3.LUT R0, R0, 0x2000000, RZ, 0xfc, !PT ;  /* 0x0200000000001812 */ /* 0x000fc800078efcff */
[----:B------:R-:W-:Y:S02]  /*144a0*/  LOP3.LUT P5, RZ, R0, 0x800, RZ, 0xc0, !PT ;  /* 0x0000080000ff7812 */ /* 0x000fe400078ac0ff */
[----:B----4-:R-:W-:-:S04]  /*144b0*/  LOP3.LUT R22, R22, 0xff, RZ, 0xc0, !PT ;  /* 0x000000ff16167812 */ /* 0x010fc800078ec0ff */
[----:B------:R-:W-:-:S05]  /*144c0*/  F2FP.F16.E4M3.UNPACK_B R22, R22 ;  /* 0x00000016ff16723e */ /* 0x000fca00020006ff */
[----:B------:R-:W-:-:S05]  /*144d0*/  HADD2.F32 R22, -RZ, R22.H0_H0 ;  /* 0x20000016ff167230 */ /* 0x000fca0000004100 */
[----:B------:R-:W-:-:S04]  /*144e0*/  FMUL R22, R22, UR32 ;  /* 0x0000002016167c20 */ /* 0x000fc80008400000 */
[----:B--2---:R-:W-:Y:S01]  /*144f0*/  FFMA R22, R89, UR33, R22 ;  /* 0x0000002159167c23 */ /* 0x004fe20008000016 */
[----:B------:R-:W-:Y:S01]  /*14500*/  LOP3.LUT P1, RZ, R0, 0x8, RZ, 0xc0, !PT ;  /* 0x0000000800ff7812 */ /* 0x000fe2000782c0ff */
[----:B------:R-:W2:Y:S03]  /*14510*/  LDL.LU R89, [R1+0xec] ;  /* 0x0000ec0001597983 */ /* 0x000ea60000300800 */
[----:B------:R-:W-:-:S05]  /*14520*/  F2FP.SATFINITE.E4M3.F32.PACK_AB_MERGE_C R22, RZ, R22, RZ ;  /* 0x00000016ff16723e */ /* 0x000fca00048070ff */
[----:B------:R0:W-:Y:S02]  /*14530*/  @!P2 STG.E.U8 desc[UR40][R32.64+0x11], R22 ;  /* 0x000011162000a986 */ /* 0x0001e4000c101128 */
[----:B0-----:R-:W0:Y:S02]  /*14540*/  @!P3 LDC.64 R22, c[0x0][0x5c0] ;  /* 0x00017000ff16bb82 */ /* 0x001e240000000a00 */
[----:B0-----:R-:W-:Y:S02]  /*14550*/  @!P3 IADD3 R36, P2, P4, R24, R22, R10 ;  /* 0x000000161824b210 */ /* 0x001fe40007c5e00a */
[----:B------:R-:W-:-:S06]  /*14560*/  PRMT R22, RZ, 0x7610, R22 ;  /* 0x00007610ff167816 */ /* 0x000fcc0000000016 */
[----:B------:R-:W4:Y:S01]  /*14570*/  @!P5 LDG.E.U8 R22, desc[UR40][R18.64+0x18] ;  /* 0x000018281216d981 */ /* 0x000f22000c1e1100 */
[----:B------:R-:W-:Y:S02]  /*14580*/  LOP3.LUT R0, R0, 0xfffffeff, RZ, 0xc0, !PT ;  /* 0xfffffeff00007812 */ /* 0x000fe400078ec0ff */
[----:B------:R-:W-:Y:S02]  /*14590*/  @!P3 IADD3.X R37, R30, R23, R9, P2, P4 ;  /* 0x000000171e25b210 */ /* 0x000fe400017e8409 */
[----:B------:R-:W-:Y:S02]  /*145a0*/  @P3 LOP3.LUT R0, R0, 0x100, RZ, 0xfc, !PT ;  /* 0x0000010000003812 */ /* 0x000fe400078efcff */
[----:B------:R-:W-:Y:S02]  /*145b0*/  ISETP.LT.OR P3, PT, R28, 0x39, !P6 ;  /* 0x000000391c00780c */ /* 0x000fe40007761670 */
[----:B----4-:R-:W-:-:S04]  /*145c0*/  LOP3.LUT R22, R22, 0xff, RZ, 0xc0, !PT ;  /* 0x000000ff16167812 */ /* 0x010fc800078ec0ff */
[----:B------:R-:W-:-:S05]  /*145d0*/  F2FP.F16.E4M3.UNPACK_B R22, R22 ;  /* 0x00000016ff16723e */ /* 0x000fca00020006ff */
[----:B------:R-:W-:-:S05]  /*145e0*/  HADD2.F32 R22, -RZ, R22.H0_H0 ;  /* 0x20000016ff167230 */ /* 0x000fca0000004100 */
[----:B------:R-:W-:Y:S02]  /*145f0*/  FMUL R31, R22, UR32 ;  /* 0x00000020161f7c20 */ /* 0x000fe40008400000 */
[----:B------:R-:W0:Y:S02]  /*14600*/  @!P3 LDC.64 R22, c[0x0][0x5c0] ;  /* 0x00017000ff16bb82 */ /* 0x000e240000000a00 */
[----:B---3--:R-:W-:Y:S01]  /*14610*/  FFMA R31, R88, UR33, R31 ;  /* 0x00000021581f7c23 */ /* 0x008fe2000800001f */
[----:B------:R-:W-:Y:S01]  /*14620*/  LOP3.LUT R0, R0, 0xfbffffff, RZ, 0xc0, !PT ;  /* 0xfbffffff00007812 */ /* 0x000fe200078ec0ff */
[----:B------:R-:W3:Y:S03]  /*14630*/  LDL.LU R88, [R1+0xf0] ;  /* 0x0000f00001587983 */ /* 0x000ee60000300800 */
[----:B------:R-:W-:-:S05]  /*14640*/  F2FP.SATFINITE.E4M3.F32.PACK_AB_MERGE_C R31, RZ, R31, RZ ;  /* 0x0000001fff1f723e */ /* 0x000fca00048070ff */
[----:B------:R1:W-:Y:S01]  /*14650*/  @!P5 STG.E.U8 desc[UR40][R60.64+0x18], R31 ;  /* 0x0000181f3c00d986 */ /* 0x0003e2000c101128 */
[----:B------:R-:W-:Y:S02]  /*14660*/  ISETP.LT.OR P5, PT, R28, 0x3a, !P6 ;  /* 0x0000003a1c00780c */ /* 0x000fe400077a1670 */
[----:B0-----:R-:W-:-:S04]  /*14670*/  @!P3 IADD3 R40, P2, P4, R24, R22, R10 ;  /* 0x000000161828b210 */ /* 0x001fc80007c5e00a */
[----:B------:R-:W-:-:S07]  /*14680*/  @!P3 IADD3.X R41, R30, R23, R9, P2, P4 ;  /* 0x000000171e29b210 */ /* 0x000fce00017e8409 */
[----:B------:R-:W0:Y:S02]  /*14690*/  @!P5 LDC.64 R22, c[0x0][0x5c0] ;  /* 0x00017000ff16db82 */ /* 0x000e240000000a00 */
[----:B0-----:R-:W-:Y:S02]  /*146a0*/  @!P5 IADD3 R42, P2, P4, R24, R22, R10 ;  /* 0x00000016182ad210 */ /* 0x001fe40007c5e00a */
[----:B------:R-:W-:-:S06]  /*146b0*/  PRMT R22, RZ, 0x7610, R22 ;  /* 0x00007610ff167816 */ /* 0x000fcc0000000016 */
[----:B------:R-:W4:Y:S01]  /*146c0*/  @!P1 LDG.E.U8 R22, desc[UR40][R18.64+0x19] ;  /* 0x0000192812169981 */ /* 0x000f22000c1e1100 */
[----:B------:R-:W-:Y:S02]  /*146d0*/  @!P5 IADD3.X R43, R30, R23, R9, P2, P4 ;  /* 0x000000171e2bd210 */ /* 0x000fe400017e8409 */
[----:B------:R-:W-:Y:S02]  /*146e0*/  ISETP.LT.OR P4, PT, R28, 0x19, !P0 ;  /* 0x000000191c00780c */ /* 0x000fe40004781670 */
[----:B------:R-:W-:-:S04]  /*146f0*/  @P3 LOP3.LUT R0, R0, 0x4000000, RZ, 0xfc, !PT ;  /* 0x0400000000003812 */ /* 0x000fc800078efcff */
[----:B------:R-:W-:-:S04]  /*14700*/  LOP3.LUT R0, R0, 0xfffff7ff, RZ, 0xc0, !PT ;  /* 0xfffff7ff00007812 */ /* 0x000fc800078ec0ff */
[----:B------:R-:W-:-:S03]  /*14710*/  @P5 LOP3.LUT R0, R0, 0x800, RZ, 0xfc, !PT ;  /* 0x0000080000005812 */ /* 0x000fc600078efcff */
[----:B------:R-:W-:-:S04]  /*14720*/  @!P4 IADD3 R32, P2, P5, R3, R24, R10 ;  /* 0x000000180320c210 */ /* 0x000fc80007d5e00a */
[----:B-1----:R-:W-:Y:S02]  /*14730*/  @!P4 IADD3.X R31, R4, R30, R9, P2, P5 ;  /* 0x0000001e041fc210 */ /* 0x002fe400017ea409 */
        /* <DEDUP_REMOVED lines=31> */
[----:B------:R-:W-:-:S04]  /*14930*/  LOP3.LUT R29, R29, 0xfffffeff, RZ, 0xc0, !PT ;  /* 0xfffffeff1d1d7812 */ /* 0x000fc800078ec0ff */
[----:B------:R-:W-:Y:S02]  /*14940*/  @P0 LOP3.LUT R29, R29, 0x100, RZ, 0xfc, !PT ;  /* 0x000001001d1d0812 */ /* 0x000fe400078efcff */
[----:B------:R-:W-:Y:S02]  /*14950*/  ISETP.LT.OR P0, PT, R28, 0x42, !P3 ;  /* 0x000000421c00780c */ /* 0x000fe40005f01670 */
[----:B-1----:R-:W-:-:S05]  /*14960*/  @!P2 IADD3 R32, P4, R34, R32, RZ ;  /* 0x000000202220a210 */ /* 0x002fca0007f9e0ff */
[----:B------:R-:W-:Y:S01]  /*14970*/  @!P2 IMAD.X R33, R31, 0x1, R33, P4 ;  /* 0x000000011f21a824 */ /* 0x000fe200020e0621 */
[----:B------:R-:W-:Y:S02]  /*14980*/  @!P1 IADD3.X R45, R30, R23, R4, P5, P6 ;  /* 0x000000171e2d9210 */ /* 0x000fe40002fec404 */
[----:B------:R-:W-:Y:S02]  /*14990*/  ISETP.GE.AND P5, PT, R11, 0x1, PT ;  /* 0x000000010b00780c */ /* 0x000fe40003fa6270 */
        /* <DEDUP_REMOVED lines=9> */
[----:B0-----:R-:W-:-:S04]  /*14a30*/  @!P0 IADD3 R34, P2, P4, R24, R22, R3 ;  /* 0x0000001618228210 */ /* 0x001fc80007c5e003 */
[----:B------:R-:W-:Y:S02]  /*14a40*/  @!P0 IADD3.X R35, R30, R23, R4, P2, P4 ;  /* 0x000000171e238210 */ /* 0x000fe400017e8404 */
[----:B------:R-:W-:Y:S02]  /*14a50*/  ISETP.LT.OR P2, PT, R28, 0x21, !P5 ;  /* 0x000000211c00780c */ /* 0x000fe40006f41670 */
[----:B------:R-:W-:-:S11]  /*14a60*/  PRMT R22, RZ, 0x7610, R22 ;  /* 0x00007610ff167816 */ /* 0x000fd60000000016 */
[----:B------:R-:W4:Y:S02]  /*14a70*/  @!P2 LDG.E.U8 R22, desc[UR40][R26.64+0x20] ;  /* 0x000020281a16a981 */ /* 0x000f24000c1e1100 */
[----:B----4-:R-:W-:-:S04]  /*14a80*/  LOP3.LUT R22, R22, 0xff, RZ, 0xc0, !PT ;  /* 0x000000ff16167812 */ /* 0x010fc800078ec0ff */
[----:B------:R-:W-:-:S05]  /*14a90*/  F2FP.F16.E4M3.UNPACK_B R22, R22 ;  /* 0x00000016ff16723e */ /* 0x000fca00020006ff */
[----:B------:R-:W-:-:S05]  /*14aa0*/  HADD2.F32 R22, -RZ, R22.H0_H0 ;  /* 0x20000016ff167230 */ /* 0x000fca0000004100 */
[----:B------:R-:W-:Y:S02]  /*14ab0*/  FMUL R31, R22, UR32 ;  /* 0x00000020161f7c20 */ /* 0x000fe40008400000 */
[----:B------:R-:W0:Y:S02]  /*14ac0*/  @!P2 LDC.64 R22, c[0x0][0x5c0] ;  /* 0x00017000ff16ab82 */ /* 0x000e240000000a00 */
[----:B---3--:R-:W-:Y:S01]  /*14ad0*/  FFMA R31, R88, UR33, R31 ;  /* 0x00000021581f7c23 */ /* 0x008fe2000800001f */
[----:B------:R-:W-:Y:S01]  /*14ae0*/  ISETP.LT.OR P0, PT, R28, 0x49, !P3 ;  /* 0x000000491c00780c */ /* 0x000fe20005f01670 */
[----:B------:R-:W3:Y:S03]  /*14af0*/  LDL.LU R88, [R1+0x100] ;  /* 0x0001000001587983 */ /* 0x000ee60000300800 */
[----:B------:R-:W-:Y:S02]  /*14b00*/  F2FP.SATFINITE.E4M3.F32.PACK_AB_MERGE_C R31, RZ, R31, RZ ;  /* 0x0000001fff1f723e */ /* 0x000fe400048070ff */
[----:B0-----:R-:W-:-:S05]  /*14b10*/  @!P2 IADD3 R22, P4, R24, R22, RZ ;  /* 0x000000161816a210 */ /* 0x001fca0007f9e0ff */
[----:B------:R-:W-:-:S05]  /*14b20*/  @!P2 IMAD.X R23, R30, 0x1, R23, P4 ;  /* 0x000000011e17a824 */ /* 0x000fca00020e0617 */
[----:B------:R0:W-:Y:S01]  /*14b30*/  @!P2 STG.E.U8 desc[UR40][R22.64+0x20], R31 ;  /* 0x0000201f1600a986 */ /* 0x0001e2000c101128 */
[----:B------:R-:W-:Y:S02]  /*14b40*/  ISETP.LT.OR P2, PT, R28, 0x22, !P5 ;  /* 0x000000221c00780c */ /* 0x000fe40006f41670 */
[----:B0-----:R-:W-:-:S11]  /*14b50*/  PRMT R31, RZ, 0x7610, R31 ;  /* 0x00007610ff1f7816 */ /* 0x001fd6000000001f */
[----:B------:R-:W0:Y:S01]  /*14b60*/  @!P2 LDC.64 R22, c[0x0][0x5c0] ;  /* 0x00017000ff16ab82 */ /* 0x000e220000000a00 */
[----:B------:R-:W4:Y:S01]  /*14b70*/  @!P2 LDG.E.U8 R31, desc[UR40][R26.64+0x21] ;  /* 0x000021281a1fa981 */ /* 0x000f22000c1e1100 */
[----:B0-----:R-:W-:-:S05]  /*14b80*/  @!P2 IADD3 R22, P4, R24, R22, RZ ;  /* 0x000000161816a210 */ /* 0x001fca0007f9e0ff */
[----:B------:R-:W-:Y:S01]  /*14b90*/  @!P2 IMAD.X R23, R30, 0x1, R23, P4 ;  /* 0x000000011e17a824 */ /* 0x000fe200020e0617 */
[----:B------:R-:W-:Y:S02]  /*14ba0*/  ISETP.LT.OR P1, PT, R28, 0x21, !P3 ;  /* 0x000000211c00780c */ /* 0x000fe40005f21670 */
[----:B----4-:R-:W-:-:S04]  /*14bb0*/  LOP3.LUT R31, R31, 0xff, RZ, 0xc0, !PT ;  /* 0x000000ff1f1f7812 */ /* 0x010fc800078ec0ff */
[----:B------:R-:W-:-:S05]  /*14bc0*/  F2FP.F16.E4M3.UNPACK_B R31, R31 ;  /* 0x0000001fff1f723e */ /* 0x000fca00020006ff */
[----:B------:R-:W-:-:S05]  /*14bd0*/  HADD2.F32 R31, -RZ, R31.H0_H0 ;  /* 0x2000001fff1f7230 */ /* 0x000fca0000004100 */
[----:B------:R-:W-:-:S04]  /*14be0*/  FMUL R31, R31, UR32 ;  /* 0x000000201f1f7c20 */ /* 0x000fc80008400000 */
[----:B--2---:R-:W-:Y:S01]  /*14bf0*/  FFMA R31, R89, UR33, R31 ;  /* 0x00000021591f7c23 */ /* 0x004fe2000800001f */
[----:B------:R-:W-:Y:S01]  /*14c00*/  LOP3.LUT R0, R0, 0xbfffffff, RZ, 0xc0, !PT ;  /* 0xbfffffff00007812 */ /* 0x000fe200078ec0ff */
[----:B------:R-:W2:Y:S03]  /*14c10*/  LDL.LU R89, [R1+0x104] ;  /* 0x0001040001597983 */ /* 0x000ea60000300800 */
[----:B------:R-:W-:-:S05]  /*14c20*/  F2FP.SATFINITE.E4M3.F32.PACK_AB_MERGE_C R31, RZ, R31, RZ ;  /* 0x0000001fff1f723e */ /* 0x000fca00048070ff */
[----:B------:R0:W-:Y:S02]  /*14c30*/  @!P2 STG.E.U8 desc[UR40][R22.64+0x21], R31 ;  /* 0x0000211f1600a986 */ /* 0x0001e4000c101128 */
[----:B0-----:R-:W0:Y:S02]  /*14c40*/  @!P0 LDC.64 R22, c[0x0][0x5c0] ;  /* 0x00017000ff168b82 */ /* 0x001e240000000a00 */
[----:B0-----:R-:W-:Y:S02]  /*14c50*/  @!P0 IADD3 R96, P2, P4, R24, R22, R3 ;  /* 0x0000001618608210 */ /* 0x001fe40007c5e003 */
[----:B------:R-:W-:-:S06]  /*14c60*/  PRMT R22, RZ, 0x7610, R22 ;  /* 0x00007610ff167816 */ /* 0x000fcc0000000016 */
[----:B------:R-:W4:Y:S01]  /*14c70*/  @!P1 LDG.E.U8 R22, desc[UR40][R12.64+0x20] ;  /* 0x000020280c169981 */ /* 0x000f22000c1e1100 */
[----:B------:R-:W-:Y:S02]  /*14c80*/  @!P0 IADD3.X R97, R30, R23, R4, P2, P4 ;  /* 0x000000171e618210 */ /* 0x000fe400017e8404 */
[----:B------:R-:W-:-:S13]  /*14c90*/  ISETP.LT.OR P0, PT, R28, 0x4a, !P3 ;  /* 0x0000004a1c00780c */ /* 0x000fda0005f01670 */
[----:B------:R-:W-:Y:S02]  /*14ca0*/  @P0 LOP3.LUT R0, R0, 0x40000000, RZ, 0xfc, !PT ;  /* 0x4000000000000812 */ /* 0x000fe400078efcff */
[----:B----4-:R-:W-:-:S04]  /*14cb0*/  LOP3.LUT R22, R22, 0xff, RZ, 0xc0, !PT ;  /* 0x000000ff16167812 */ /* 0x010fc800078ec0ff */
[----:B------:R-:W-:-:S05]  /*14cc0*/  F2FP.F16.E4M3.UNPACK_B R22, R22 ;  /* 0x00000016ff16723e */ /* 0x000fca00020006ff */
[----:B------:R-:W-:-:S05]  /*14cd0*/  HADD2.F32 R22, -RZ, R22.H0_H0 ;  /* 0x20000016ff167230 */ /* 0x000fca0000004100 */
[----:B------:R-:W-:Y:S02]  /*14ce0*/  FMUL R31, R22, UR32 ;  /* 0x00000020161f7c20 */ /* 0x000fe40008400000 */
[----:B------:R-:W0:Y:S02]  /*14cf0*/  @!P0 LDC.64 R22, c[0x0][0x5c0] ;  /* 0x00017000ff168b82 */ /* 0x000e240000000a00 */
[----:B0-----:R-:W-:-:S04]  /*14d00*/  @!P0 IADD3 R94, P2, P4, R24, R22, R3 ;  /* 0x00000016185e8210 */ /* 0x001fc80007c5e003 */
[----:B------:R-:W-:Y:S02]  /*14d10*/  @!P0 IADD3.X R95, R30, R23, R4, P2, P4 ;  /* 0x000000171e5f8210 */ /* 0x000fe400017e8404 */
[----:B------:R-:W-:Y:S01]  /*14d20*/  ISETP.LT.OR P0, PT, R28, 0x51, !P3 ;  /* 0x000000511c00780c */ /* 0x000fe20005f01670 */
[----:B---3--:R-:W-:Y:S01]  /*14d30*/  FFMA R31, R88, UR33, R31 ;  /* 0x00000021581f7c23 */ /* 0x008fe2000800001f */
[----:B------:R-:W-:Y:S01]  /*14d40*/  LOP3.LUT R0, R0, 0xffffdfff, RZ, 0xc0, !PT ;  /* 0xffffdfff00007812 */ /* 0x000fe200078ec0ff */
[----:B------:R-:W3:Y:S10]  /*14d50*/  LDL.LU R88, [R1+0x108] ;  /* 0x0001080001587983 */ /* 0x000ef40000300800 */
[----:B------:R-:W0:Y:S01]  /*14d60*/  @!P0 LDC.64 R22, c[0x0][0x5c0] ;  /* 0x00017000ff168b82 */ /* 0x000e220000000a00 */
[----:B------:R-:W-:-:S05]  /*14d70*/  F2FP.SATFINITE.E4M3.F32.PACK_AB_MERGE_C R31, RZ, R31, RZ ;  /* 0x0000001fff1f723e */ /* 0x000fca00048070ff */
[----:B------:R-:W-:Y:S01]  /*14d80*/  @!P1 STG.E.U8 desc[UR40][R50.64+0x20], R31 ;  /* 0x0000201f32009986 */ /* 0x000fe2000c101128 */
[----:B------:R-:W-:Y:S02]  /*14d90*/  ISETP.LT.OR P1, PT, R28, 0x22, !P3 ;  /* 0x000000221c00780c */ /* 0x000fe40005f21670 */
[----:B0-----:R-:W-:Y:S02]  /*14da0*/  @!P0 IADD3 R112, P2, P4, R24, R22, R3 ;  /* 0x0000001618708210 */ /* 0x001fe40007c5e003 */
[----:B------:R-:W-:-:S09]  /*14db0*/  PRMT R22, RZ, 0x7610, R22 ;  /* 0x00007610ff167816 */ /* 0x000fd20000000016 */
[----:B------:R-:W4:Y:S01]  /*14dc0*/  @!P1 LDG.E.U8 R22, desc[UR40][R12.64+0x21] ;  /* 0x000021280c169981 */ /* 0x000f22000c1e1100 */
[----:B------:R-:W-:Y:S02]  /*14dd0*/  @P0 LOP3.LUT R0, R0, 0x2000, RZ, 0xfc, !PT ;  /* 0x0000200000000812 */ /* 0x000fe400078efcff */
[----:B------:R-:W-:Y:S02]  /*14de0*/  @!P0 IADD3.X R113, R30, R23, R4, P2, P4 ;  /* 0x000000171e718210 */ /* 0x000fe400017e8404 */
[----:B------:R-:W-:Y:S02]  /*14df0*/  ISETP.LT.OR P0, PT, R28, 0x52, !P3 ;  /* 0x000000521c00780c */ /* 0x000fe40005f01670 */
        /* <DEDUP_REMOVED lines=30> */
[----:B------:R-:W-:Y:S02]  /*14fe0*/  @P0 LOP3.LUT R0, R0, 0x1000, RZ, 0xfc, !PT ;  /* 0x0000100000000812 */ /* 0x000fe400078efcff */
[----:B------:R-:W-:Y:S02]  /*14ff0*/  ISETP.LT.OR P0, PT, R28, 0x59, !P3 ;  /* 0x000000591c00780c */ /* 0x000fe40005f01670 */
        /* <DEDUP_REMOVED lines=16> */
[----:B------:R-:W-:Y:S02]  /*15100*/  @P5 LOP3.LUT R29, R29, 0x1000, RZ, 0xfc, !PT ;  /* 0x000010001d1d5812 */ /* 0x000fe400078efcff */
[----:B------:R-:W-:Y:S02]  /*15110*/  ISETP.LT.OR P5, PT, R28, 0x5a, !P3 ;  /* 0x0000005a1c00780c */ /* 0x000fe40005fa1670 */
[----:B------:R-:W-:Y:S02]  /*15120*/  @!P0 IADD3.X R103, R30, R23, R4, P2, P4 ;  /* 0x000000171e678210 */ /* 0x000fe400017e8404 */
[----:B------:R-:W-:Y:S02]  /*15130*/  LOP3.LUT R2, R2, 0xffff7fff, RZ, 0xc0, !PT ;  /* 0xffff7fff02027812 */ /* 0x000fe400078ec0ff */
[----:B------:R-:W-:Y:S02]  /*15140*/  LOP3.LUT R29, R29, 0xfffffdff, RZ, 0xc0, !PT ;  /* 0xfffffdff1d1d7812 */ /* 0x000fe400078ec0ff */
[----:B------:R-:W-:-:S02]  /*15150*/  @P0 LOP3.LUT R2, R2, 0x8000, RZ, 0xfc, !PT ;  /* 0x0000800002020812 */ /* 0x000fc400078efcff */
[----:B------:R-:W-:Y:S02]  /*15160*/  ISETP.GE.AND P0, PT, R11, 0x81, PT ;  /* 0x000000810b00780c */ /* 0x000fe40003f06270 */
[----:B------:R-:W-:Y:S02]  /*15170*/  @P3 LOP3.LUT R29, R29, 0x200, RZ, 0xfc, !PT ;  /* 0x000002001d1d3812 */ /* 0x000fe400078efcff */
[----:B------:R-:W-:Y:S02]  /*15180*/  ISETP.LT.OR P3, PT, R28, 0x41, !P0 ;  /* 0x000000411c00780c */ /* 0x000fe40004761670 */
[----:B------:R-:W-:Y:S02]  /*15190*/  LOP3.LUT P1, RZ, R0, 0x10, RZ, 0xc0, !PT ;  /* 0x0000001000ff7812 */ /* 0x000fe4000782c0ff */
[----:B----4-:R-:W-:-:S04]  /*151a0*/  LOP3.LUT R22, R22, 0xff, RZ, 0xc0, !PT ;  /* 0x000000ff16167812 */ /* 0x010fc800078ec0ff */
[----:B------:R-:W-:-:S05]  /*151b0*/  F2FP.F16.E4M3.UNPACK_B R22, R22 ;  /* 0x00000016ff16723e */ /* 0x000fca00020006ff */
[----:B------:R-:W-:-:S05]  /*151c0*/  HADD2.F32 R22, -RZ, R22.H0_H0 ;  /* 0x20000016ff167230 */ /* 0x000fca0000004100 */
[----:B------:R-:W-:Y:S02]  /*151d0*/  FMUL R31, R22, UR32 ;  /* 0x00000020161f7c20 */ /* 0x000fe40008400000 */
[----:B------:R-:W0:Y:S02]  /*151e0*/  @!P5 LDC.64 R22, c[0x0][0x5c0] ;  /* 0x00017000ff16db82 */ /* 0x000e240000000a00 */
[----:B0-----:R-:W-:-:S04]  /*151f0*/  @!P5 IADD3 R100, P2, P4, R24, R22, R3 ;  /* 0x000000161864d210 */ /* 0x001fc80007c5e003 */
[----:B------:R-:W-:Y:S02]  /*15200*/  @!P5 IADD3.X R101, R30, R23, R4, P2, P4 ;  /* 0x000000171e65d210 */ /* 0x000fe400017e8404 */
[----:B------:R-:W0:Y:S01]  /*15210*/  @!P3 LDC.64 R22, c[0x0][0x5c0] ;  /* 0x00017000ff16bb82 */ /* 0x000e220000000a00 */
[----:B---3--:R-:W-:Y:S01]  /*15220*/  FFMA R31, R88, UR33, R31 ;  /* 0x00000021581f7c23 */ /* 0x008fe2000800001f */
[----:B------:R-:W-:Y:S01]  /*15230*/  LOP3.LUT R2, R2, 0xfffeffff, RZ, 0xc0, !PT ;  /* 0xfffeffff02027812 */ /* 0x000fe200078ec0ff */
[----:B------:R-:W3:Y:S03]  /*15240*/  LDL.LU R88, [R1+0x118] ;  /* 0x0001180001587983 */ /* 0x000ee60000300800 */
[----:B------:R-:W-:-:S05]  /*15250*/  F2FP.SATFINITE.E4M3.F32.PACK_AB_MERGE_C R31, RZ, R31, RZ ;  /* 0x0000001fff1f723e */ /* 0x000fca00048070ff */
[----:B------:R-:W-:Y:S01]  /*15260*/  @!P6 STG.E.U8 desc[UR40][R64.64+0x28], R31 ;  /* 0x0000281f4000e986 */ /* 0x000fe2000c101128 */
[----:B0-----:R-:W-:Y:S02]  /*15270*/  @!P3 IADD3 R106, P2, P4, R24, R22, R8 ;  /* 0x00000016186ab210 */ /* 0x001fe40007c5e008 */
[----:B------:R-:W-:-:S06]  /*15280*/  PRMT R22, RZ, 0x7610, R22 ;  /* 0x00007610ff167816 */ /* 0x000fcc0000000016 */
[----:B------:R-:W4:Y:S01]  /*15290*/  @!P1 LDG.E.U8 R22, desc[UR40][R12.64+0x29] ;  /* 0x000029280c169981 */ /* 0x000f22000c1e1100 */
[----:B------:R-:W-:Y:S02]  /*152a0*/  @!P3 IADD3.X R107, R30, R23, R7, P2, P4 ;  /* 0x000000171e6bb210 */ /* 0x000fe400017e8407 */
[----:B------:R-:W-:Y:S02]  /*152b0*/  @P5 LOP3.LUT R2, R2, 0x10000, RZ, 0xfc, !PT ;  /* 0x0001000002025812 */ /* 0x000fe400078efcff */
[----:B------:R-:W-:Y:S02]  /*152c0*/  LOP3.LUT P5, RZ, R29, 0x1000, RZ, 0xc0, !PT ;  /* 0x000010001dff7812 */ /* 0x000fe400078ac0ff */
[----:B----4-:R-:W-:-:S04]  /*152d0*/  LOP3.LUT R22, R22, 0xff, RZ, 0xc0, !PT ;  /* 0x000000ff16167812 */ /* 0x010fc800078ec0ff */
[----:B------:R-:W-:-:S05]  /*152e0*/  F2FP.F16.E4M3.UNPACK_B R22, R22 ;  /* 0x00000016ff16723e */ /* 0x000fca00020006ff */
[----:B------:R-:W-:-:S05]  /*152f0*/  HADD2.F32 R22, -RZ, R22.H0_H0 ;  /* 0x20000016ff167230 */ /* 0x000fca0000004100 */
[----:B------:R-:W-:-:S04]  /*15300*/  FMUL R22, R22, UR32 ;  /* 0x0000002016167c20 */ /* 0x000fc80008400000 */
[----:B--2---:R-:W-:Y:S02]  /*15310*/  FFMA R22, R89, UR33, R22 ;  /* 0x0000002159167c23 */ /* 0x004fe40008000016 */
[----:B------:R-:W2:Y:S03]  /*15320*/  LDL.LU R89, [R1+0x11c] ;  /* 0x00011c0001597983 */ /* 0x000ea60000300800 */
[----:B------:R-:W-:-:S05]  /*15330*/  F2FP.SATFINITE.E4M3.F32.PACK_AB_MERGE_C R22, RZ, R22, RZ ;  /* 0x00000016ff16723e */ /* 0x000fca00048070ff */
[----:B------:R0:W-:Y:S01]  /*15340*/  @!P1 STG.E.U8 desc[UR40][R46.64+0x29], R22 ;  /* 0x000029162e009986 */ /* 0x0001e2000c101128 */
[----:B------:R-:W-:-:S13]  /*15350*/  ISETP.LT.OR P1, PT, R28, 0x42, !P0 ;  /* 0x000000421c00780c */ /* 0x000fda0004721670 */
        /* <DEDUP_REMOVED lines=22> */
[----:B------:R-:W-:-:S04]  /*154c0*/  @P3 LOP3.LUT R0, R0, 0x10000, RZ, 0xfc, !PT ;  /* 0x0001000000003812 */ /* 0x000fc800078efcff */
[----:B------:R-:W-:-:S04]  /*154d0*/  LOP3.LUT R0, R0, 0xffffffef, RZ, 0xc0, !PT ;  /* 0xffffffef00007812 */ /* 0x000fc800078ec0ff */
[----:B------:R-:W-:Y:S02]  /*154e0*/  @P1 LOP3.LUT R0, R0, 0x10, RZ, 0xfc, !PT ;  /* 0x0000001000001812 */ /* 0x000fe400078efcff */
[----:B------:R-:W-:Y:S02]  /*154f0*/  ISETP.LT.OR P1, PT, R28, 0x49, !P0 ;  /* 0x000000491c00780c */ /* 0x000fe40004721670 */
[----:B0-----:R-:W-:-:S05]  /*15500*/  @!P2 IADD3 R22, P4, R24, R22, RZ ;  /* 0x000000161816a210 */ /* 0x001fca0007f9e0ff */
[----:B------:R-:W-:Y:S01]  /*15510*/  @!P2 IMAD.X R23, R30, 0x1, R23, P4 ;  /* 0x000000011e17a824 */ /* 0x000fe200020e0617 */
[----:B------:R-:W-:Y:S02]  /*15520*/  LOP3.LUT P3, RZ, R0, 0x8000, RZ, 0xc0, !PT ;  /* 0x0000800000ff7812 */ /* 0x000fe4000786c0ff */
        /* <DEDUP_REMOVED lines=14> */
[----:B------:R-:W-:Y:S02]  /*15610*/  @!P1 IADD3.X R109, R30, R23, R7, P2, P4 ;  /* 0x000000171e6d9210 */ /* 0x000fe400017e8407 */
[----:B------:R-:W-:Y:S02]  /*15620*/  ISETP.LT.OR P1, PT, R28, 0x4a, !P0 ;  /* 0x0000004a1c00780c */ /* 0x000fe40004721670 */
[----:B------:R-:W-:Y:S02]  /*15630*/  LOP3.LUT P6, RZ, R0, 0x4000, RZ, 0xc0, !PT ;  /* 0x0000400000ff7812 */ /* 0x000fe400078cc0ff */
        /* <DEDUP_REMOVED lines=9> */
[----:B------:R-:W-:Y:S01]  /*156d0*/  @!P3 STG.E.U8 desc[UR40][R68.64+0x30], R31 ;  /* 0x0000301f4400b986 */ /* 0x000fe2000c101128 */
[----:B------:R-:W-:Y:S02]  /*156e0*/  ISETP.LT.OR P3, PT, R28, 0x51, !P0 ;  /* 0x000000511c00780c */ /* 0x000fe40004761670 */
[----:B0-----:R-:W-:-:S04]  /*156f0*/  @!P1 IADD3 R92, P2, P4, R24, R22, R8 ;  /* 0x00000016185c9210 */ /* 0x001fc80007c5e008 */
[----:B------:R-:W-:-:S07]  /*15700*/  @!P1 IADD3.X R93, R30, R23, R7, P2, P4 ;  /* 0x000000171e5d9210 */ /* 0x000fce00017e8407 */
[----:B------:R-:W0:Y:S02]  /*15710*/  @!P3 LDC.64 R22, c[0x0][0x5c0] ;  /* 0x00017000ff16bb82 */ /* 0x000e240000000a00 */
[----:B0-----:R-:W-:Y:S02]  /*15720*/  @!P3 IADD3 R118, P2, P4, R24, R22, R8 ;  /* 0x000000161876b210 */ /* 0x001fe40007c5e008 */
[----:B------:R-:W-:-:S06]  /*15730*/  PRMT R22, RZ, 0x7610, R22 ;  /* 0x00007610ff167816 */ /* 0x000fcc0000000016 */
        /* <DEDUP_REMOVED lines=52> */
[----:B------:R-:W-:-:S04]  /*15a80*/  @P1 LOP3.LUT R2, R2, 0x400000, RZ, 0xfc, !PT ;  /* 0x0040000002021812 */ /* 0x000fc800078efcff */
[----:B------:R-:W-:Y:S02]  /*15a90*/  LOP3.LUT R2, R2, 0x7fffffff, RZ, 0xc0, !PT ;  /* 0x7fffffff02027812 */ /* 0x000fe400078ec0ff */
[----:B------:R-:W-:Y:S02]  /*15aa0*/  @!P3 IADD3.X R131, R30, R23, R7, P2, P4 ;  /* 0x000000171e83b210 */ /* 0x000fe400017e8407 */
[----:B------:R-:W-:Y:S02]  /*15ab0*/  @P3 LOP3.LUT R2, R2, 0x80000000, RZ, 0xfc, !PT ;  /* 0x8000000002023812 */ /* 0x000fe400078efcff */
[----:B------:R-:W-:Y:S02]  /*15ac0*/  ISETP.LT.OR P3, PT, R28, 0x5a, !P0 ;  /* 0x0000005a1c00780c */ /* 0x000fe40004761670 */
[----:B------:R-:W-:Y:S02]  /*15ad0*/  LOP3.LUT R6, R6, 0xfffffffe, RZ, 0xc0, !PT ;  /* 0xfffffffe06067812 */ /* 0x000fe400078ec0ff */
[----:B------:R-:W-:-:S09]  /*15ae0*/  ISETP.GE.AND P0, PT, R11, 0x101, PT ;  /* 0x000001010b00780c */ /* 0x000fd20003f06270 */
[----:B------:R-:W-:Y:S02]  /*15af0*/  @P3 LOP3.LUT R6, R6, 0x1, RZ, 0xfc, !PT ;  /* 0x0000000106063812 */ /* 0x000fe400078efcff */
        /* <DEDUP_REMOVED lines=38> */
[----:B------:R-:W-:-:S11]  /*15d60*/  LOP3.LUT R6, R6, 0xffff7fff, RZ, 0xc0, !PT ;  /* 0xffff7fff06067812 */ /* 0x000fd600078ec0ff */
        /* <DEDUP_REMOVED lines=11> */
[----:B---3--:R-:W-:Y:S02]  /*15e20*/  FFMA R31, R88, UR33, R31 ;  /* 0x00000021581f7c23 */ /* 0x008fe4000800001f */
[----:B------:R-:W3:Y:S03]  /*15e30*/  LDL.LU R88, [R1+0x140] ;  /* 0x0001400001587983 */ /* 0x000ee60000300800 */
[----:B------:R-:W-:-:S05]  /*15e40*/  F2FP.SATFINITE.E4M3.F32.PACK_AB_MERGE_C R31, RZ, R31, RZ ;  /* 0x0000001fff1f723e */ /* 0x000fca00048070ff */
[----:B------:R1:W-:Y:S01]  /*15e50*/  @!P1 STG.E.U8 desc[UR40][R52.64+0x20], R31 ;  /* 0x0000201f34009986 */ /* 0x0003e2000c101128 */
[----:B0-----:R-:W-:Y:S02]  /*15e60*/  @!P3 IADD3 R160, P2, P4, R24, R22, R10 ;  /* 0x0000001618a0b210 */ /* 0x001fe40007c5e00a */
[----:B------:R-:W-:-:S06]  /*15e70*/  PRMT R22, RZ, 0x7610, R22 ;  /* 0x00007610ff167816 */ /* 0x000fcc0000000016 */
[----:B------:R-:W4:Y:S01]  /*15e80*/  @!P6 LDG.E.U8 R22, desc[UR40][R14.64+0x21] ;  /* 0x000021280e16e981 */ /* 0x000f22000c1e1100 */
[----:B------:R-:W-:Y:S02]  /*15e90*/  LOP3.LUT P1, RZ, R29, 0x400, RZ, 0xc0, !PT ;  /* 0x000004001dff7812 */ /* 0x000fe4000782c0ff */
[----:B------:R-:W-:Y:S02]  /*15ea0*/  @!P3 IADD3.X R161, R30, R23, R9, P2, P4 ;  /* 0x000000171ea1b210 */ /* 0x000fe400017e8409 */
[----:B------:R-:W-:-:S13]  /*15eb0*/  ISETP.LT.OR P4, PT, R28, 0x21, !P1 ;  /* 0x000000211c00780c */ /* 0x000fda0004f81670 */
[----:B------:R-:W-:-:S04]  /*15ec0*/  @!P4 IADD3 R32, P2, P5, R3, R24, R8 ;  /* 0x000000180320c210 */ /* 0x000fc80007d5e008 */
[----:B-1----:R-:W-:Y:S02]  /*15ed0*/  @!P4 IADD3.X R31, R4, R30, R7, P2, P5 ;  /* 0x0000001e041fc210 */ /* 0x002fe400017ea407 */
[----:B----4-:R-:W-:-:S04]  /*15ee0*/  LOP3.LUT R22, R22, 0xff, RZ, 0xc0, !PT ;  /* 0x000000ff16167812 */ /* 0x010fc800078ec0ff */
[----:B------:R-:W-:-:S05]  /*15ef0*/  F2FP.F16.E4M3.UNPACK_B R22, R22 ;  /* 0x00000016ff16723e */ /* 0x000fca00020006ff */
[----:B------:R-:W-:-:S05]  /*15f00*/  HADD2.F32 R22, -RZ, R22.H0_H0 ;  /* 0x20000016ff167230 */ /* 0x000fca0000004100 */
[----:B------:R-:W-:-:S04]  /*15f10*/  FMUL R22, R22, UR32 ;  /* 0x0000002016167c20 */ /* 0x000fc80008400000 */
[----:B--2---:R-:W-:Y:S01]  /*15f20*/  FFMA R22, R89, UR33, R22 ;  /* 0x0000002159167c23 */ /* 0x004fe20008000016 */
[----:B------:R-:W-:Y:S01]  /*15f30*/  ISETP.LT.OR P0, PT, R28, 0x51, !P0 ;  /* 0x000000511c00780c */ /* 0x000fe20004701670 */
        /* <DEDUP_REMOVED lines=24> */
[----:B------:R-:W-:Y:S02]  /*160c0*/  LOP3.LUT R6, R6, 0xffffbfff, RZ, 0xc0, !PT ;  /* 0xffffbfff06067812 */ /* 0x000fe400078ec0ff */
[----:B------:R-:W-:Y:S02]  /*160d0*/  @!P0 IADD3.X R165, R30, R23, R9, P5, P6 ;  /* 0x000000171ea58210 */ /* 0x000fe40002fec409 */
[----:B------:R-:W-:Y:S02]  /*160e0*/  ISETP.GE.AND P6, PT, R11, 0x101, PT ;  /* 0x000001010b00780c */ /* 0x000fe40003fc6270 */
[----:B------:R-:W-:Y:S02]  /*160f0*/  @P3 LOP3.LUT R6, R6, 0x4000, RZ, 0xfc, !PT ;  /* 0x0000400006063812 */ /* 0x000fe400078efcff */
[----:B------:R-:W-:Y:S02]  /*16100*/  ISETP.LT.OR P3, PT, R28, 0x52, !P6 ;  /* 0x000000521c00780c */ /* 0x000fe40007761670 */
[----:B-1----:R-:W-:-:S05]  /*16110*/  @!P2 IADD3 R32, P4, R46, R32, RZ ;  /* 0x000000202e20a210 */ /* 0x002fca0007f9e0ff */
        /* <DEDUP_REMOVED lines=115> */
[----:B------:R1:W-:Y:S01]  /*16850*/  @!P6 STG.E.U8 desc[UR40][R80.64+0x30], R31 ;  /* 0x0000301f5000e986 */ /* 0x0003e2000c101128 */
[----:B0-----:R-:W-:Y:S02]  /*16860*/  @!P5 IADD3 R176, P2, P4, R24, R22, R3 ;  /* 0x0000001618b0d210 */ /* 0x001fe40007c5e003 */
[----:B------:R-:W-:-:S06]  /*16870*/  PRMT R22, RZ, 0x7610, R22 ;  /* 0x00007610ff167816 */ /* 0x000fcc0000000016 */
[----:B------:R-:W4:Y:S01]  /*16880*/  @!P0 LDG.E.U8 R22, desc[UR40][R14.64+0x31] ;  /* 0x000031280e168981 */ /* 0x000f22000c1e1100 */
[----:B------:R-:W-:Y:S02]  /*16890*/  @!P5 IADD3.X R177, R30, R23, R4, P2, P4 ;  /* 0x000000171eb1d210 */ /* 0x000fe400017e8404 */
[----:B------:R-:W-:Y:S02]  /*168a0*/  ISETP.LT.OR P4, PT, R28, 0x31, !P1 ;  /* 0x000000311c00780c */ /* 0x000fe40004f81670 */
[----:B------:R-:W-:-:S11]  /*168b0*/  @P5 LOP3.LUT R6, R6, 0x80, RZ, 0xfc, !PT ;  /* 0x0000008006065812 */ /* 0x000fd600078efcff */
[----:B------:R-:W-:-:S04]  /*168c0*/  @!P4 IADD3 R32, P2, P5, R3, R24, R8 ;  /* 0x000000180320c210 */ /* 0x000fc80007d5e008 */
[----:B-1----:R-:W-:Y:S02]  /*168d0*/  @!P4 IADD3.X R31, R4, R30, R7, P2, P5 ;  /* 0x0000001e041fc210 */ /* 0x002fe400017ea407 */
        /* <DEDUP_REMOVED lines=92> */
[----:B------:R-:W-:-:S04]  /*16ea0*/  LOP3.LUT R29, R29, 0xffffff7f, RZ, 0xc0, !PT ;  /* 0xffffff7f1d1d7812 */ /* 0x000fc800078ec0ff */
[----:B------:R-:W-:-:S04]  /*16eb0*/  @P3 LOP3.LUT R29, R29, 0x80, RZ, 0xfc, !PT ;  /* 0x000000801d1d3812 */ /* 0x000fc800078efcff */
[----:B------:R-:W-:Y:S02]  /*16ec0*/  LOP3.LUT R29, R29, 0xffffffbf, RZ, 0xc0, !PT ;  /* 0xffffffbf1d1d7812 */ /* 0x000fe400078ec0ff */
[----:B------:R-:W-:Y:S02]  /*16ed0*/  ISETP.LT.OR P2, PT, R28, 0x3a, !P1 ;  /* 0x0000003a1c00780c */ /* 0x000fe40004f41670 */
[----:B------:R-:W-:Y:S02]  /*16ee0*/  @P1 LOP3.LUT R29, R29, 0x40, RZ, 0xfc, !PT ;  /* 0x000000401d1d1812 */ /* 0x000fe400078efcff */
[----:B------:R-:W-:-:S04]  /*16ef0*/  ISETP.GE.AND P1, PT, R11, 0x81, PT ;  /* 0x000000810b00780c */ /* 0x000fc80003f26270 */
[----:B------:R-:W-:-:S05]  /*16f00*/  ISETP.LT.OR P3, PT, R28, 0x61, !P1 ;  /* 0x000000611c00780c */ /* 0x000fca0004f61670 */
[----:B------:R-:W-:Y:S02]  /*16f10*/  @!P2 IADD3 R46, P5, P6, R3, R24, R8 ;  /* 0x00000018032ea210 */ /* 0x000fe40007ebe008 */
[----:B----4-:R-:W-:-:S04]  /*16f20*/  LOP3.LUT R31, R31, 0xff, RZ, 0xc0, !PT ;  /* 0x000000ff1f1f7812 */ /* 0x010fc800078ec0ff */
[----:B------:R-:W-:-:S05]  /*16f30*/  F2FP.F16.E4M3.UNPACK_B R31, R31 ;  /* 0x0000001fff1f723e */ /* 0x000fca00020006ff */
[----:B------:R-:W-:-:S05]  /*16f40*/  HADD2.F32 R31, -RZ, R31.H0_H0 ;  /* 0x2000001fff1f7230 */ /* 0x000fca0000004100 */
[----:B------:R-:W-:-:S04]  /*16f50*/  FMUL R31, R31, UR32 ;  /* 0x000000201f1f7c20 */ /* 0x000fc80008400000 */
[----:B---3--:R-:W-:Y:S02]  /*16f60*/  FFMA R32, R88, UR33, R31 ;  /* 0x0000002158207c23 */ /* 0x008fe4000800001f */
[----:B------:R-:W3:Y:S03]  /*16f70*/  LDL.LU R88, [R1+0x178] ;  /* 0x0001780001587983 */ /* 0x000ee60000300800 */
[----:B------:R-:W-:Y:S01]  /*16f80*/  F2FP.SATFINITE.E4M3.F32.PACK_AB_MERGE_C R32, RZ, R32, RZ ;  /* 0x00000020ff20723e */ /* 0x000fe200048070ff */
[----:B------:R-:W4:Y:S04]  /*16f90*/  LDL.LU R114, [R1+0x17c] ;  /* 0x00017c0001727983 */ /* 0x000f280000300800 */
[----:B------:R0:W-:Y:S01]  /*16fa0*/  @!P4 STG.E.U8 desc[UR40][R22.64+0x38], R32 ;  /* 0x000038201600c986 */ /* 0x0001e2000c101128 */
[----:B------:R-:W-:-:S02]  /*16fb0*/  @!P2 IADD3.X R31, R4, R30, R7, P5, P6 ;  /* 0x0000001e041fa210 */ /* 0x000fc40002fec407 */
[----:B------:R-:W-:Y:S01]  /*16fc0*/  LOP3.LUT R2, R2, 0xbfffffff, RZ, 0xc0, !PT ;  /* 0xbfffffff02027812 */ /* 0x000fe200078ec0ff */
[----:B------:R-:W4:Y:S01]  /*16fd0*/  LDL.LU R115, [R1+0x180] ;  /* 0x0001800001737983 */ /* 0x000f220000300800 */
[----:B0-----:R-:W0:Y:S08]  /*16fe0*/  @!P3 LDC.64 R22, c[0x0][0x5c0] ;  /* 0x00017000ff16bb82 */ /* 0x001e300000000a00 */
        /* <DEDUP_REMOVED lines=47> */
[----:B------:R-:W-:-:S04]  /*172e0*/  @!P4 IADD3 R32, P2, P5, R3, R24, R10 ;  /* 0x000000180320c210 */ /* 0x000fc80007d5e00a */
[----:B-1----:R-:W-:Y:S02]  /*172f0*/  @!P4 IADD3.X R31, R4, R30, R9, P2, P5 ;  /* 0x0000001e041fc210 */ /* 0x002fe400017ea409 */
        /* <DEDUP_REMOVED lines=9> */
[----:B0-----:R-:W-:-:S05]  /*17390*/  @!P4 IADD3 R22, P2, R32, R22, RZ ;  /* 0x000000162016c210 */ /* 0x001fca0007f5e0ff */
[----:B------:R-:W-:Y:S01]  /*173a0*/  @!P4 IMAD.X R23, R31, 0x1, R23, P2 ;  /* 0x000000011f17c824 */ /* 0x000fe200010e0617 */
[----:B------:R-:W-:-:S06]  /*173b0*/  PRMT R31, RZ, 0x7610, R31 ;  /* 0x00007610ff1f7816 */ /* 0x000fcc000000001f */
[----:B------:R-:W3:Y:S01]  /*173c0*/  @!P4 LDG.E.U8 R31, desc[UR40][R20.64+0x20] ;  /* 0x00002028141fc981 */ /* 0x000ee2000c1e1100 */
[C---:B------:R-:W-:Y:S02]  /*173d0*/  ISETP.LT.OR P3, PT, R28.reuse, 0x71, !P1 ;  /* 0x000000711c00780c */ /* 0x040fe40004f61670 */
[----:B------:R-:W-:-:S13]  /*173e0*/  ISETP.LT.OR P2, PT, R28, 0x22, !P0 ;  /* 0x000000221c00780c */ /* 0x000fda0004741670 */
[----:B------:R-:W-:Y:S02]  /*173f0*/  @!P2 IADD3 R46, P5, P6, R3, R24, R10 ;  /* 0x00000018032ea210 */ /* 0x000fe40007ebe00a */
[----:B---3--:R-:W-:-:S04]  /*17400*/  LOP3.LUT R31, R31, 0xff, RZ, 0xc0, !PT ;  /* 0x000000ff1f1f7812 */ /* 0x008fc800078ec0ff */
[----:B------:R-:W-:-:S05]  /*17410*/  F2FP.F16.E4M3.UNPACK_B R31, R31 ;  /* 0x0000001fff1f723e */ /* 0x000fca00020006ff */
[----:B------:R-:W-:-:S05]  /*17420*/  HADD2.F32 R31, -RZ, R31.H0_H0 ;  /* 0x2000001fff1f7230 */ /* 0x000fca0000004100 */
[----:B------:R-:W-:-:S04]  /*17430*/  FMUL R31, R31, UR32 ;  /* 0x000000201f1f7c20 */ /* 0x000fc80008400000 */
[----:B------:R-:W-:Y:S02]  /*17440*/  FFMA R32, R115, UR33, R31 ;  /* 0x0000002173207c23 */ /* 0x000fe4000800001f */
[----:B------:R-:W3:Y:S03]  /*17450*/  LDL.LU R115, [R1+0x188] ;  /* 0x0001880001737983 */ /* 0x000ee60000300800 */
[----:B------:R-:W-:-:S05]  /*17460*/  F2FP.SATFINITE.E4M3.F32.PACK_AB_MERGE_C R32, RZ, R32, RZ ;  /* 0x00000020ff20723e */ /* 0x000fca00048070ff */
[----:B------:R0:W-:Y:S02]  /*17470*/  @!P4 STG.E.U8 desc[UR40][R22.64+0x20], R32 ;  /* 0x000020201600c986 */ /* 0x0001e4000c101128 */
[----:B0-----:R-:W0:Y:S01]  /*17480*/  @!P3 LDC.64 R22, c[0x0][0x5c0] ;  /* 0x00017000ff16bb82 */ /* 0x001e220000000a00 */
[----:B------:R-:W-:-:S07]  /*17490*/  @!P2 IADD3.X R31, R4, R30, R9, P5, P6 ;  /* 0x0000001e041fa210 */ /* 0x000fce0002fec409 */
[----:B------:R-:W1:Y:S01]  /*174a0*/  @!P2 LDC.64 R32, c[0x0][0x5c0] ;  /* 0x00017000ff20ab82 */ /* 0x000e620000000a00 */
[----:B0-----:R-:W-:Y:S02]  /*174b0*/  @!P3 IADD3 R84, P5, P6, R24, R22, R8 ;  /* 0x000000161854b210 */ /* 0x001fe40007ebe008 */
        /* <DEDUP_REMOVED lines=24> */
[C---:B------:R-:W-:Y:S02]  /*17640*/  ISETP.LT.OR P5, PT, R28.reuse, 0x79, !P1 ;  /* 0x000000791c00780c */ /* 0x040fe40004fa1670 */
[----:B------:R-:W-:Y:S02]  /*17650*/  ISETP.LT.OR P1, PT, R28, 0x7a, !P1 ;  /* 0x0000007a1c00780c */ /* 0x000fe40004f21670 */
[----:B------:R-:W-:-:S02]  /*17660*/  LOP3.LUT P3, RZ, R0, 0x200, RZ, 0xc0, !PT ;  /* 0x0000020000ff7812 */ /* 0x000fc4000786c0ff */
[----:B----4-:R-:W-:-:S04]  /*17670*/  LOP3.LUT R22, R22, 0xff, RZ, 0xc0, !PT ;  /* 0x000000ff16167812 */ /* 0x010fc800078ec0ff */
[----:B------:R-:W-:-:S05]  /*17680*/  F2FP.F16.E4M3.UNPACK_B R22, R22 ;  /* 0x00000016ff16723e */ /* 0x000fca00020006ff */
[----:B------:R-:W-:-:S05]  /*17690*/  HADD2.F32 R22, -RZ, R22.H0_H0 ;  /* 0x20000016ff167230 */ /* 0x000fca0000004100 */
[----:B------:R-:W-:-:S04]  /*176a0*/  FMUL R22, R22, UR32 ;  /* 0x0000002016167c20 */ /* 0x000fc80008400000 */
[----:B---3--:R-:W-:Y:S02]  /*176b0*/  FFMA R31, R115, UR33, R22 ;  /* 0x00000021731f7c23 */ /* 0x008fe40008000016 */
[----:B------:R-:W0:Y:S01]  /*176c0*/  @!P5 LDC.64 R22, c[0x0][0x5c0] ;  /* 0x00017000ff16db82 */ /* 0x000e220000000a00 */
[----:B------:R-:W-:Y:S01]  /*176d0*/  LOP3.LUT R2, R2, 0xfeffffff, RZ, 0xc0, !PT ;  /* 0xfeffffff02027812 */ /* 0x000fe200078ec0ff */
[----:B------:R-:W3:Y:S01]  /*176e0*/  LDL.LU R115, [R1+0x190] ;  /* 0x0001900001737983 */ /* 0x000ee20000300800 */
[----:B0-----:R-:W-:-:S04]  /*176f0*/  @!P5 IADD3 R80, P2, P4, R24, R22, R8 ;  /* 0x000000161850d210 */ /* 0x001fc80007c5e008 */
[----:B------:R-:W-:Y:S02]  /*17700*/  @!P5 IADD3.X R81, R30, R23, R7, P2, P4 ;  /* 0x000000171e51d210 */ /* 0x000fe400017e8407 */
[----:B------:R-:W0:Y:S01]  /*17710*/  @!P1 LDC.64 R22, c[0x0][0x5c0] ;  /* 0x00017000ff169b82 */ /* 0x000e220000000a00 */
        /* <DEDUP_REMOVED lines=24> */
[----:B------:R-:W-:Y:S02]  /*178a0*/  ISETP.GE.AND P3, PT, R11, 0x101, PT ;  /* 0x000001010b00780c */ /* 0x000fe40003f66270 */
[----:B------:R-:W-:Y:S02]  /*178b0*/  @P1 LOP3.LUT R2, R2, 0x800000, RZ, 0xfc, !PT ;  /* 0x0080000002021812 */ /* 0x000fe400078efcff */
[C---:B------:R-:W-:Y:S02]  /*178c0*/  ISETP.LT.OR P1, PT, R28.reuse, 0x61, !P3 ;  /* 0x000000611c00780c */ /* 0x040fe40005f21670 */
[----:B------:R-:W-:-:S13]  /*178d0*/  ISETP.LT.OR P2, PT, R28, 0x2a, !P0 ;  /* 0x0000002a1c00780c */ /* 0x000fda0004741670 */
[----:B------:R-:W-:Y:S02]  /*178e0*/  @!P2 IADD3 R46, P5, P6, R3, R24, R10 ;  /* 0x00000018032ea210 */ /* 0x000fe40007ebe00a */
[----:B----4-:R-:W-:-:S04]  /*178f0*/  LOP3.LUT R31, R31, 0xff, RZ, 0xc0, !PT ;  /* 0x000000ff1f1f7812 */ /* 0x010fc800078ec0ff */
[----:B------:R-:W-:-:S05]  /*17900*/  F2FP.F16.E4M3.UNPACK_B R31, R31 ;  /* 0x0000001fff1f723e */ /* 0x000fca00020006ff */
[----:B------:R-:W-:-:S05]  /*17910*/  HADD2.F32 R31, -RZ, R31.H0_H0 ;  /* 0x2000001fff1f7230 */ /* 0x000fca0000004100 */
[----:B------:R-:W-:-:S04]  /*17920*/  FMUL R31, R31, UR32 ;  /* 0x000000201f1f7c20 */ /* 0x000fc80008400000 */
[----:B---3--:R-:W-:Y:S02]  /*17930*/  FFMA R32, R115, UR33, R31 ;  /* 0x0000002173207c23 */ /* 0x008fe4000800001f */
        /* <DEDUP_REMOVED lines=88> */
[----:B------:R-:W-:Y:S02]  /*17ec0*/  ISETP.GE.AND P6, PT, R11, 0x101, PT ;  /* 0x000001010b00780c */ /* 0x000fe40003fc6270 */
[----:B-1----:R-:W-:Y:S02]  /*17ed0*/  @!P2 IADD3 R32, P4, R36, R32, RZ ;  /* 0x000000202420a210 */ /* 0x002fe40007f9e0ff */
[----:B------:R-:W-:-:S03]  /*17ee0*/  ISETP.LT.OR P3, PT, R28, 0x72, !P6 ;  /* 0x000000721c00780c */ /* 0x000fc60007761670 */
        /* <DEDUP_REMOVED lines=67> */
[----:B------:R-:W-:Y:S01]  /*18320*/  LOP3.LUT R29, R29, 0xffffffdf, RZ, 0xc0, !PT ;  /* 0xffffffdf1d1d7812 */ /* 0x000fe200078ec0ff */
        /* <DEDUP_REMOVED lines=140> */
[----:B------:R-:W-:Y:S02]  /*18bf0*/  ISETP.LT.OR P4, PT, R28, 0x9a, !P3 ;  /* 0x0000009a1c00780c */ /* 0x000fe40005f81670 */
[----:B------:R-:W-:Y:S02]  /*18c00*/  @P0 LOP3.LUT R2, R2, 0x10, RZ, 0xfc, !PT ;  /* 0x0000001002020812 */ /* 0x000fe400078efcff */
[----:B------:R-:W-:Y:S02]  /*18c10*/  ISETP.GE.AND P0, PT, R11, 0x81, PT ;  /* 0x000000810b00780c */ /* 0x000fe40003f06270 */
[----:B------:R-:W-:-:S07]  /*18c20*/  LOP3.LUT R2, R2, 0xfffffff7, RZ, 0xc0, !PT ;  /* 0xfffffff702027812 */ /* 0x000fce00078ec0ff */
        /* <DEDUP_REMOVED lines=8> */
[----:B------:R-:W3:Y:S01]  /*18cb0*/  LDL.LU R115, [R1+0x1d8] ;  /* 0x0001d80001737983 */ /* 0x000ee20000300800 */
        /* <DEDUP_REMOVED lines=8> */
[----:B------:R-:W4:Y:S01]  /*18d40*/  @!P1 LDG.E.U8 R22, desc[UR40][R12.64+0x49] ;  /* 0x000049280c169981 */ /* 0x000f22000c1e1100 */
        /* <DEDUP_REMOVED lines=78> */
[----:B----4-:R-:W-:-:S04]  /*19230*/  LOP3.LUT R22, R22, 0xff, RZ, 0xc0, !PT ;  /* 0x000000ff16167812 */ /* 0x010fc800078ec0ff */
[----:B------:R-:W-:-:S05]  /*19240*/  F2FP.F16.E4M3.UNPACK_B R22, R22 ;  /* 0x00000016ff16723e */ /* 0x000fca00020006ff */
[----:B------:R-:W-:-:S05]  /*19250*/  HADD2.F32 R22, -RZ, R22.H0_H0 ;  /* 0x20000016ff167230 */ /* 0x000fca0000004100 */
[----:B------:R-:W-:-:S04]  /*19260*/  FMUL R22, R22, UR32 ;  /* 0x0000002016167c20 */ /* 0x000fc80008400000 */
[----:B--2---:R-:W-:Y:S02]  /*19270*/  FFMA R22, R114, UR33, R22 ;  /* 0x0000002172167c23 */ /* 0x004fe40008000016 */
[----:B------:R-:W2:Y:S03]  /*19280*/  LDL.LU R114, [R1+0x1ec] ;  /* 0x0001ec0001727983 */ /* 0x000ea60000300800 */
[----:B------:R-:W-:Y:S01]  /*19290*/  F2FP.SATFINITE.E4M3.F32.PACK_AB_MERGE_C R22, RZ, R22, RZ ;  /* 0x00000016ff16723e */ /* 0x000fe200048070ff */
[----:B------:R-:W4:Y:S04]  /*192a0*/  LDL.LU R116, [R1+0x1f0] ;  /* 0x0001f00001747983 */ /* 0x000f280000300800 */
[----:B------:R0:W-:Y:S02]  /*192b0*/  @!P5 STG.E.U8 desc[UR40][R104.64+0x51], R22 ;  /* 0x000051166800d986 */ /* 0x0001e4000c101128 */
[----:B0-----:R-:W0:Y:S02]  /*192c0*/  @!P4 LDC.64 R22, c[0x0][0x5c0] ;  /* 0x00017000ff16cb82 */ /* 0x001e240000000a00 */
[----:B0-----:R-:W-:-:S04]  /*192d0*/  @!P4 IADD3 R34, P2, P3, R24, R22, R8 ;  /* 0x000000161822c210 */ /* 0x001fc80007b5e008 */
[----:B------:R-:W-:Y:S02]  /*192e0*/  @!P4 IADD3.X R35, R30, R23, R7, P2, P3 ;  /* 0x000000171e23c210 */ /* 0x000fe400017e6407 */
[----:B------:R-:W-:Y:S02]  /*192f0*/  ISETP.LT.OR P2, PT, R28, 0x59, !P6 ;  /* 0x000000591c00780c */ /* 0x000fe40007741670 */
[----:B------:R-:W-:-:S11]  /*19300*/  PRMT R22, RZ, 0x7610, R22 ;  /* 0x00007610ff167816 */ /* 0x000fd60000000016 */
[----:B------:R-:W3:Y:S02]  /*19310*/  @!P2 LDG.E.U8 R22, desc[UR40][R26.64+0x58] ;  /* 0x000058281a16a981 */ /* 0x000ee4000c1e1100 */
[----:B---3--:R-:W-:-:S04]  /*19320*/  LOP3.LUT R22, R22, 0xff, RZ, 0xc0, !PT ;  /* 0x000000ff16167812 */ /* 0x008fc800078ec0ff */
[----:B------:R-:W-:-:S05]  /*19330*/  F2FP.F16.E4M3.UNPACK_B R22, R22 ;  /* 0x00000016ff16723e */ /* 0x000fca00020006ff */
[----:B------:R-:W-:-:S05]  /*19340*/  HADD2.F32 R22, -RZ, R22.H0_H0 ;  /* 0x20000016ff167230 */ /* 0x000fca0000004100 */
[----:B------:R-:W-:-:S04]  /*19350*/  FMUL R22, R22, UR32 ;  /* 0x0000002016167c20 */ /* 0x000fc80008400000 */
[----:B------:R-:W-:Y:S02]  /*19360*/  FFMA R31, R115, UR33, R22 ;  /* 0x00000021731f7c23 */ /* 0x000fe40008000016 */
        /* <DEDUP_REMOVED lines=11> */
[----:B------:R-:W-:Y:S02]  /*19420*/  @P4 LOP3.LUT R0, R0, 0x20000000, RZ, 0xfc, !PT ;  /* 0x2000000000004812 */ /* 0x000fe400078efcff */
[----:B------:R-:W-:Y:S02]  /*19430*/  ISETP.LT.OR P4, PT, R28, 0x99, !P0 ;  /* 0x000000991c00780c */ /* 0x000fe40004781670 */
[----:B0-----:R-:W-:-:S05]  /*19440*/  @!P2 IADD3 R22, P3, R24, R22, RZ ;  /* 0x000000161816a210 */ /* 0x001fca0007f7e0ff */
[----:B------:R-:W-:Y:S01]  /*19450*/  @!P2 IMAD.X R23, R30, 0x1, R23, P3 ;  /* 0x000000011e17a824 */ /* 0x000fe200018e0617 */
[----:B------:R-:W-:Y:S02]  /*19460*/  LOP3.LUT P5, RZ, R2, 0x8000, RZ, 0xc0, !PT ;  /* 0x0000800002ff7812 */ /* 0x000fe400078ac0ff */
[----:B--2---:R-:W-:-:S04]  /*19470*/  LOP3.LUT R31, R31, 0xff, RZ, 0xc0, !PT ;  /* 0x000000ff1f1f7812 */ /* 0x004fc800078ec0ff */
[----:B------:R-:W-:-:S05]  /*19480*/  F2FP.F16.E4M3.UNPACK_B R31, R31 ;  /* 0x0000001fff1f723e */ /* 0x000fca00020006ff */
[----:B------:R-:W-:-:S05]  /*19490*/  HADD2.F32 R31, -RZ, R31.H0_H0 ;  /* 0x2000001fff1f7230 */ /* 0x000fca0000004100 */
[----:B------:R-:W-:-:S04]  /*194a0*/  FMUL R31, R31, UR32 ;  /* 0x000000201f1f7c20 */ /* 0x000fc80008400000 */
[----:B------:R-:W-:Y:S01]  /*194b0*/  FFMA R31, R114, UR33, R31 ;  /* 0x00000021721f7c23 */ /* 0x000fe2000800001f */
[----:B------:R-:W-:Y:S01]  /*194c0*/  LOP3.LUT P6, RZ, R2, 0x10000, RZ, 0xc0, !PT ;  /* 0x0001000002ff7812 */ /* 0x000fe200078cc0ff */
[----:B------:R-:W2:Y:S03]  /*194d0*/  LDL.LU R114, [R1+0x1f8] ;  /* 0x0001f80001727983 */ /* 0x000ea60000300800 */
[----:B------:R-:W-:-:S05]  /*194e0*/  F2FP.SATFINITE.E4M3.F32.PACK_AB_MERGE_C R31, RZ, R31, RZ ;  /* 0x0000001fff1f723e */ /* 0x000fca00048070ff */
[----:B------:R0:W-:Y:S02]  /*194f0*/  @!P2 STG.E.U8 desc[UR40][R22.64+0x59], R31 ;  /* 0x0000591f1600a986 */ /* 0x0001e4000c101128 */
[----:B0-----:R-:W0:Y:S02]  /*19500*/  @!P4 LDC.64 R22, c[0x0][0x5c0] ;  /* 0x00017000ff16cb82 */ /* 0x001e240000000a00 */
[----:B0-----:R-:W-:Y:S02]  /*19510*/  @!P4 IADD3 R32, P2, P3, R24, R22, R8 ;  /* 0x000000161820c210 */ /* 0x001fe40007b5e008 */
[----:B------:R-:W-:-:S06]  /*19520*/  PRMT R22, RZ, 0x7610, R22 ;  /* 0x00007610ff167816 */ /* 0x000fcc0000000016 */
[----:B------:R-:W4:Y:S02]  /*19530*/  @!P5 LDG.E.U8 R22, desc[UR40][R12.64+0x58] ;  /* 0x000058280c16d981 */ /* 0x000f24000c1e1100 */
[----:B----4-:R-:W-:-:S04]  /*19540*/  LOP3.LUT R22, R22, 0xff, RZ, 0xc0, !PT ;  /* 0x000000ff16167812 */ /* 0x010fc800078ec0ff */
[----:B------:R-:W-:-:S05]  /*19550*/  F2FP.F16.E4M3.UNPACK_B R22, R22 ;  /* 0x00000016ff16723e */ /* 0x000fca00020006ff */
[----:B------:R-:W-:-:S05]  /*19560*/  HADD2.F32 R22, -RZ, R22.H0_H0 ;  /* 0x20000016ff167230 */ /* 0x000fca0000004100 */
[----:B------:R-:W-:-:S04]  /*19570*/  FMUL R22, R22, UR32 ;  /* 0x0000002016167c20 */ /* 0x000fc80008400000 */
[----:B------:R-:W-:-:S05]  /*19580*/  FFMA R22, R116, UR33, R22 ;  /* 0x0000002174167c23 */ /* 0x000fca0008000016 */
[----:B------:R-:W-:-:S05]  /*19590*/  F2FP.SATFINITE.E4M3.F32.PACK_AB_MERGE_C R22, RZ, R22, RZ ;  /* 0x00000016ff16723e */ /* 0x000fca00048070ff */
[----:B------:R0:W-:Y:S02]  /*195a0*/  @!P5 STG.E.U8 desc[UR40][R102.64+0x58], R22 ;  /* 0x000058166600d986 */ /* 0x0001e4000c101128 */
[----:B0-----:R-:W-:-:S06]  /*195b0*/  PRMT R22, RZ, 0x7610, R22 ;  /* 0x00007610ff167816 */ /* 0x001fcc0000000016 */
[----:B------:R-:W4:Y:S01]  /*195c0*/  @!P6 LDG.E.U8 R22, desc[UR40][R12.64+0x59] ;  /* 0x000059280c16e981 */ /* 0x000f22000c1e1100 */
[----:B------:R-:W-:Y:S02]  /*195d0*/  LOP3.LUT P0, RZ, R0, 0x10000, RZ, 0xc0, !PT ;  /* 0x0001000000ff7812 */ /* 0x000fe4000780c0ff */
        /* <DEDUP_REMOVED lines=9> */
[----:B0-----:R-:W-:-:S06]  /*19670*/  PRMT R22, RZ, 0x7610, R22 ;  /* 0x00007610ff167816 */ /* 0x001fcc0000000016 */
[----:B------:R-:W4:Y:S01]  /*19680*/  @!P0 LDG.E.U8 R22, desc[UR40][R14.64+0x40] ;  /* 0x000040280e168981 */ /* 0x000f22000c1e1100 */
[----:B------:R-:W-:Y:S02]  /*19690*/  LOP3.LUT P1, RZ, R29, 0x40, RZ, 0xc0, !PT ;  /* 0x000000401dff7812 */ /* 0x000fe4000782c0ff */
[----:B------:R-:W-:Y:S02]  /*196a0*/  @P4 LOP3.LUT R0, R0, 0x10000000, RZ, 0xfc, !PT ;  /* 0x1000000000004812 */ /* 0x000fe400078efcff */
[----:B------:R-:W-:Y:S02]  /*196b0*/  @!P4 IADD3.X R33, R30, R23, R7, P2, P3 ;  /* 0x000000171e21c210 */ /* 0x000fe400017e6407 */
[C---:B------:R-:W-:Y:S02]  /*196c0*/  ISETP.LT.OR P4, PT, R28.reuse, 0x41, !P1 ;  /* 0x000000411c00780c */ /* 0x040fe40004f81670 */
[C---:B------:R-:W-:Y:S02]  /*196d0*/  ISETP.LT.OR P5, PT, R28.reuse, 0x42, !P1 ;  /* 0x000000421c00780c */ /* 0x040fe40004fa1670 */
[----:B------:R-:W-:-:S09]  /*196e0*/  ISETP.LT.OR P6, PT, R28, 0x49, !P1 ;  /* 0x000000491c00780c */ /* 0x000fd20004fc1670 */
[----:B------:R-:W-:-:S04]  /*196f0*/  @!P4 IADD3 R105, P2, P3, R3, R24, R8 ;  /* 0x000000180369c210 */ /* 0x000fc80007b5e008 */
[----:B------:R-:W-:Y:S02]  /*19700*/  @!P4 IADD3.X R104, R4, R30, R7, P2, P3 ;  /* 0x0000001e0468c210 */ /* 0x000fe400017e6407 */
[----:B------:R-:W-:-:S04]  /*19710*/  @!P5 IADD3 R102, P2, P3, R3, R24, R8 ;  /* 0x000000180366d210 */ /* 0x000fc80007b5e008 */
[----:B------:R-:W-:Y:S02]  /*19720*/  @!P5 IADD3.X R96, R4, R30, R7, P2, P3 ;  /* 0x0000001e0460d210 */ /* 0x000fe400017e6407 */
[----:B------:R-:W-:-:S04]  /*19730*/  @!P6 IADD3 R97, P2, P3, R3, R24, R8 ;  /* 0x000000180361e210 */ /* 0x000fc80007b5e008 */
[----:B------:R-:W-:Y:S02]  /*19740*/  @!P6 IADD3.X R95, R4, R30, R7, P2, P3 ;  /* 0x0000001e045fe210 */ /* 0x000fe400017e6407 */
[----:B------:R-:W-:Y:S02]  /*19750*/  ISETP.LT.OR P2, PT, R28, 0x4a, !P1 ;  /* 0x0000004a1c00780c */ /* 0x000fe40004f41670 */
[----:B------:R-:W-:Y:S02]  /*19760*/  LOP3.LUT R0, R0, 0xfffffffe, RZ, 0xc0, !PT ;  /* 0xfffffffe00007812 */ /* 0x000fe400078ec0ff */
[----:B------:R-:W-:Y:S02]  /*19770*/  LOP3.LUT R29, R29, 0xffffffef, RZ, 0xc0, !PT ;  /* 0xffffffef1d1d7812 */ /* 0x000fe400078ec0ff */
[----:B------:R-:W-:-:S07]  /*19780*/  @P6 LOP3.LUT R0, R0, 0x1, RZ, 0xfc, !PT ;  /* 0x0000000100006812 */ /* 0x000fce00078efcff */
[----:B------:R-:W-:Y:S02]  /*19790*/  @!P2 IADD3 R94, P6, P3, R3, R24, R8 ;  /* 0x00000018035ea210 */ /* 0x000fe40007bde008 */
[----:B------:R-:W-:Y:S02]  /*197a0*/  @P2 LOP3.LUT R29, R29, 0x10, RZ, 0xfc, !PT ;  /* 0x000000101d1d2812 */ /* 0x000fe400078efcff */
[----:B------:R-:W-:Y:S02]  /*197b0*/  @!P2 IADD3.X R31, R4, R30, R7, P6, P3 ;  /* 0x0000001e041fa210 */ /* 0x000fe400037e6407 */
[----:B------:R-:W-:Y:S02]  /*197c0*/  LOP3.LUT P2, RZ, R0, 0x10, RZ, 0xc0, !PT ;  /* 0x0000001000ff7812 */ /* 0x000fe4000784c0ff */
[----:B----4-:R-:W-:-:S04]  /*197d0*/  LOP3.LUT R22, R22, 0xff, RZ, 0xc0, !PT ;  /* 0x000000ff16167812 */ /* 0x010fc800078ec0ff */
[----:B------:R-:W-:-:S05]  /*197e0*/  F2FP.F16.E4M3.UNPACK_B R22, R22 ;  /* 0x00000016ff16723e */ /* 0x000fca00020006ff */
[----:B------:R-:W-:-:S05]  /*197f0*/  HADD2.F32 R22, -RZ, R22.H0_H0 ;  /* 0x20000016ff167230 */ /* 0x000fca0000004100 */
[----:B------:R-:W-:-:S04]  /*19800*/  FMUL R22, R22, UR32 ;  /* 0x0000002016167c20 */ /* 0x000fc80008400000 */
[----:B--2---:R-:W-:Y:S01]  /*19810*/  FFMA R22, R114, UR33, R22 ;  /* 0x0000002172167c23 */ /* 0x004fe20008000016 */
[----:B------:R-:W-:Y:S01]  /*19820*/  PRMT R101, RZ, 0x7610, R101 ;  /* 0x00007610ff657816 */ /* 0x000fe20000000065 */
[----:B------:R-:W2:Y:S03]  /*19830*/  LDL.LU R114, [R1+0x200] ;  /* 0x0002000001727983 */ /* 0x000ea60000300800 */
[----:B------:R-:W-:-:S05]  /*19840*/  F2FP.SATFINITE.E4M3.F32.PACK_AB_MERGE_C R22, RZ, R22, RZ ;  /* 0x00000016ff16723e */ /* 0x000fca00048070ff */
[----:B------:R0:W-:Y:S02]  /*19850*/  @!P0 STG.E.U8 desc[UR40][R106.64+0x40], R22 ;  /* 0x000040166a008986 */ /* 0x0001e4000c101128 */
[----:B0-----:R-:W-:-:S06]  /*19860*/  PRMT R22, RZ, 0x7610, R22 ;  /* 0x00007610ff167816 */ /* 0x001fcc0000000016 */
[----:B------:R-:W4:Y:S02]  /*19870*/  @!P2 LDG.E.U8 R22, desc[UR40][R14.64+0x41] ;  /* 0x000041280e16a981 */ /* 0x000f24000c1e1100 */
[----:B----4-:R-:W-:-:S04]  /*19880*/  LOP3.LUT R22, R22, 0xff, RZ, 0xc0, !PT ;  /* 0x000000ff16167812 */ /* 0x010fc800078ec0ff */
[----:B------:R-:W-:-:S05]  /*19890*/  F2FP.F16.E4M3.UNPACK_B R22, R22 ;  /* 0x00000016ff16723e */ /* 0x000fca00020006ff */
[----:B------:R-:W-:-:S05]  /*198a0*/  HADD2.F32 R22, -RZ, R22.H0_H0 ;  /* 0x20000016ff167230 */ /* 0x000fca0000004100 */
[----:B------:R-:W-:-:S04]  /*198b0*/  FMUL R22, R22, UR32 ;  /* 0x0000002016167c20 */ /* 0x000fc80008400000 */
[----:B---3--:R-:W-:Y:S01]  /*198c0*/  FFMA R22, R115, UR33, R22 ;  /* 0x0000002173167c23 */ /* 0x008fe20008000016 */
[----:B------:R-:W-:Y:S01]  /*198d0*/  ISETP.LT.OR P0, PT, R28, 0x51, !P1 ;  /* 0x000000511c00780c */ /* 0x000fe20004f01670 */
[----:B------:R-:W3:Y:S03]  /*198e0*/  LDL.LU R115, [R1+0x204] ;  /* 0x0002040001737983 */ /* 0x000ee60000300800 */
[----:B------:R-:W-:-:S05]  /*198f0*/  F2FP.SATFINITE.E4M3.F32.PACK_AB_MERGE_C R22, RZ, R22, RZ ;  /* 0x00000016ff16723e */ /* 0x000fca00048070ff */
[----:B------:R0:W-:Y:S04]  /*19900*/  @!P2 STG.E.U8 desc[UR40][R110.64+0x41], R22 ;  /* 0x000041166e00a986 */ /* 0x0001e8000c101128 */
[----:B------:R-:W4:Y:S01]  /*19910*/  @!P4 LDG.E.U8 R101, desc[UR40][R16.64+0x40] ;  /* 0x000040281065c981 */ /* 0x000f22000c1e1100 */
[----:B------:R-:W-:Y:S01]  /*19920*/  ISETP.LT.OR P2, PT, R28, 0x52, !P1 ;  /* 0x000000521c00780c */ /* 0x000fe20004f41670 */
[----:B0-----:R-:W0:Y:S01]  /*19930*/  @!P4 LDC.64 R22, c[0x0][0x5c0] ;  /* 0x00017000ff16cb82 */ /* 0x001e220000000a00 */
[----:B------:R-:W-:-:S04]  /*19940*/  @!P0 IADD3 R100, P6, P3, R3, R24, R8 ;  /* 0x0000001803648210 */ /* 0x000fc80007bde008 */
[----:B------:R-:W-:-:S07]  /*19950*/  @!P0 IADD3.X R106, R4, R30, R7, P6, P3 ;  /* 0x0000001e046a8210 */ /* 0x000fce00037e6407 */
[----:B------:R-:W-:-:S04]  /*19960*/  @!P2 IADD3 R107, P6, P3, R3, R24, R8 ;  /* 0x00000018036ba210 */ /* 0x000fc80007bde008 */
[----:B------:R-:W-:Y:S02]  /*19970*/  @!P2 IADD3.X R111, R4, R30, R7, P6, P3 ;  /* 0x0000001e046fa210 */ /* 0x000fe400037e6407 */
[----:B0-----:R-:W-:-:S05]  /*19980*/  @!P4 IADD3 R22, P3, R105, R22, RZ ;  /* 0x000000166916c210 */ /* 0x001fca0007f7e0ff */
[----:B------:R-:W-:Y:S01]  /*19990*/  @!P4 IMAD.X R23, R104, 0x1, R23, P3 ;  /* 0x000000016817c824 */ /* 0x000fe200018e0617 */
[----:B------:R-:W-:-:S13]  /*199a0*/  ISETP.LT.OR P3, PT, R28, 0x59, !P1 ;  /* 0x000000591c00780c */ /* 0x000fda0004f61670 */
[----:B------:R-:W-:-:S04]  /*199b0*/  @!P3 IADD3 R103, P2, P6, R3, R24, R8 ;  /* 0x000000180367b210 */ /* 0x000fc80007e5e008 */
[----:B------:R-:W-:Y:S02]  /*199c0*/  @!P3 IADD3.X R110, R4, R30, R7, P2, P6 ;  /* 0x0000001e046eb210 */ /* 0x000fe400017ec407 */
        /* <DEDUP_REMOVED lines=14> */
[----:B------:R-:W-:Y:S02]  /*19ab0*/  ISETP.LT.OR P4, PT, R28, 0x5a, !P1 ;  /* 0x0000005a1c00780c */ /* 0x000fe40004f81670 */
[----:B------:R-:W-:Y:S02]  /*19ac0*/  LOP3.LUT R29, R29, 0xfffffff7, RZ, 0xc0, !PT ;  /* 0xfffffff71d1d7812 */ /* 0x000fe400078ec0ff */
[----:B------:R-:W-:Y:S02]  /*19ad0*/  LOP3.LUT R5, R5, 0x7fffffff, RZ, 0xc0, !PT ;  /* 0x7fffffff05057812 */ /* 0x000fe400078ec0ff */
[----:B------:R-:W-:Y:S02]  /*19ae0*/  @P1 LOP3.LUT R29, R29, 0x8, RZ, 0xfc, !PT ;  /* 0x000000081d1d1812 */ /* 0x000fe400078efcff */
[----:B------:R-:W-:Y:S02]  /*19af0*/  @P3 LOP3.LUT R5, R5, 0x80000000, RZ, 0xfc, !PT ;  /* 0x8000000005053812 */ /* 0x000fe400078efcff */
[----:B------:R-:W-:-:S03]  /*19b00*/  LOP3.LUT R29, R29, 0xfffffffe, RZ, 0xc0, !PT ;  /* 0xfffffffe1d1d7812 */ /* 0x000fc600078ec0ff */
        /* <DEDUP_REMOVED lines=8> */
[----:B---3--:R-:W-:Y:S01]  /*19b90*/  FFMA R96, R115, UR33, R96 ;  /* 0x0000002173607c23 */ /* 0x008fe20008000060 */
[----:B------:R-:W-:Y:S01]  /*19ba0*/  LOP3.LUT P1, RZ, R2, 0x400000, RZ, 0xc0, !PT ;  /* 0x0040000002ff7812 */ /* 0x000fe2000782c0ff */
[----:B------:R-:W3:Y:S03]  /*19bb0*/  LDL.LU R115, [R1+0x20c] ;  /* 0x00020c0001737983 */ /* 0x000ee60000300800 */
        /* <DEDUP_REMOVED lines=8> */
[----:B--2---:R-:W-:Y:S01]  /*19c40*/  FFMA R22, R114, UR33, R22 ;  /* 0x0000002172167c23 */ /* 0x004fe20008000016 */
[----:B------:R-:W-:Y:S01]  /*19c50*/  LOP3.LUT P3, RZ, R0, 0x1, RZ, 0xc0, !PT ;  /* 0x0000000100ff7812 */ /* 0x000fe2000786c0ff */
[----:B------:R-:W2:Y:S03]  /*19c60*/  LDL.LU R114, [R1+0x210] ;  /* 0x0002100001727983 */ /* 0x000ea60000300800 */
[----:B------:R-:W-:Y:S01]  /*19c70*/  F2FP.SATFINITE.E4M3.F32.PACK_AB_MERGE_C R22, RZ, R22, RZ ;  /* 0x00000016ff16723e */ /* 0x000fe200048070ff */
[----:B------:R-:W4:Y:S04]  /*19c80*/  LDL.LU R117, [R1+0x214] ;  /* 0x0002140001757983 */ /* 0x000f280000300800 */
[----:B------:R0:W-:Y:S01]  /*19c90*/  @!P4 STG.E.U8 desc[UR40][R108.64+0x48], R22 ;  /* 0x000048166c00c986 */ /* 0x0001e2000c101128 */
[----:B------:R-:W-:-:S02]  /*19ca0*/  ISETP.LT.OR P5, PT, R28, 0x41, !P0 ;  /* 0x000000411c00780c */ /* 0x000fc400047a1670 */
[----:B------:R-:W-:Y:S01]  /*19cb0*/  LOP3.LUT R5, R5, 0xf7ffffff, RZ, 0xc0, !PT ;  /* 0xf7ffffff05057812 */ /* 0x000fe200078ec0ff */
[----:B------:R-:W4:Y:S01]  /*19cc0*/  LDL.LU R116, [R1+0x218] ;  /* 0x0002180001747983 */ /* 0x000f220000300800 */
[----:B------:R-:W-:-:S03]  /*19cd0*/  LOP3.LUT R0, R0, 0xffffffef, RZ, 0xc0, !PT ;  /* 0xffffffef00007812 */ /* 0x000fc600078ec0ff */
[----:B------:R-:W4:Y:S01]  /*19ce0*/  LDL.LU R120, [R1+0x21c] ;  /* 0x00021c0001787983 */ /* 0x000f220000300800 */
[----:B0-----:R-:W-:-:S06]  /*19cf0*/  PRMT R22, RZ, 0x7610, R22 ;  /* 0x00007610ff167816 */ /* 0x001fcc0000000016 */
[----:B------:R-:W3:Y:S01]  /*19d00*/  @!P1 LDG.E.U8 R22, desc[UR40][R14.64+0x49] ;  /* 0x000049280e169981 */ /* 0x000ee2000c1e1100 */
[----:B------:R-:W-:Y:S02]  /*19d10*/  @!P5 IADD3 R96, P2, P6, R3, R24, R10 ;  /* 0x000000180360d210 */ /* 0x000fe40007e5e00a */
[----:B---3--:R-:W-:-:S04]  /*19d20*/  LOP3.LUT R22, R22, 0xff, RZ, 0xc0, !PT ;  /* 0x000000ff16167812 */ /* 0x008fc800078ec0ff */
[----:B------:R-:W-:-:S05]  /*19d30*/  F2FP.F16.E4M3.UNPACK_B R22, R22 ;  /* 0x00000016ff16723e */ /* 0x000fca00020006ff */
[----:B------:R-:W-:-:S05]  /*19d40*/  HADD2.F32 R22, -RZ, R22.H0_H0 ;  /* 0x20000016ff167230 */ /* 0x000fca0000004100 */
[----:B------:R-:W-:-:S04]  /*19d50*/  FMUL R22, R22, UR32 ;  /* 0x0000002016167c20 */ /* 0x000fc80008400000 */
[----:B------:R-:W-:-:S05]  /*19d60*/  FFMA R22, R115, UR33, R22 ;  /* 0x0000002173167c23 */ /* 0x000fca0008000016 */
[----:B------:R-:W-:-:S05]  /*19d70*/  F2FP.SATFINITE.E4M3.F32.PACK_AB_MERGE_C R22, RZ, R22, RZ ;  /* 0x00000016ff16723e */ /* 0x000fca00048070ff */
[----:B------:R0:W-:Y:S02]  /*19d80*/  @!P1 STG.E.U8 desc[UR40][R92.64+0x49], R22 ;  /* 0x000049165c009986 */ /* 0x0001e4000c101128 */
[----:B0-----:R-:W-:Y:S01]  /*19d90*/  PRMT R93, RZ, 0x7610, R93 ;  /* 0x00007610ff5d7816 */ /* 0x001fe2000000005d */
[----:B------:R-:W0:Y:S05]  /*19da0*/  @!P3 LDC.64 R22, c[0x0][0x5c0] ;  /* 0x00017000ff16bb82 */ /* 0x000e2a0000000a00 */
[----:B------:R-:W3:Y:S01]  /*19db0*/  @!P3 LDG.E.U8 R93, desc[UR40][R16.64+0x48] ;  /* 0x00004828105db981 */ /* 0x000ee2000c1e1100 */
[----:B------:R-:W-:Y:S02]  /*19dc0*/  @!P5 IADD3.X R102, R4, R30, R9, P2, P6 ;  /* 0x0000001e0466d210 */ /* 0x000fe400017ec409 */
[----:B------:R-:W-:-:S02]  /*19dd0*/  ISETP.LT.OR P6, PT, R28, 0x42, !P0 ;  /* 0x000000421c00780c */ /* 0x000fc400047c1670 */
[----:B------:R-:W-:-:S04]  /*19de0*/  @P5 LOP3.LUT R5, R5, 0x8000000, RZ, 0xfc, !PT ;  /* 0x0800000005055812 */ /* 0x000fc800078efcff */
[----:B------:R-:W-:-:S07]  /*19df0*/  LOP3.LUT R5, R5, 0xefffffff, RZ, 0xc0, !PT ;  /* 0xefffffff05057812 */ /* 0x000fce00078ec0ff */
[----:B------:R-:W-:Y:S02]  /*19e00*/  @!P6 IADD3 R104, P5, P2, R3, R24, R10 ;  /* 0x000000180368e210 */ /* 0x000fe40007abe00a */
[----:B------:R-:W-:Y:S02]  /*19e10*/  @P6 LOP3.LUT R5, R5, 0x10000000, RZ, 0xfc, !PT ;  /* 0x1000000005056812 */ /* 0x000fe400078efcff */
[----:B------:R-:W-:Y:S02]  /*19e20*/  @!P6 IADD3.X R112, R4, R30, R9, P5, P2 ;  /* 0x0000001e0470e210 */ /* 0x000fe40002fe4409 */
[----:B------:R-:W-:-:S13]  /*19e30*/  ISETP.LT.OR P6, PT, R28, 0x49, !P0 ;  /* 0x000000491c00780c */ /* 0x000fda00047c1670 */
[----:B------:R-:W-:-:S04]  /*19e40*/  @!P6 IADD3 R108, P4, P5, R3, R24, R10 ;  /* 0x00000018036ce210 */ /* 0x000fc80007d9e00a */
[----:B------:R-:W-:Y:S02]  /*19e50*/  @!P6 IADD3.X R109, R4, R30, R9, P4, P5 ;  /* 0x0000001e046de210 */ /* 0x000fe400027ea409 */
[----:B------:R-:W-:Y:S02]  /*19e60*/  ISETP.LT.OR P5, PT, R28, 0x4a, !P0 ;  /* 0x0000004a1c00780c */ /* 0x000fe400047a1670 */
[----:B------:R-:W-:-:S11]  /*19e70*/  LOP3.LUT P2, RZ, R29, 0x10, RZ, 0xc0, !PT ;  /* 0x000000101dff7812 */ /* 0x000fd6000784c0ff */
[----:B------:R-:W-:-:S04]  /*19e80*/  @!P5 IADD3 R92, P1, P4, R3, R24, R10 ;  /* 0x00000018035cd210 */ /* 0x000fc80007c3e00a */
[----:B------:R-:W-:Y:S02]  /*19e90*/  @!P5 IADD3.X R115, R4, R30, R9, P1, P4 ;  /* 0x0000001e0473d210 */ /* 0x000fe40000fe8409 */
[----:B0-----:R-:W-:-:S05]  /*19ea0*/  @!P3 IADD3 R22, P1, R97, R22, RZ ;  /* 0x000000166116b210 */ /* 0x001fca0007f3e0ff */
[----:B------:R-:W-:Y:S01]  /*19eb0*/  @!P3 IMAD.X R23, R95, 0x1, R23, P1 ;  /* 0x000000015f17b824 */ /* 0x000fe200008e0617 */
[----:B---3--:R-:W-:-:S04]  /*19ec0*/  LOP3.LUT R93, R93, 0xff, RZ, 0xc0, !PT ;  /* 0x000000ff5d5d7812 */ /* 0x008fc800078ec0ff */
[----:B------:R-:W-:-:S05]  /*19ed0*/  F2FP.F16.E4M3.UNPACK_B R93, R93 ;  /* 0x0000005dff5d723e */ /* 0x000fca00020006ff */
[----:B------:R-:W-:-:S05]  /*19ee0*/  HADD2.F32 R93, -RZ, R93.H0_H0 ;  /* 0x2000005dff5d7230 */ /* 0x000fca0000004100 */
[----:B------:R-:W-:-:S04]  /*19ef0*/  FMUL R93, R93, UR32 ;  /* 0x000000205d5d7c20 */ /* 0x000fc80008400000 */
[----:B--2---:R-:W-:-:S05]  /*19f00*/  FFMA R93, R114, UR33, R93 ;  /* 0x00000021725d7c23 */ /* 0x004fca000800005d */
[----:B------:R-:W-:-:S05]  /*19f10*/  F2FP.SATFINITE.E4M3.F32.PACK_AB_MERGE_C R93, RZ, R93, RZ ;  /* 0x0000005dff5d723e */ /* 0x000fca00048070ff */
[----:B------:R0:W-:Y:S02]  /*19f20*/  @!P3 STG.E.U8 desc[UR40][R22.64+0x48], R93 ;  /* 0x0000485d1600b986 */ /* 0x0001e4000c101128 */
[----:B0-----:R-:W0:Y:S02]  /*19f30*/  @!P2 LDC.64 R22, c[0x0][0x5c0] ;  /* 0x00017000ff16ab82 */ /* 0x001e240000000a00 */
[----:B0-----:R-:W-:-:S05]  /*19f40*/  @!P2 IADD3 R22, P3, R94, R22, RZ ;  /* 0x000000165e16a210 */ /* 0x001fca0007f7e0ff */
[----:B------:R-:W-:Y:S01]  /*19f50*/  @!P2 IMAD.X R23, R31, 0x1, R23, P3 ;  /* 0x000000011f17a824 */ /* 0x000fe200018e0617 */
[----:B------:R-:W-:-:S06]  /*19f60*/  PRMT R31, RZ, 0x7610, R31 ;  /* 0x00007610ff1f7816 */ /* 0x000fcc000000001f */
[----:B------:R-:W2:Y:S01]  /*19f70*/  @!P2 LDG.E.U8 R31, desc[UR40][R16.64+0x49] ;  /* 0x00004928101fa981 */ /* 0x000ea2000c1e1100 */
[----:B------:R-:W-:-:S04]  /*19f80*/  @P6 LOP3.LUT R0, R0, 0x10, RZ, 0xfc, !PT ;  /* 0x0000001000006812 */ /* 0x000fc800078efcff */
        /* <DEDUP_REMOVED lines=8> */
[----:B------:R-:W-:Y:S01]  /*1a010*/  ISETP.LT.OR P6, PT, R28, 0x51, !P0 ;  /* 0x000000511c00780c */ /* 0x000fe200047c1670 */
[----:B------:R-:W2:Y:S03]  /*1a020*/  LDL.LU R117, [R1+0x220] ;  /* 0x0002200001757983 */ /* 0x000ea60000300800 */
[----:B------:R-:W-:Y:S01]  /*1a030*/  F2FP.SATFINITE.E4M3.F32.PACK_AB_MERGE_C R31, RZ, R31, RZ ;  /* 0x0000001fff1f723e */ /* 0x000fe200048070ff */
[----:B------:R-:W3:Y:S04]  /*1a040*/  LDL.LU R122, [R1+0x224] ;  /* 0x00022400017a7983 */ /* 0x000ee80000300800 */
[----:B------:R0:W-:Y:S02]  /*1a050*/  @!P2 STG.E.U8 desc[UR40][R22.64+0x49], R31 ;  /* 0x0000491f1600a986 */ /* 0x0001e4000c101128 */
[----:B0-----:R-:W-:-:S06]  /*1a060*/  PRMT R22, RZ, 0x7610, R22 ;  /* 0x00007610ff167816 */ /* 0x001fcc0000000016 */
[----:B------:R-:W4:Y:S01]  /*1a070*/  @!P4 LDG.E.U8 R22, desc[UR40][R14.64+0x50] ;  /* 0x000050280e16c981 */ /* 0x000f22000c1e1100 */
[----:B------:R-:W-:Y:S02]  /*1a080*/  @!P6 IADD3 R95, P1, P5, R3, R24, R10 ;  /* 0x00000018035fe210 */ /* 0x000fe40007d3e00a */
[----:B------:R-:W-:Y:S02]  /*1a090*/  LOP3.LUT R0, R0, 0xffffffdf, RZ, 0xc0, !PT ;  /* 0xffffffdf00007812 */ /* 0x000fe400078ec0ff */
[----:B------:R-:W-:Y:S02]  /*1a0a0*/  @!P6 IADD3.X R114, R4, R30, R9, P1, P5 ;  /* 0x0000001e0472e210 */ /* 0x000fe40000fea409 */
[----:B------:R-:W-:Y:S02]  /*1a0b0*/  ISETP.LT.OR P1, PT, R28, 0x52, !P0 ;  /* 0x000000521c00780c */ /* 0x000fe40004721670 */
[----:B------:R-:W-:-:S04]  /*1a0c0*/  @P6 LOP3.LUT R0, R0, 0x20, RZ, 0xfc, !PT ;  /* 0x0000002000006812 */ /* 0x000fc800078efcff */
[----:B------:R-:W-:-:S07]  /*1a0d0*/  LOP3.LUT R0, R0, 0xfffffff7, RZ, 0xc0, !PT ;  /* 0xfffffff700007812 */ /* 0x000fce00078ec0ff */
[----:B------:R-:W-:-:S04]  /*1a0e0*/  @P1 LOP3.LUT R0, R0, 0x8, RZ, 0xfc, !PT ;  /* 0x0000000800001812 */ /* 0x000fc800078efcff */
[----:B------:R-:W-:Y:S02]  /*1a0f0*/  LOP3.LUT P3, RZ, R0, 0x4000, RZ, 0xc0, !PT ;  /* 0x0000400000ff7812 */ /* 0x000fe4000786c0ff */
        /* <DEDUP_REMOVED lines=9> */
[----:B------:R-:W-:-:S04]  /*1a190*/  @!P1 IADD3 R93, P5, P6, R3, R24, R10 ;  /* 0x00000018035d9210 */ /* 0x000fc80007ebe00a */
[----:B------:R-:W-:Y:S02]  /*1a1a0*/  @!P1 IADD3.X R113, R4, R30, R9, P5, P6 ;  /* 0x0000001e04719210 */ /* 0x000fe40002fec409 */
[----:B------:R-:W-:-:S13]  /*1a1b0*/  ISETP.LT.OR P6, PT, R28, 0x59, !P0 ;  /* 0x000000591c00780c */ /* 0x000fda00047c1670 */
[----:B------:R-:W-:-:S04]  /*1a1c0*/  @!P6 IADD3 R31, P5, P2, R3, R24, R10 ;  /* 0x00000018031fe210 */ /* 0x000fc80007abe00a */
[----:B------:R-:W-:Y:S02]  /*1a1d0*/  @!P6 IADD3.X R94, R4, R30, R9, P5, P2 ;  /* 0x0000001e045ee210 */ /* 0x000fe40002fe4409 */
[----:B------:R-:W-:Y:S02]  /*1a1e0*/  ISETP.LT.OR P2, PT, R28, 0x5a, !P0 ;  /* 0x0000005a1c00780c */ /* 0x000fe40004741670 */
[----:B------:R-:W-:Y:S02]  /*1a1f0*/  LOP3.LUT R0, R0, 0xfffffffe, RZ, 0xc0, !PT ;  /* 0xfffffffe00007812 */ /* 0x000fe400078ec0ff */
[----:B------:R-:W-:Y:S02]  /*1a200*/  LOP3.LUT P1, RZ, R29, 0x8, RZ, 0xc0, !PT ;  /* 0x000000081dff7812 */ /* 0x000fe4000782c0ff */
[----:B------:R-:W-:-:S07]  /*1a210*/  @P6 LOP3.LUT R0, R0, 0x1, RZ, 0xfc, !PT ;  /* 0x0000000100006812 */ /* 0x000fce00078efcff */
[----:B------:R-:W-:-:S04]  /*1a220*/  @!P2 IADD3 R97, P5, P6, R3, R24, R10 ;  /* 0x000000180361a210 */ /* 0x000fc80007ebe00a */
[----:B------:R-:W-:Y:S02]  /*1a230*/  @!P2 IADD3.X R116, R4, R30, R9, P5, P6 ;  /* 0x0000001e0474a210 */ /* 0x000fe40002fec409 */
[----:B------:R-:W-:Y:S02]  /*1a240*/  ISETP.LT.OR P5, PT, R28, 0x51, !P1 ;  /* 0x000000511c00780c */ /* 0x000fe40004fa1670 */
[----:B----4-:R-:W-:-:S04]  /*1a250*/  LOP3.LUT R22, R22, 0xff, RZ, 0xc0, !PT ;  /* 0x000000ff16167812 */ /* 0x010fc800078ec0ff */
        /* <DEDUP_REMOVED lines=8> */
[----:B------:R-:W4:Y:S01]  /*1a2e0*/  @!P5 LDG.E.U8 R98, desc[UR40][R16.64+0x50] ;  /* 0x000050281062d981 */ /* 0x000f22000c1e1100 */
[C---:B------:R-:W-:Y:S02]  /*1a2f0*/  ISETP.LT.OR P4, PT, R28.reuse, 0x61, !P1 ;  /* 0x000000611c00780c */ /* 0x040fe40004f81670 */
[----:B------:R-:W-:-:S02]  /*1a300*/  ISETP.LT.OR P3, PT, R28, 0x62, !P1 ;  /* 0x000000621c00780c */ /* 0x000fc40004f61670 */
[----:B------:R-:W-:Y:S02]  /*1a310*/  LOP3.LUT R29, R29, 0xfffffffd, RZ, 0xc0, !PT ;  /* 0xfffffffd1d1d7812 */ /* 0x000fe400078ec0ff */
[----:B------:R-:W-:Y:S02]  /*1a320*/  LOP3.LUT R5, R5, 0xfdffffff, RZ, 0xc0, !PT ;  /* 0xfdffffff05057812 */ /* 0x000fe400078ec0ff */
[----:B------:R-:W-:Y:S02]  /*1a330*/  @P0 LOP3.LUT R29, R29, 0x2, RZ, 0xfc, !PT ;  /* 0x000000021d1d0812 */ /* 0x000fe400078efcff */
[----:B------:R-:W-:-:S03]  /*1a340*/  @P2 LOP3.LUT R5, R5, 0x2000000, RZ, 0xfc, !PT ;  /* 0x0200000005052812 */ /* 0x000fc600078efcff */
[----:B------:R-:W-:-:S04]  /*1a350*/  @!P4 IADD3 R121, P0, P2, R3, R24, R8 ;  /* 0x000000180379c210 */ /* 0x000fc80007a1e008 */
[----:B------:R-:W-:Y:S02]  /*1a360*/  @!P4 IADD3.X R145, R4, R30, R7, P0, P2 ;  /* 0x0000001e0491c210 */ /* 0x000fe400007e4407 */
[----:B------:R-:W-:Y:S02]  /*1a370*/  ISETP.LT.OR P4, PT, R28, 0x69, !P1 ;  /* 0x000000691c00780c */ /* 0x000fe40004f81670 */
[----:B------:R-:W-:-:S04]  /*1a380*/  @!P3 IADD3 R123, P0, P2, R3, R24, R8 ;  /* 0x00000018037bb210 */ /* 0x000fc80007a1e008 */
[----:B------:R-:W-:Y:S02]  /*1a390*/  @!P3 IADD3.X R128, R4, R30, R7, P0, P2 ;  /* 0x0000001e0480b210 */ /* 0x000fe400007e4407 */
[----:B0-----:R-:W-:-:S05]  /*1a3a0*/  @!P5 IADD3 R22, P0, R100, R22, RZ ;  /* 0x000000166416d210 */ /* 0x001fca0007f1e0ff */
[----:B------:R-:W-:Y:S01]  /*1a3b0*/  @!P5 IMAD.X R23, R106, 0x1, R23, P0 ;  /* 0x000000016a17d824 */ /* 0x000fe200000e0617 */
[----:B------:R-:W-:-:S04]  /*1a3c0*/  @!P4 IADD3 R120, P0, P2, R3, R24, R8 ;  /* 0x000000180378c210 */ /* 0x000fc80007a1e008 */
[----:B------:R-:W-:Y:S02]  /*1a3d0*/  @!P4 IADD3.X R127, R4, R30, R7, P0, P2 ;  /* 0x0000001e047fc210 */ /* 0x000fe400007e4407 */
[----:B------:R-:W-:Y:S02]  /*1a3e0*/  ISETP.LT.OR P4, PT, R28, 0x52, !P1 ;  /* 0x000000521c00780c */ /* 0x000fe40004f81670 */
        /* <DEDUP_REMOVED lines=9> */
[----:B------:R0:W-:Y:S02]  /*1a480*/  @!P5 STG.E.U8 desc[UR40][R22.64+0x50], R98 ;  /* 0x000050621600d986 */ /* 0x0001e4000c101128 */
[----:B0-----:R-:W-:Y:S01]  /*1a490*/  PRMT R98, RZ, 0x7610, R98 ;  /* 0x00007610ff627816 */ /* 0x001fe20000000062 */
[----:B------:R-:W0:Y:S05]  /*1a4a0*/  @!P4 LDC.64 R22, c[0x0][0x5c0] ;  /* 0x00017000ff16cb82 */ /* 0x000e2a0000000a00 */
[----:B------:R-:W3:Y:S01]  /*1a4b0*/  @!P4 LDG.E.U8 R98, desc[UR40][R16.64+0x51] ;  /* 0x000051281062c981 */ /* 0x000ee2000c1e1100 */
[----:B------:R-:W-:-:S04]  /*1a4c0*/  LOP3.LUT R29, R29, 0xfffffffb, RZ, 0xc0, !PT ;  /* 0xfffffffb1d1d7812 */ /* 0x000fc800078ec0ff */
[----:B------:R-:W-:Y:S02]  /*1a4d0*/  @P3 LOP3.LUT R29, R29, 0x4, RZ, 0xfc, !PT ;  /* 0x000000041d1d3812 */ /* 0x000fe400078efcff */
[----:B------:R-:W-:Y:S02]  /*1a4e0*/  ISETP.LT.OR P3, PT, R28, 0x6a, !P1 ;  /* 0x0000006a1c00780c */ /* 0x000fe40004f61670 */
[----:B0-----:R-:W-:-:S11]  /*1a4f0*/  @!P4 IADD3 R22, P2, R107, R22, RZ ;  /* 0x000000166b16c210 */ /* 0x001fd60007f5e0ff */
[----:B------:R-:W-:-:S04]  /*1a500*/  @!P3 IADD3 R119, P6, P0, R3, R24, R8 ;  /* 0x000000180377b210 */ /* 0x000fc800078de008 */
[----:B------:R-:W-:Y:S01]  /*1a510*/  @!P3 IADD3.X R126, R4, R30, R7, P6, P0 ;  /* 0x0000001e047eb210 */ /* 0x000fe200037e0407 */
[----:B------:R-:W-:Y:S01]  /*1a520*/  @!P4 IMAD.X R23, R111, 0x1, R23, P2 ;  /* 0x000000016f17c824 */ /* 0x000fe200010e0617 */
[----:B------:R-:W-:Y:S02]  /*1a530*/  LOP3.LUT P3, RZ, R29, 0x4, RZ, 0xc0, !PT ;  /* 0x000000041dff7812 */ /* 0x000fe4000786c0ff */
[----:B---3--:R-:W-:-:S04]  /*1a540*/  LOP3.LUT R98, R98, 0xff, RZ, 0xc0, !PT ;  /* 0x000000ff62627812 */ /* 0x008fc800078ec0ff */
[----:B------:R-:W-:-:S05]  /*1a550*/  F2FP.F16.E4M3.UNPACK_B R98, R98 ;  /* 0x00000062ff62723e */ /* 0x000fca00020006ff */
[----:B------:R-:W-:-:S05]  /*1a560*/  HADD2.F32 R98, -RZ, R98.H0_H0 ;  /* 0x20000062ff627230 */ /* 0x000fca0000004100 */
[----:B------:R-:W-:-:S04]  /*1a570*/  FMUL R98, R98, UR32 ;  /* 0x0000002062627c20 */ /* 0x000fc80008400000 */
[----:B------:R-:W-:-:S05]  /*1a580*/  FFMA R98, R122, UR33, R98 ;  /* 0x000000217a627c23 */ /* 0x000fca0008000062 */
[----:B------:R-:W-:-:S05]  /*1a590*/  F2FP.SATFINITE.E4M3.F32.PACK_AB_MERGE_C R98, RZ, R98, RZ ;  /* 0x00000062ff62723e */ /* 0x000fca00048070ff */
[----:B------:R0:W-:Y:S02]  /*1a5a0*/  @!P4 STG.E.U8 desc[UR40][R22.64+0x51], R98 ;  /* 0x000051621600c986 */ /* 0x0001e4000c101128 */
[----:B0-----:R-:W-:-:S06]  /*1a5b0*/  PRMT R22, RZ, 0x7610, R22 ;  /* 0x00007610ff167816 */ /* 0x001fcc0000000016 */
[----:B------:R-:W3:Y:S01]  /*1a5c0*/  @!P3 LDG.E.U8 R22, desc[UR40][R14.64+0x58] ;  /* 0x000058280e16b981 */ /* 0x000ee2000c1e1100 */
[----:B------:R-:W-:Y:S02]  /*1a5d0*/  LOP3.LUT P5, RZ, R6, 0x1, RZ, 0xc0, !PT ;  /* 0x0000000106ff7812 */ /* 0x000fe400078ac0ff */
[----:B---3--:R-:W-:-:S04]  /*1a5e0*/  LOP3.LUT R22, R22, 0xff, RZ, 0xc0, !PT ;  /* 0x000000ff16167812 */ /* 0x008fc800078ec0ff */
        /* <DEDUP_REMOVED lines=8> */
[----:B0-----:R-:W-:-:S06]  /*1a670*/  PRMT R22, RZ, 0x7610, R22 ;  /* 0x00007610ff167816 */ /* 0x001fcc0000000016 */
[----:B------:R-:W3:Y:S01]  /*1a680*/  @!P5 LDG.E.U8 R22, desc[UR40][R14.64+0x59] ;  /* 0x000059280e16d981 */ /* 0x000ee2000c1e1100 */
[----:B------:R-:W-:-:S04]  /*1a690*/  @!P6 IADD3 R118, P2, P4, R3, R24, R8 ;  /* 0x000000180376e210 */ /* 0x000fc80007c5e008 */
[----:B------:R-:W-:Y:S02]  /*1a6a0*/  @!P6 IADD3.X R122, R4, R30, R7, P2, P4 ;  /* 0x0000001e047ae210 */ /* 0x000fe400017e8407 */
[C---:B------:R-:W-:Y:S02]  /*1a6b0*/  ISETP.LT.OR P4, PT, R28.reuse, 0x72, !P1 ;  /* 0x000000721c00780c */ /* 0x040fe40004f81670 */
[----:B------:R-:W-:-:S11]  /*1a6c0*/  ISETP.LT.OR P3, PT, R28, 0x79, !P1 ;  /* 0x000000791c00780c */ /* 0x000fd60004f61670 */
[----:B------:R-:W-:-:S04]  /*1a6d0*/  @!P4 IADD3 R125, P2, P6, R3, R24, R8 ;  /* 0x00000018037dc210 */ /* 0x000fc80007e5e008 */
[----:B------:R-:W-:Y:S02]  /*1a6e0*/  @!P4 IADD3.X R129, R4, R30, R7, P2, P6 ;  /* 0x0000001e0481c210 */ /* 0x000fe400017ec407 */
[----:B------:R-:W-:-:S04]  /*1a6f0*/  @!P3 IADD3 R130, P2, P6, R3, R24, R8 ;  /* 0x000000180382b210 */ /* 0x000fc80007e5e008 */
[----:B------:R-:W-:Y:S02]  /*1a700*/  @!P3 IADD3.X R144, R4, R30, R7, P2, P6 ;  /* 0x0000001e0490b210 */ /* 0x000fe400017ec407 */
[----:B------:R-:W-:Y:S02]  /*1a710*/  LOP3.LUT P3, RZ, R5, 0x80000000, RZ, 0xc0, !PT ;  /* 0x8000000005ff7812 */ /* 0x000fe4000786c0ff */
[C---:B------:R-:W-:Y:S02]  /*1a720*/  LOP3.LUT P0, RZ, R29.reuse, 0x2, RZ, 0xc0, !PT ;  /* 0x000000021dff7812 */ /* 0x040fe4000780c0ff */
[----:B------:R-:W-:Y:S02]  /*1a730*/  LOP3.LUT P4, RZ, R29, 0x1, RZ, 0xc0, !PT ;  /* 0x000000011dff7812 */ /* 0x000fe4000788c0ff */
[----:B------:R-:W-:Y:S02]  /*1a740*/  PRMT R29, RZ, 0x7610, R29 ;  /* 0x00007610ff1d7816 */ /* 0x000fe4000000001d */
[----:B---3--:R-:W-:-:S04]  /*1a750*/  LOP3.LUT R22, R22, 0xff, RZ, 0xc0, !PT ;  /* 0x000000ff16167812 */ /* 0x008fc800078ec0ff */
[----:B------:R-:W-:-:S05]  /*1a760*/  F2FP.F16.E4M3.UNPACK_B R22, R22 ;  /* 0x00000016ff16723e */ /* 0x000fca00020006ff */
[----:B------:R-:W-:-:S05]  /*1a770*/  HADD2.F32 R22, -RZ, R22.H0_H0 ;  /* 0x20000016ff167230 */ /* 0x000fca0000004100 */
[----:B------:R-:W-:-:S04]  /*1a780*/  FMUL R22, R22, UR32 ;  /* 0x0000002016167c20 */ /* 0x000fc80008400000 */
[----:B----4-:R-:W-:Y:S01]  /*1a790*/  FFMA R22, R124, UR33, R22 ;  /* 0x000000217c167c23 */ /* 0x010fe20008000016 */
[----:B------:R-:W-:Y:S01]  /*1a7a0*/  LOP3.LUT R5, R5, 0xdfffffff, RZ, 0xc0, !PT ;  /* 0xdfffffff05057812 */ /* 0x000fe200078ec0ff */
[----:B------:R-:W3:Y:S03]  /*1a7b0*/  LDL.LU R124, [R1+0x234] ;  /* 0x00023400017c7983 */ /* 0x000ee60000300800 */
[----:B------:R-:W-:-:S05]  /*1a7c0*/  F2FP.SATFINITE.E4M3.F32.PACK_AB_MERGE_C R22, RZ, R22, RZ ;  /* 0x00000016ff16723e */ /* 0x000fca00048070ff */
[----:B------:R0:W-:Y:S04]  /*1a7d0*/  @!P5 STG.E.U8 desc[UR40][R132.64+0x59], R22 ;  /* 0x000059168400d986 */ /* 0x0001e8000c101128 */
[----:B------:R-:W4:Y:S01]  /*1a7e0*/  @!P3 LDG.E.U8 R29, desc[UR40][R16.64+0x58] ;  /* 0x00005828101db981 */ /* 0x000f22000c1e1100 */
[----:B0-----:R-:W0:Y:S01]  /*1a7f0*/  @!P3 LDC.64 R22, c[0x0][0x5c0] ;  /* 0x00017000ff16bb82 */ /* 0x001e220000000a00 */
[----:B------:R-:W-:Y:S02]  /*1a800*/  ISETP.LT.OR P6, PT, R28, 0x7a, !P1 ;  /* 0x0000007a1c00780c */ /* 0x000fe40004fc1670 */
[----:B------:R-:W-:Y:S02]  /*1a810*/  @P1 LOP3.LUT R5, R5, 0x20000000, RZ, 0xfc, !PT ;  /* 0x2000000005051812 */ /* 0x000fe400078efcff */
[----:B0-----:R-:W-:-:S05]  /*1a820*/  @!P3 IADD3 R22, P1, R103, R22, RZ ;  /* 0x000000166716b210 */ /* 0x001fca0007f3e0ff */
[----:B------:R-:W-:Y:S01]  /*1a830*/  @!P3 IMAD.X R23, R110, 0x1, R23, P1 ;  /* 0x000000016e17b824 */ /* 0x000fe200008e0617 */
[----:B----4-:R-:W-:-:S04]  /*1a840*/  LOP3.LUT R29, R29, 0xff, RZ, 0xc0, !PT ;  /* 0x000000ff1d1d7812 */ /* 0x010fc800078ec0ff */
[----:B------:R-:W-:-:S05]  /*1a850*/  F2FP.F16.E4M3.UNPACK_B R29, R29 ;  /* 0x0000001dff1d723e */ /* 0x000fca00020006ff */
[----:B------:R-:W-:-:S05]  /*1a860*/  HADD2.F32 R29, -RZ, R29.H0_H0 ;  /* 0x2000001dff1d7230 */ /* 0x000fca0000004100 */
[----:B------:R-:W-:-:S04]  /*1a870*/  FMUL R29, R29, UR32 ;  /* 0x000000201d1d7c20 */ /* 0x000fc80008400000 */
[----:B--2---:R-:W-:Y:S01]  /*1a880*/  FFMA R29, R117, UR33, R29 ;  /* 0x00000021751d7c23 */ /* 0x004fe2000800001d */
[----:B------:R-:W-:Y:S01]  /*1a890*/  @!P6 IADD3 R137, P2, P5, R3, R24, R8 ;  /* 0x000000180389e210 */ /* 0x000fe20007d5e008 */
[----:B------:R-:W2:Y:S03]  /*1a8a0*/  LDL.LU R117, [R1+0x238] ;  /* 0x0002380001757983 */ /* 0x000ea60000300800 */
[----:B------:R-:W-:-:S05]  /*1a8b0*/  F2FP.SATFINITE.E4M3.F32.PACK_AB_MERGE_C R29, RZ, R29, RZ ;  /* 0x0000001dff1d723e */ /* 0x000fca00048070ff */
[----:B------:R0:W-:Y:S02]  /*1a8c0*/  @!P3 STG.E.U8 desc[UR40][R22.64+0x58], R29 ;  /* 0x0000581d1600b986 */ /* 0x0001e4000c101128 */
[----:B0-----:R-:W-:Y:S01]  /*1a8d0*/  PRMT R29, RZ, 0x7610, R29 ;  /* 0x00007610ff1d7816 */ /* 0x001fe2000000001d */
[----:B------:R-:W0:Y:S05]  /*1a8e0*/  @!P4 LDC.64 R22, c[0x0][0x5c0] ;  /* 0x00017000ff16cb82 */ /* 0x000e2a0000000a00 */
[----:B------:R-:W4:Y:S01]  /*1a8f0*/  @!P4 LDG.E.U8 R29, desc[UR40][R16.64+0x59] ;  /* 0x00005928101dc981 */ /* 0x000f22000c1e1100 */
[----:B------:R-:W-:Y:S02]  /*1a900*/  @!P6 IADD3.X R143, R4, R30, R7, P2, P5 ;  /* 0x0000001e048fe210 */ /* 0x000fe400017ea407 */
[----:B------:R-:W-:-:S02]  /*1a910*/  LOP3.LUT P5, RZ, R6, 0x40, RZ, 0xc0, !PT ;  /* 0x0000004006ff7812 */ /* 0x000fc400078ac0ff */
[----:B------:R-:W-:Y:S02]  /*1a920*/  LOP3.LUT R5, R5, 0xbfffffff, RZ, 0xc0, !PT ;  /* 0xbfffffff05057812 */ /* 0x000fe400078ec0ff */
[----:B------:R-:W-:Y:S02]  /*1a930*/  ISETP.LT.OR P6, PT, R28, 0x61, !P0 ;  /* 0x000000611c00780c */ /* 0x000fe400047c1670 */
[----:B------:R-:W-:-:S07]  /*1a940*/  LOP3.LUT R0, R0, 0xfffffbff, RZ, 0xc0, !PT ;  /* 0xfffffbff00007812 */ /* 0x000fce00078ec0ff */
[----:B------:R-:W-:Y:S02]  /*1a950*/  @P5 LOP3.LUT R5, R5, 0x40000000, RZ, 0xfc, !PT ;  /* 0x4000000005055812 */ /* 0x000fe400078efcff */
[----:B------:R-:W-:Y:S02]  /*1a960*/  ISETP.LT.OR P5, PT, R28, 0x62, !P0 ;  /* 0x000000621c00780c */ /* 0x000fe400047a1670 */
[----:B------:R-:W-:Y:S02]  /*1a970*/  @!P6 IADD3 R135, P1, P2, R3, R24, R10 ;  /* 0x000000180387e210 */ /* 0x000fe40007a3e00a */
[----:B------:R-:W-:Y:S02]  /*1a980*/  @P6 LOP3.LUT R0, R0, 0x400, RZ, 0xfc, !PT ;  /* 0x0000040000006812 */ /* 0x000fe400078efcff */
[----:B------:R-:W-:Y:S02]  /*1a990*/  @!P6 IADD3.X R142, R4, R30, R9, P1, P2 ;  /* 0x0000001e048ee210 */ /* 0x000fe40000fe4409 */
[----:B------:R-:W-:-:S02]  /*1a9a0*/  LOP3.LUT R0, R0, 0xfffffdff, RZ, 0xc0, !PT ;  /* 0xfffffdff00007812 */ /* 0x000fc400078ec0ff */
[----:B0-----:R-:W-:-:S03]  /*1a9b0*/  @!P4 IADD3 R22, P6, R101, R22, RZ ;  /* 0x000000166516c210 */ /* 0x001fc60007fde0ff */
[----:B------:R-:W-:Y:S02]  /*1a9c0*/  @!P5 IADD3 R134, P1, P3, R3, R24, R10 ;  /* 0x000000180386d210 */ /* 0x000fe40007b3e00a */
[----:B------:R-:W-:Y:S02]  /*1a9d0*/  @P5 LOP3.LUT R0, R0, 0x200, RZ, 0xfc, !PT ;  /* 0x0000020000005812 */ /* 0x000fe400078efcff */
[----:B------:R-:W-:Y:S01]  /*1a9e0*/  @!P5 IADD3.X R138, R4, R30, R9, P1, P3 ;  /* 0x0000001e048ad210 */ /* 0x000fe20000fe6409 */
[----:B------:R-:W-:Y:S01]  /*1a9f0*/  @!P4 IMAD.X R23, R105, 0x1, R23, P6 ;  /* 0x000000016917c824 */ /* 0x000fe200030e0617 */
        /* <DEDUP_REMOVED lines=17> */
[----:B------:R-:W-:Y:S01]  /*1ab10*/  ISETP.LT.OR P6, PT, R28, 0x69, !P0 ;  /* 0x000000691c00780c */ /* 0x000fe200047c1670 */
[----:B------:R-:W2:Y:S03]  /*1ab20*/  LDL.LU R117, [R1+0x240] ;  /* 0x0002400001757983 */ /* 0x000ea60000300800 */
[----:B------:R-:W-:Y:S01]  /*1ab30*/  F2FP.SATFINITE.E4M3.F32.PACK_AB_MERGE_C R22, RZ, R22, RZ ;  /* 0x00000016ff16723e */ /* 0x000fe200048070ff */
[----:B------:R-:W4:Y:S04]  /*1ab40*/  LDL.LU R181, [R1+0x244] ;  /* 0x0002440001b57983 */ /* 0x000f280000300800 */
[----:B------:R0:W-:Y:S01]  /*1ab50*/  @!P5 STG.E.U8 desc[UR40][R152.64+0x40], R22 ;  /* 0x000040169800d986 */ /* 0x0001e2000c101128 */
[----:B------:R-:W-:-:S03]  /*1ab60*/  LOP3.LUT R0, R0, 0xfffffeff, RZ, 0xc0, !PT ;  /* 0xfffffeff00007812 */ /* 0x000fc600078ec0ff */
[----:B------:R-:W-:Y:S01]  /*1ab70*/  @!P6 IADD3 R132, P4, P3, R3, R24, R10 ;  /* 0x000000180384e210 */ /* 0x000fe20007b9e00a */
[----:B------:R-:W4:Y:S01]  /*1ab80*/  LDL.LU R182, [R1+0x248] ;  /* 0x0002480001b67983 */ /* 0x000f220000300800 */
[----:B0-----:R-:W-:-:S06]  /*1ab90*/  PRMT R22, RZ, 0x7610, R22 ;  /* 0x00007610ff167816 */ /* 0x001fcc0000000016 */
[----:B------:R-:W3:Y:S01]  /*1aba0*/  @!P2 LDG.E.U8 R22, desc[UR40][R18.64+0x41] ;  /* 0x000041281216a981 */ /* 0x000ee2000c1e1100 */
[----:B------:R-:W-:Y:S02]  /*1abb0*/  @P6 LOP3.LUT R0, R0, 0x100, RZ, 0xfc, !PT ;  /* 0x0000010000006812 */ /* 0x000fe400078efcff */
[----:B------:R-:W-:Y:S02]  /*1abc0*/  @!P6 IADD3.X R136, R4, R30, R9, P4, P3 ;  /* 0x0000001e0488e210 */ /* 0x000fe400027e6409 */
[C---:B------:R-:W-:Y:S02]  /*1abd0*/  ISETP.LT.OR P6, PT, R28.reuse, 0x6a, !P0 ;  /* 0x0000006a1c00780c */ /* 0x040fe400047c1670 */
[----:B------:R-:W-:Y:S02]  /*1abe0*/  ISETP.LT.OR P5, PT, R28, 0x71, !P0 ;  /* 0x000000711c00780c */ /* 0x000fe400047a1670 */
[----:B------:R-:W-:-:S09]  /*1abf0*/  LOP3.LUT R0, R0, 0xffffff7f, RZ, 0xc0, !PT ;  /* 0xffffff7f00007812 */ /* 0x000fd200078ec0ff */
[C-C-:B------:R-:W-:Y:S02]  /*1ac00*/  @!P6 IADD3 R133, P4, P3, R3.reuse, R24, R10.reuse ;  /* 0x000000180385e210 */ /* 0x140fe40007b9e00a */
[----:B------:R-:W-:Y:S02]  /*1ac10*/  @P6 LOP3.LUT R0, R0, 0x80, RZ, 0xfc, !PT ;  /* 0x0000008000006812 */ /* 0x000fe400078efcff */
[----:B------:R-:W-:Y:S02]  /*1ac20*/  @!P6 IADD3.X R141, R4, R30, R9, P4, P3 ;  /* 0x0000001e048de210 */ /* 0x000fe400027e6409 */
[----:B------:R-:W-:Y:S02]  /*1ac30*/  LOP3.LUT R0, R0, 0xfffffffb, RZ, 0xc0, !PT ;  /* 0xfffffffb00007812 */ /* 0x000fe400078ec0ff */
[----:B------:R-:W-:Y:S02]  /*1ac40*/  @!P5 IADD3 R140, P4, P3, R3, R24, R10 ;  /* 0x00000018038cd210 */ /* 0x000fe40007b9e00a */
[----:B------:R-:W-:-:S02]  /*1ac50*/  @P5 LOP3.LUT R0, R0, 0x4, RZ, 0xfc, !PT ;  /* 0x0000000400005812 */ /* 0x000fc400078efcff */
[----:B------:R-:W-:Y:S02]  /*1ac60*/  @!P5 IADD3.X R139, R4, R30, R9, P4, P3 ;  /* 0x0000001e048bd210 */ /* 0x000fe400027e6409 */
[----:B------:R-:W-:Y:S02]  /*1ac70*/  LOP3.LUT P5, RZ, R5, 0x8000000, RZ, 0xc0, !PT ;  /* 0x0800000005ff7812 */ /* 0x000fe400078ac0ff */
[----:B------:R-:W-:Y:S02]  /*1ac80*/  PRMT R29, RZ, 0x7610, R29 ;  /* 0x00007610ff1d7816 */ /* 0x000fe4000000001d */
[----:B---3--:R-:W-:-:S04]  /*1ac90*/  LOP3.LUT R22, R22, 0xff, RZ, 0xc0, !PT ;  /* 0x000000ff16167812 */ /* 0x008fc800078ec0ff */
[----:B------:R-:W-:-:S05]  /*1aca0*/  F2FP.F16.E4M3.UNPACK_B R22, R22 ;  /* 0x00000016ff16723e */ /* 0x000fca00020006ff */
[----:B------:R-:W-:-:S05]  /*1acb0*/  HADD2.F32 R22, -RZ, R22.H0_H0 ;  /* 0x20000016ff167230 */ /* 0x000fca0000004100 */
[----:B------:R-:W-:-:S04]  /*1acc0*/  FMUL R22, R22, UR32 ;  /* 0x0000002016167c20 */ /* 0x000fc80008400000 */
[----:B------:R-:W-:-:S05]  /*1acd0*/  FFMA R22, R124, UR33, R22 ;  /* 0x000000217c167c23 */ /* 0x000fca0008000016 */
[----:B------:R-:W-:-:S05]  /*1ace0*/  F2FP.SATFINITE.E4M3.F32.PACK_AB_MERGE_C R22, RZ, R22, RZ ;  /* 0x00000016ff16723e */ /* 0x000fca00048070ff */
[----:B------:R0:W-:Y:S04]  /*1acf0*/  @!P2 STG.E.U8 desc[UR40][R150.64+0x41], R22 ;  /* 0x000041169600a986 */ /* 0x0001e8000c101128 */
[----:B------:R-:W3:Y:S01]  /*1ad00*/  @!P5 LDG.E.U8 R29, desc[UR40][R20.64+0x40] ;  /* 0x00004028141dd981 */ /* 0x000ee2000c1e1100 */
[----:B------:R-:W-:Y:S01]  /*1ad10*/  ISETP.LT.OR P2, PT, R28, 0x72, !P0 ;  /* 0x000000721c00780c */ /* 0x000fe20004741670 */
[----:B0-----:R-:W0:-:S12]  /*1ad20*/  @!P5 LDC.64 R22, c[0x0][0x5c0] ;  /* 0x00017000ff16db82 */ /* 0x001e180000000a00 */
[----:B------:R-:W-:-:S04]  /*1ad30*/  @!P2 IADD3 R131, P4, P3, R3, R24, R10 ;  /* 0x000000180383a210 */ /* 0x000fc80007b9e00a */
[----:B------:R-:W-:Y:S02]  /*1ad40*/  @!P2 IADD3.X R124, R4, R30, R9, P4, P3 ;  /* 0x0000001e047ca210 */ /* 0x000fe400027e6409 */
[----:B------:R-:W-:Y:S02]  /*1ad50*/  LOP3.LUT P6, RZ, R5, 0x10000000, RZ, 0xc0, !PT ;  /* 0x1000000005ff7812 */ /* 0x000fe400078cc0ff */
        /* <DEDUP_REMOVED lines=9> */
[----:B0-----:R-:W-:Y:S01]  /*1adf0*/  PRMT R29, RZ, 0x7610, R29 ;  /* 0x00007610ff1d7816 */ /* 0x001fe2000000001d */
[----:B------:R-:W0:Y:S05]  /*1ae00*/  @!P6 LDC.64 R22, c[0x0][0x5c0] ;  /* 0x00017000ff16eb82 */ /* 0x000e2a0000000a00 */
[----:B------:R-:W2:Y:S01]  /*1ae10*/  @!P6 LDG.E.U8 R29, desc[UR40][R20.64+0x41] ;  /* 0x00004128141de981 */ /* 0x000ea2000c1e1100 */
[----:B------:R-:W-:-:S04]  /*1ae20*/  LOP3.LUT R0, R0, 0xfffffffd, RZ, 0xc0, !PT ;  /* 0xfffffffd00007812 */ /* 0x000fc800078ec0ff */
[----:B------:R-:W-:Y:S02]  /*1ae30*/  @P2 LOP3.LUT R0, R0, 0x2, RZ, 0xfc, !PT ;  /* 0x0000000200002812 */ /* 0x000fe400078efcff */
[----:B------:R-:W-:Y:S02]  /*1ae40*/  ISETP.LT.OR P2, PT, R28, 0x79, !P0 ;  /* 0x000000791c00780c */ /* 0x000fe40004741670 */
[----:B------:R-:W-:Y:S02]  /*1ae50*/  LOP3.LUT R0, R0, 0xffff7fff, RZ, 0xc0, !PT ;  /* 0xffff7fff00007812 */ /* 0x000fe400078ec0ff */
[C---:B------:R-:W-:Y:S02]  /*1ae60*/  LOP3.LUT P1, RZ, R5.reuse, 0x20000000, RZ, 0xc0, !PT ;  /* 0x2000000005ff7812 */ /* 0x040fe4000782c0ff */
[----:B------:R-:W-:-:S07]  /*1ae70*/  LOP3.LUT R5, R5, 0xffefffff, RZ, 0xc0, !PT ;  /* 0xffefffff05057812 */ /* 0x000fce00078ec0ff */
[----:B------:R-:W-:Y:S02]  /*1ae80*/  @!P2 IADD3 R117, P4, P3, R3, R24, R10 ;  /* 0x000000180375a210 */ /* 0x000fe40007b9e00a */
[----:B------:R-:W-:Y:S02]  /*1ae90*/  @P2 LOP3.LUT R0, R0, 0x8000, RZ, 0xfc, !PT ;  /* 0x0000800000002812 */ /* 0x000fe400078efcff */
[----:B------:R-:W-:Y:S02]  /*1aea0*/  @!P2 IADD3.X R111, R4, R30, R9, P4, P3 ;  /* 0x0000001e046fa210 */ /* 0x000fe400027e6409 */
[----:B0-----:R-:W-:Y:S02]  /*1aeb0*/  @!P6 IADD3 R22, P2, R104, R22, RZ ;  /* 0x000000166816e210 */ /* 0x001fe40007f5e0ff */
[----:B------:R-:W-:Y:S02]  /*1aec0*/  ISETP.LT.OR P3, PT, R28, 0x7a, !P0 ;  /* 0x0000007a1c00780c */ /* 0x000fe40004761670 */
[----:B------:R-:W-:Y:S01]  /*1aed0*/  @P0 LOP3.LUT R5, R5, 0x100000, RZ, 0xfc, !PT ;  /* 0x0010000005050812 */ /* 0x000fe200078efcff */
[----:B------:R-:W-:Y:S01]  /*1aee0*/  @!P6 IMAD.X R23, R112, 0x1, R23, P2 ;  /* 0x000000017017e824 */ /* 0x000fe200010e0617 */
[----:B------:R-:W-:-:S02]  /*1aef0*/  LOP3.LUT P0, RZ, R6, 0x8000, RZ, 0xc0, !PT ;  /* 0x0000800006ff7812 */ /* 0x000fc4000780c0ff */
[----:B--2---:R-:W-:-:S04]  /*1af00*/  LOP3.LUT R29, R29, 0xff, RZ, 0xc0, !PT ;  /* 0x000000ff1d1d7812 */ /* 0x004fc800078ec0ff */
[----:B------:R-:W-:-:S05]  /*1af10*/  F2FP.F16.E4M3.UNPACK_B R29, R29 ;  /* 0x0000001dff1d723e */ /* 0x000fca00020006ff */
[----:B------:R-:W-:-:S05]  /*1af20*/  HADD2.F32 R29, -RZ, R29.H0_H0 ;  /* 0x2000001dff1d7230 */ /* 0x000fca0000004100 */
[----:B------:R-:W-:-:S04]  /*1af30*/  FMUL R29, R29, UR32 ;  /* 0x000000201d1d7c20 */ /* 0x000fc80008400000 */
[----:B----4-:R-:W-:Y:S01]  /*1af40*/  FFMA R29, R181, UR33, R29 ;  /* 0x00000021b51d7c23 */ /* 0x010fe2000800001d */
[----:B------:R-:W-:Y:S01]  /*1af50*/  @!P3 IADD3 R110, P5, P4, R3, R24, R10 ;  /* 0x00000018036eb210 */ /* 0x000fe20007cbe00a */
[----:B------:R-:W2:Y:S03]  /*1af60*/  LDL.LU R181, [R1+0x24c] ;  /* 0x00024c0001b57983 */ /* 0x000ea60000300800 */
[----:B------:R-:W-:-:S05]  /*1af70*/  F2FP.SATFINITE.E4M3.F32.PACK_AB_MERGE_C R29, RZ, R29, RZ ;  /* 0x0000001dff1d723e */ /* 0x000fca00048070ff */
[----:B------:R0:W-:Y:S02]  /*1af80*/  @!P6 STG.E.U8 desc[UR40][R22.64+0x41], R29 ;  /* 0x0000411d1600e986 */ /* 0x0001e4000c101128 */
[----:B0-----:R-:W-:-:S06]  /*1af90*/  PRMT R22, RZ, 0x7610, R22 ;  /* 0x00007610ff167816 */ /* 0x001fcc0000000016 */
[----:B------:R-:W3:Y:S01]  /*1afa0*/  @!P0 LDG.E.U8 R22, desc[UR40][R18.64+0x48] ;  /* 0x0000482812168981 */ /* 0x000ee2000c1e1100 */
[----:B------:R-:W-:Y:S02]  /*1afb0*/  LOP3.LUT R5, R5, 0xff7fffff, RZ, 0xc0, !PT ;  /* 0xff7fffff05057812 */ /* 0x000fe400078ec0ff */
[----:B------:R-:W-:Y:S02]  /*1afc0*/  @!P3 IADD3.X R107, R4, R30, R9, P5, P4 ;  /* 0x0000001e046bb210 */ /* 0x000fe40002fe8409 */
[----:B------:R-:W-:Y:S02]  /*1afd0*/  @P3 LOP3.LUT R5, R5, 0x800000, RZ, 0xfc, !PT ;  /* 0x0080000005053812 */ /* 0x000fe400078efcff */
[----:B------:R-:W-:Y:S02]  /*1afe0*/  LOP3.LUT P3, RZ, R6, 0x4000, RZ, 0xc0, !PT ;  /* 0x0000400006ff7812 */ /* 0x000fe4000786c0ff */
[----:B---3--:R-:W-:-:S04]  /*1aff0*/  LOP3.LUT R22, R22, 0xff, RZ, 0xc0, !PT ;  /* 0x000000ff16167812 */ /* 0x008fc800078ec0ff */
[----:B------:R-:W-:-:S05]  /*1b000*/  F2FP.F16.E4M3.UNPACK_B R22, R22 ;  /* 0x00000016ff16723e */ /* 0x000fca00020006ff */
[----:B------:R-:W-:-:S05]  /*1b010*/  HADD2.F32 R22, -RZ, R22.H0_H0 ;  /* 0x20000016ff167230 */ /* 0x000fca0000004100 */
[----:B------:R-:W-:-:S04]  /*1b020*/  FMUL R22, R22, UR32 ;  /* 0x0000002016167c20 */ /* 0x000fc80008400000 */
[----:B------:R-:W-:Y:S01]  /*1b030*/  FFMA R22, R182, UR33, R22 ;  /* 0x00000021b6167c23 */ /* 0x000fe20008000016 */
[----:B------:R-:W-:Y:S01]  /*1b040*/  ISETP.LT.OR P2, PT, R28, 0x81, !P1 ;  /* 0x000000811c00780c */ /* 0x000fe20004f41670 */
[----:B------:R-:W3:Y:S03]  /*1b050*/  LDL.LU R182, [R1+0x250] ;  /* 0x0002500001b67983 */ /* 0x000ee60000300800 */
[----:B------:R-:W-:-:S05]  /*1b060*/  F2FP.SATFINITE.E4M3.F32.PACK_AB_MERGE_C R22, RZ, R22, RZ ;  /* 0x00000016ff16723e */ /* 0x000fca00048070ff */
[----:B------:R0:W-:Y:S02]  /*1b070*/  @!P0 STG.E.U8 desc[UR40][R158.64+0x48], R22 ;  /* 0x000048169e008986 */ /* 0x0001e4000c101128 */
[----:B0-----:R-:W-:-:S06]  /*1b080*/  PRMT R22, RZ, 0x7610, R22 ;  /* 0x00007610ff167816 */ /* 0x001fcc0000000016 */
[----:B------:R-:W4:Y:S01]  /*1b090*/  @!P3 LDG.E.U8 R22, desc[UR40][R18.64+0x49] ;  /* 0x000049281216b981 */ /* 0x000f22000c1e1100 */
[----:B------:R-:W-:-:S04]  /*1b0a0*/  @!P2 IADD3 R106, P5, P4, R3, R24, R8 ;  /* 0x00000018036aa210 */ /* 0x000fc80007cbe008 */
[----:B------:R-:W-:Y:S02]  /*1b0b0*/  @!P2 IADD3.X R105, R4, R30, R7, P5, P4 ;  /* 0x0000001e0469a210 */ /* 0x000fe40002fe8407 */
[----:B------:R-:W-:Y:S02]  /*1b0c0*/  LOP3.LUT P2, RZ, R0, 0x10, RZ, 0xc0, !PT ;  /* 0x0000001000ff7812 */ /* 0x000fe4000784c0ff */
[----:B------:R-:W-:Y:S02]  /*1b0d0*/  PRMT R29, RZ, 0x7610, R29 ;  /* 0x00007610ff1d7816 */ /* 0x000fe4000000001d */
[----:B----4-:R-:W-:-:S04]  /*1b0e0*/  LOP3.LUT R22, R22, 0xff, RZ, 0xc0, !PT ;  /* 0x000000ff16167812 */ /* 0x010fc800078ec0ff */
[----:B------:R-:W-:-:S05]  /*1b0f0*/  F2FP.F16.E4M3.UNPACK_B R22, R22 ;  /* 0x00000016ff16723e */ /* 0x000fca00020006ff */
[----:B------:R-:W-:-:S05]  /*1b100*/  HADD2.F32 R22, -RZ, R22.H0_H0 ;  /* 0x20000016ff167230 */ /* 0x000fca0000004100 */
[----:B------:R-:W-:-:S04]  /*1b110*/  FMUL R22, R22, UR32 ;  /* 0x0000002016167c20 */ /* 0x000fc80008400000 */
[----:B--2---:R-:W-:Y:S01]  /*1b120*/  FFMA R22, R181, UR33, R22 ;  /* 0x00000021b5167c23 */ /* 0x004fe20008000016 */
[C---:B------:R-:W-:Y:S01]  /*1b130*/  ISETP.LT.OR P6, PT, R28.reuse, 0x82, !P1 ;  /* 0x000000821c00780c */ /* 0x040fe20004fc1670 */
[----:B------:R-:W2:Y:S03]  /*1b140*/  LDL.LU R181, [R1+0x254] ;  /* 0x0002540001b57983 */ /* 0x000ea60000300800 */
[----:B------:R-:W-:Y:S01]  /*1b150*/  F2FP.SATFINITE.E4M3.F32.PACK_AB_MERGE_C R22, RZ, R22, RZ ;  /* 0x00000016ff16723e */ /* 0x000fe200048070ff */
[----:B------:R-:W4:Y:S04]  /*1b160*/  LDL.LU R183, [R1+0x258] ;  /* 0x0002580001b77983 */ /* 0x000f280000300800 */
[----:B------:R0:W-:Y:S04]  /*1b170*/  @!P3 STG.E.U8 desc[UR40][R160.64+0x49], R22 ;  /* 0x00004916a000b986 */ /* 0x0001e8000c101128 */
[----:B------:R-:W3:Y:S01]  /*1b180*/  @!P2 LDG.E.U8 R29, desc[UR40][R20.64+0x48] ;  /* 0x00004828141da981 */ /* 0x000ee2000c1e1100 */
[----:B------:R-:W-:-:S02]  /*1b190*/  ISETP.LT.OR P0, PT, R28, 0x89, !P1 ;  /* 0x000000891c00780c */ /* 0x000fc40004f01670 */
[--C-:B------:R-:W-:Y:S02]  /*1b1a0*/  @!P6 IADD3 R104, P5, P4, R3, R24, R8.reuse ;  /* 0x000000180368e210 */ /* 0x100fe40007cbe008 */
[----:B------:R-:W-:Y:S02]  /*1b1b0*/  LOP3.LUT R5, R5, 0xffdfffff, RZ, 0xc0, !PT ;  /* 0xffdfffff05057812 */ /* 0x000fe400078ec0ff */
[----:B------:R-:W-:Y:S01]  /*1b1c0*/  @!P6 IADD3.X R103, R4, R30, R7, P5, P4 ;  /* 0x0000001e0467e210 */ /* 0x000fe20002fe8407 */
[----:B0-----:R-:W0:Y:S06]  /*1b1d0*/  @!P2 LDC.64 R22, c[0x0][0x5c0] ;  /* 0x00017000ff16ab82 */ /* 0x001e2c0000000a00 */
[----:B------:R-:W-:-:S02]  /*1b1e0*/  @!P0 IADD3 R102, P5, P4, R3, R24, R8 ;  /* 0x0000001803668210 */ /* 0x000fc40007cbe008 */
[----:B------:R-:W-:Y:S02]  /*1b1f0*/  @P0 LOP3.LUT R5, R5, 0x200000, RZ, 0xfc, !PT ;  /* 0x0020000005050812 */ /* 0x000fe400078efcff */
[----:B------:R-:W-:Y:S02]  /*1b200*/  @!P0 IADD3.X R101, R4, R30, R7, P5, P4 ;  /* 0x0000001e04658210 */ /* 0x000fe40002fe8407 */
[----:B------:R-:W-:Y:S02]  /*1b210*/  LOP3.LUT P0, RZ, R6, 0x10000, RZ, 0xc0, !PT ;  /* 0x0001000006ff7812 */ /* 0x000fe4000780c0ff */
[----:B------:R-:W-:Y:S02]  /*1b220*/  ISETP.LT.OR P4, PT, R28, 0x8a, !P1 ;  /* 0x0000008a1c00780c */ /* 0x000fe40004f81670 */
[----:B------:R-:W-:-:S09]  /*1b230*/  LOP3.LUT R5, R5, 0xfbffffff, RZ, 0xc0, !PT ;  /* 0xfbffffff05057812 */ /* 0x000fd200078ec0ff */
[----:B------:R-:W-:Y:S02]  /*1b240*/  @P0 LOP3.LUT R5, R5, 0x4000000, RZ, 0xfc, !PT ;  /* 0x0400000005050812 */ /* 0x000fe400078efcff */
[----:B------:R-:W-:Y:S02]  /*1b250*/  @!P4 IADD3 R100, P6, P5, R3, R24, R8 ;  /* 0x000000180364c210 */ /* 0x000fe40007dde008 */
[----:B------:R-:W-:Y:S02]  /*1b260*/  LOP3.LUT R5, R5, 0xffbfffff, RZ, 0xc0, !PT ;  /* 0xffbfffff05057812 */ /* 0x000fe400078ec0ff */
[----:B------:R-:W-:Y:S02]  /*1b270*/  @!P4 IADD3.X R99, R4, R30, R7, P6, P5 ;  /* 0x0000001e0463c210 */ /* 0x000fe400037ea407 */
[----:B------:R-:W-:Y:S02]  /*1b280*/  @P4 LOP3.LUT R5, R5, 0x400000, RZ, 0xfc, !PT ;  /* 0x0040000005054812 */ /* 0x000fe400078efcff */
[----:B------:R-:W-:-:S02]  /*1b290*/  LOP3.LUT P4, RZ, R0, 0x40, RZ, 0xc0, !PT ;  /* 0x0000004000ff7812 */ /* 0x000fc4000788c0ff */
[----:B0-----:R-:W-:Y:S02]  /*1b2a0*/  @!P2 IADD3 R22, P5, R108, R22, RZ ;  /* 0x000000166c16a210 */ /* 0x001fe40007fbe0ff */
[----:B------:R-:W-:-:S03]  /*1b2b0*/  PRMT R108, RZ, 0x7610, R108 ;  /* 0x00007610ff6c7816 */ /* 0x000fc6000000006c */
[----:B------:R-:W-:Y:S01]  /*1b2c0*/  @!P2 IMAD.X R23, R109, 0x1, R23, P5 ;  /* 0x000000016d17a824 */ /* 0x000fe200028e0617 */
        /* <DEDUP_REMOVED lines=8> */
[----:B------:R0:W-:Y:S04]  /*1b350*/  @!P2 STG.E.U8 desc[UR40][R22.64+0x48], R29 ;  /* 0x0000481d1600a986 */ /* 0x0001e8000c101128 */
[----:B------:R-:W2:Y:S01]  /*1b360*/  @!P4 LDG.E.U8 R108, desc[UR40][R20.64+0x49] ;  /* 0x00004928146cc981 */ /* 0x000ea2000c1e1100 */
[----:B------:R-:W-:Y:S01]  /*1b370*/  @!P5 IADD3 R98, P3, P6, R3, R24, R8 ;  /* 0x000000180362d210 */ /* 0x000fe20007e7e008 */
[----:B0-----:R-:W0:Y:S03]  /*1b380*/  @!P4 LDC.64 R22, c[0x0][0x5c0] ;  /* 0x00017000ff16cb82 */ /* 0x001e260000000a00 */
[----:B------:R-:W-:Y:S02]  /*1b390*/  @!P5 IADD3.X R96, R4, R30, R7, P3, P6 ;  /* 0x0000001e0460d210 */ /* 0x000fe40001fec407 */
[----:B------:R-:W-:-:S02]  /*1b3a0*/  ISETP.LT.OR P6, PT, R28, 0x92, !P1 ;  /* 0x000000921c00780c */ /* 0x000fc40004fc1670 */
[----:B------:R-:W-:-:S04]  /*1b3b0*/  LOP3.LUT R5, R5, 0xfeffffff, RZ, 0xc0, !PT ;  /* 0xfeffffff05057812 */ /* 0x000fc800078ec0ff */
[----:B------:R-:W-:Y:S02]  /*1b3c0*/  @P5 LOP3.LUT R5, R5, 0x1000000, RZ, 0xfc, !PT ;  /* 0x0100000005055812 */ /* 0x000fe400078efcff */
[----:B0-----:R-:W-:-:S05]  /*1b3d0*/  @!P4 IADD3 R22, P5, R92, R22, RZ ;  /* 0x000000165c16c210 */ /* 0x001fca0007fbe0ff */
[----:B------:R-:W-:-:S04]  /*1b3e0*/  @!P6 IADD3 R92, P2, P0, R3, R24, R8 ;  /* 0x00000018035ce210 */ /* 0x000fc8000785e008 */
[----:B------:R-:W-:Y:S01]  /*1b3f0*/  @!P6 IADD3.X R29, R4, R30, R7, P2, P0 ;  /* 0x0000001e041de210 */ /* 0x000fe200017e0407 */
        /* <DEDUP_REMOVED lines=17> */
[----:B------:R-:W-:Y:S01]  /*1b510*/  FFMA R22, R183, UR33, R22 ;  /* 0x00000021b7167c23 */ /* 0x000fe20008000016 */
[----:B------:R-:W-:Y:S01]  /*1b520*/  LOP3.LUT P2, RZ, R0, 0x20, RZ, 0xc0, !PT ;  /* 0x0000002000ff7812 */ /* 0x000fe2000784c0ff */
[----:B------:R-:W4:Y:S03]  /*1b530*/  LDL.LU R183, [R1+0x264] ;  /* 0x0002640001b77983 */ /* 0x000f260000300800 */
[----:B------:R-:W-:Y:S02]  /*1b540*/  F2FP.SATFINITE.E4M3.F32.PACK_AB_MERGE_C R108, RZ, R22, RZ ;  /* 0x00000016ff6c723e */ /* 0x000fe400048070ff */
[----:B------:R-:W-:-:S03]  /*1b550*/  PRMT R22, RZ, 0x7610, R22 ;  /* 0x00007610ff167816 */ /* 0x000fc60000000016 */
[----:B------:R-:W-:Y:S04]  /*1b560*/  @!P0 STG.E.U8 desc[UR40][R164.64+0x50], R108 ;  /* 0x0000506ca4008986 */ /* 0x000fe8000c101128 */
[----:B------:R-:W3:Y:S02]  /*1b570*/  @!P3 LDG.E.U8 R22, desc[UR40][R18.64+0x51] ;  /* 0x000051281216b981 */ /* 0x000ee4000c1e1100 */
[----:B---3--:R-:W-:-:S04]  /*1b580*/  LOP3.LUT R22, R22, 0xff, RZ, 0xc0, !PT ;  /* 0x000000ff16167812 */ /* 0x008fc800078ec0ff */
[----:B------:R-:W-:-:S05]  /*1b590*/  F2FP.F16.E4M3.UNPACK_B R22, R22 ;  /* 0x00000016ff16723e */ /* 0x000fca00020006ff */
[----:B------:R-:W-:-:S05]  /*1b5a0*/  HADD2.F32 R22, -RZ, R22.H0_H0 ;  /* 0x20000016ff167230 */ /* 0x000fca0000004100 */
[----:B------:R-:W-:-:S04]  /*1b5b0*/  FMUL R22, R22, UR32 ;  /* 0x0000002016167c20 */ /* 0x000fc80008400000 */
[----:B------:R-:W-:Y:S01]  /*1b5c0*/  FFMA R22, R182, UR33, R22 ;  /* 0x00000021b6167c23 */ /* 0x000fe20008000016 */
[----:B------:R-:W-:Y:S01]  /*1b5d0*/  LOP3.LUT P5, RZ, R0, 0x8, RZ, 0xc0, !PT ;  /* 0x0000000800ff7812 */ /* 0x000fe200078ac0ff */
[----:B------:R-:W3:Y:S03]  /*1b5e0*/  LDL.LU R182, [R1+0x268] ;  /* 0x0002680001b67983 */ /* 0x000ee60000300800 */
[----:B------:R-:W-:-:S05]  /*1b5f0*/  F2FP.SATFINITE.E4M3.F32.PACK_AB_MERGE_C R22, RZ, R22, RZ ;  /* 0x00000016ff16723e */ /* 0x000fca00048070ff */
[----:B------:R0:W-:Y:S02]  /*1b600*/  @!P3 STG.E.U8 desc[UR40][R162.64+0x51], R22 ;  /* 0x00005116a200b986 */ /* 0x0001e4000c101128 */
[----:B0-----:R-:W0:Y:S02]  /*1b610*/  @!P2 LDC.64 R22, c[0x0][0x5c0] ;  /* 0x00017000ff16ab82 */ /* 0x001e240000000a00 */
[----:B0-----:R-:W-:Y:S02]  /*1b620*/  @!P2 IADD3 R22, P0, R95, R22, RZ ;  /* 0x000000165f16a210 */ /* 0x001fe40007f1e0ff */
[----:B------:R-:W-:-:S06]  /*1b630*/  PRMT R95, RZ, 0x7610, R95 ;  /* 0x00007610ff5f7816 */ /* 0x000fcc000000005f */
[----:B------:R-:W2:Y:S01]  /*1b640*/  @!P2 LDG.E.U8 R95, desc[UR40][R20.64+0x50] ;  /* 0x00005028145fa981 */ /* 0x000ea2000c1e1100 */
[----:B------:R-:W-:Y:S01]  /*1b650*/  @!P2 IMAD.X R23, R114, 0x1, R23, P0 ;  /* 0x000000017217a824 */ /* 0x000fe200000e0617 */
        /* <DEDUP_REMOVED lines=10> */
[----:B0-----:R-:W-:Y:S02]  /*1b700*/  @!P5 IADD3 R22, P2, R93, R22, RZ ;  /* 0x000000165d16d210 */ /* 0x001fe40007f5e0ff */
[----:B------:R-:W-:-:S06]  /*1b710*/  PRMT R93, RZ, 0x7610, R93 ;  /* 0x00007610ff5d7816 */ /* 0x000fcc000000005d */
[----:B------:R-:W4:Y:S01]  /*1b720*/  @!P5 LDG.E.U8 R93, desc[UR40][R20.64+0x51] ;  /* 0x00005128145dd981 */ /* 0x000f22000c1e1100 */
[----:B------:R-:W-:Y:S01]  /*1b730*/  @!P5 IMAD.X R23, R113, 0x1, R23, P2 ;  /* 0x000000017117d824 */ /* 0x000fe200010e0617 */
[----:B----4-:R-:W-:-:S04]  /*1b740*/  LOP3.LUT R93, R93, 0xff, RZ, 0xc0, !PT ;  /* 0x000000ff5d5d7812 */ /* 0x010fc800078ec0ff */
[----:B------:R-:W-:-:S05]  /*1b750*/  F2FP.F16.E4M3.UNPACK_B R93, R93 ;  /* 0x0000005dff5d723e */ /* 0x000fca00020006ff */
[----:B------:R-:W-:-:S05]  /*1b760*/  HADD2.F32 R93, -RZ, R93.H0_H0 ;  /* 0x2000005dff5d7230 */ /* 0x000fca0000004100 */
[----:B------:R-:W-:-:S04]  /*1b770*/  FMUL R93, R93, UR32 ;  /* 0x000000205d5d7c20 */ /* 0x000fc80008400000 */
[----:B------:R-:W-:Y:S01]  /*1b780*/  FFMA R93, R183, UR33, R93 ;  /* 0x00000021b75d7c23 */ /* 0x000fe2000800005d */
[----:B------:R-:W-:Y:S01]  /*1b790*/  LOP3.LUT P0, RZ, R6, 0x800, RZ, 0xc0, !PT ;  /* 0x0000080006ff7812 */ /* 0x000fe2000780c0ff */
[----:B------:R-:W4:Y:S03]  /*1b7a0*/  LDL.LU R183, [R1+0x270] ;  /* 0x0002700001b77983 */ /* 0x000f260000300800 */
[----:B------:R-:W-:-:S05]  /*1b7b0*/  F2FP.SATFINITE.E4M3.F32.PACK_AB_MERGE_C R93, RZ, R93, RZ ;  /* 0x0000005dff5d723e */ /* 0x000fca00048070ff */
[----:B------:R0:W-:Y:S02]  /*1b7c0*/  @!P5 STG.E.U8 desc[UR40][R22.64+0x51], R93 ;  /* 0x0000515d1600d986 */ /* 0x0001e4000c101128 */
[----:B0-----:R-:W-:-:S06]  /*1b7d0*/  PRMT R22, RZ, 0x7610, R22 ;  /* 0x00007610ff167816 */ /* 0x001fcc0000000016 */
        /* <DEDUP_REMOVED lines=10> */
[----:B0-----:R-:W-:-:S06]  /*1b880*/  PRMT R22, RZ, 0x7610, R22 ;  /* 0x00007610ff167816 */ /* 0x001fcc0000000016 */
[----:B------:R-:W2:Y:S02]  /*1b890*/  @!P0 LDG.E.U8 R22, desc[UR40][R18.64+0x59] ;  /* 0x0000592812168981 */ /* 0x000ea4000c1e1100 */
        /* <DEDUP_REMOVED lines=18> */
[----:B------:R-:W-:Y:S02]  /*1b9c0*/  FFMA R31, R183, UR33, R31 ;  /* 0x00000021b71f7c23 */ /* 0x000fe4000800001f */
[----:B------:R-:W4:Y:S03]  /*1b9d0*/  LDL.LU R183, [R1+0x27c] ;  /* 0x00027c0001b77983 */ /* 0x000f260000300800 */
[----:B------:R-:W-:-:S05]  /*1b9e0*/  F2FP.SATFINITE.E4M3.F32.PACK_AB_MERGE_C R31, RZ, R31, RZ ;  /* 0x0000001fff1f723e */ /* 0x000fca00048070ff */
[----:B------:R0:W-:Y:S02]  /*1b9f0*/  @!P3 STG.E.U8 desc[UR40][R22.64+0x58], R31 ;  /* 0x0000581f1600b986 */ /* 0x0001e4000c101128 */
[----:B0-----:R-:W-:Y:S01]  /*1ba00*/  PRMT R31, RZ, 0x7610, R31 ;  /* 0x00007610ff1f7816 */ /* 0x001fe2000000001f */
[----:B------:R-:W0:Y:S05]  /*1ba10*/  @!P2 LDC.64 R22, c[0x0][0x5c0] ;  /* 0x00017000ff16ab82 */ /* 0x000e2a0000000a00 */
[----:B------:R-:W3:Y:S01]  /*1ba20*/  @!P2 LDG.E.U8 R31, desc[UR40][R20.64+0x59] ;  /* 0x00005928141fa981 */ /* 0x000ee2000c1e1100 */
[----:B0-----:R-:W-:-:S05]  /*1ba30*/  @!P2 IADD3 R22, P0, R97, R22, RZ ;  /* 0x000000166116a210 */ /* 0x001fca0007f1e0ff */
[----:B------:R-:W-:Y:S01]  /*1ba40*/  @!P2 IMAD.X R23, R116, 0x1, R23, P0 ;  /* 0x000000017417a824 */ /* 0x000fe200000e0617 */
[----:B------:R-:W-:Y:S02]  /*1ba50*/  ISETP.GE.AND P0, PT, R11, 0x1, PT ;  /* 0x000000010b00780c */ /* 0x000fe40003f06270 */
        /* <DEDUP_REMOVED lines=23> */
[----:B------:R0:W-:Y:S01]  /*1bbd0*/  @!P2 STG.E.U8 desc[UR40][R22.64+0x60], R31 ;  /* 0x0000601f1600a986 */ /* 0x0001e2000c101128 */
[----:B------:R-:W-:Y:S02]  /*1bbe0*/  ISETP.LT.OR P2, PT, R28, 0x62, !P0 ;  /* 0x000000621c00780c */ /* 0x000fe40004741670 */
[----:B0-----:R-:W-:-:S11]  /*1bbf0*/  PRMT R31, RZ, 0x7610, R31 ;  /* 0x00007610ff1f7816 */ /* 0x001fd6000000001f */
[----:B------:R-:W0:Y:S01]  /*1bc00*/  @!P2 LDC.64 R22, c[0x0][0x5c0] ;  /* 0x00017000ff16ab82 */ /* 0x000e220000000a00 */
[----:B------:R-:W4:Y:S01]  /*1bc10*/  @!P2 LDG.E.U8 R31, desc[UR40][R26.64+0x61] ;  /* 0x000061281a1fa981 */ /* 0x000f22000c1e1100 */
[----:B0-----:R-:W-:-:S05]  /*1bc20*/  @!P2 IADD3 R22, P5, R24, R22, RZ ;  /* 0x000000161816a210 */ /* 0x001fca0007fbe0ff */
        /* <DEDUP_REMOVED lines=21> */
[----:B------:R-:W2:Y:S01]  /*1bd80*/  @!P3 LDG.E.U8 R22, desc[UR40][R12.64+0x61] ;  /* 0x000061280c16b981 */ /* 0x000ea2000c1e1100 */
[----:B------:R-:W-:Y:S02]  /*1bd90*/  PRMT R31, RZ, 0x7610, R31 ;  /* 0x00007610ff1f7816 */ /* 0x000fe4000000001f */
        /* <DEDUP_REMOVED lines=8> */
[----:B------:R0:W-:Y:S04]  /*1be20*/  @!P3 STG.E.U8 desc[UR40][R172.64+0x61], R22 ;  /* 0x00006116ac00b986 */ /* 0x0001e8000c101128 */
[----:B------:R-:W4:Y:S01]  /*1be30*/  @!P2 LDG.E.U8 R31, desc[UR40][R26.64+0x68] ;  /* 0x000068281a1fa981 */ /* 0x000f22000c1e1100 */
[----:B0-----:R-:W0:Y:S02]  /*1be40*/  @!P2 LDC.64 R22, c[0x0][0x5c0] ;  /* 0x00017000ff16ab82 */ /* 0x001e240000000a00 */
[----:B0-----:R-:W-:-:S05]  /*1be50*/  @!P2 IADD3 R22, P3, R24, R22, RZ ;  /* 0x000000161816a210 */ /* 0x001fca0007f7e0ff */
        /* <DEDUP_REMOVED lines=9> */
[----:B------:R0:W-:Y:S01]  /*1bef0*/  @!P2 STG.E.U8 desc[UR40][R22.64+0x68], R31 ;  /* 0x0000681f1600a986 */ /* 0x0001e2000c101128 */
[----:B------:R-:W-:Y:S02]  /*1bf00*/  ISETP.LT.OR P2, PT, R28, 0x6a, !P0 ;  /* 0x0000006a1c00780c */ /* 0x000fe40004741670 */
[----:B0-----:R-:W-:-:S11]  /*1bf10*/  PRMT R31, RZ, 0x7610, R31 ;  /* 0x00007610ff1f7816 */ /* 0x001fd6000000001f */
[----:B------:R-:W0:Y:S01]  /*1bf20*/  @!P2 LDC.64 R22, c[0x0][0x5c0] ;  /* 0x00017000ff16ab82 */ /* 0x000e220000000a00 */
[----:B------:R-:W3:Y:S01]  /*1bf30*/  @!P2 LDG.E.U8 R31, desc[UR40][R26.64+0x69] ;  /* 0x000069281a1fa981 */ /* 0x000ee2000c1e1100 */
[----:B0-----:R-:W-:-:S05]  /*1bf40*/  @!P2 IADD3 R22, P5, R24, R22, RZ ;  /* 0x000000161816a210 */ /* 0x001fca0007fbe0ff */
[----:B------:R-:W-:Y:S01]  /*1bf50*/  @!P2 IMAD.X R23, R30, 0x1, R23, P5 ;  /* 0x000000011e17a824 */ /* 0x000fe200028e0617 */
        /* <DEDUP_REMOVED lines=19> */
[----:B0-----:R-:W-:-:S06]  /*1c090*/  PRMT R22, RZ, 0x7610, R22 ;  /* 0x00007610ff167816 */ /* 0x001fcc0000000016 */
[----:B------:R-:W4:Y:S01]  /*1c0a0*/  @!P3 LDG.E.U8 R22, desc[UR40][R12.64+0x69] ;  /* 0x000069280c16b981 */ /* 0x000f22000c1e1100 */
[----:B------:R-:W-:Y:S02]  /*1c0b0*/  PRMT R31, RZ, 0x7610, R31 ;  /* 0x00007610ff1f7816 */ /* 0x000fe4000000001f */
        /* <DEDUP_REMOVED lines=8> */
[----:B------:R0:W-:Y:S04]  /*1c140*/  @!P3 STG.E.U8 desc[UR40][R176.64+0x69], R22 ;  /* 0x00006916b000b986 */ /* 0x0001e8000c101128 */
[----:B------:R-:W3:Y:S01]  /*1c150*/  @!P2 LDG.E.U8 R31, desc[UR40][R26.64+0x70] ;  /* 0x000070281a1fa981 */ /* 0x000ee2000c1e1100 */
[----:B0-----:R-:W0:Y:S02]  /*1c160*/  @!P2 LDC.64 R22, c[0x0][0x5c0] ;  /* 0x00017000ff16ab82 */ /* 0x001e240000000a00 */
[----:B0-----:R-:W-:-:S05]  /*1c170*/  @!P2 IADD3 R22, P3, R24, R22, RZ ;  /* 0x000000161816a210 */ /* 0x001fca0007f7e0ff */
[----:B------:R-:W-:Y:S01]  /*1c180*/  @!P2 IMAD.X R23, R30, 0x1, R23, P3 ;  /* 0x000000011e17a824 */ /* 0x000fe200018e0617 */
        /* <DEDUP_REMOVED lines=19> */
[----:B------:R-:W-:Y:S02]  /*1c2c0*/  FFMA R31, R181, UR33, R31 ;  /* 0x00000021b51f7c23 */ /* 0x000fe4000800001f */
[----:B------:R-:W2:Y:S03]  /*1c2d0*/  LDL.LU R181, [R1+0x2a8] ;  /* 0x0002a80001b57983 */ /* 0x000ea60000300800 */
[----:B------:R-:W-:Y:S02]  /*1c2e0*/  F2FP.SATFINITE.E4M3.F32.PACK_AB_MERGE_C R93, RZ, R31, RZ ;  /* 0x0000001fff5d723e */ /* 0x000fe400048070ff */
[----:B------:R-:W-:-:S03]  /*1c2f0*/  PRMT R31, RZ, 0x7610, R31 ;  /* 0x00007610ff1f7816 */ /* 0x000fc6000000001f */
[----:B------:R0:W-:Y:S04]  /*1c300*/  @!P2 STG.E.U8 desc[UR40][R22.64+0x71], R93 ;  /* 0x0000715d1600a986 */ /* 0x0001e8000c101128 */
[----:B------:R-:W4:Y:S02]  /*1c310*/  @!P4 LDG.E.U8 R31, desc[UR40][R12.64+0x70] ;  /* 0x000070280c1fc981 */ /* 0x000f24000c1e1100 */
[----:B----4-:R-:W-:-:S04]  /*1c320*/  LOP3.LUT R31, R31, 0xff, RZ, 0xc0, !PT ;  /* 0x000000ff1f1f7812 */ /* 0x010fc800078ec0ff */
[----:B------:R-:W-:-:S05]  /*1c330*/  F2FP.F16.E4M3.UNPACK_B R31, R31 ;  /* 0x0000001fff1f723e */ /* 0x000fca00020006ff */
[----:B------:R-:W-:-:S05]  /*1c340*/  HADD2.F32 R31, -RZ, R31.H0_H0 ;  /* 0x2000001fff1f7230 */ /* 0x000fca0000004100 */
[----:B------:R-:W-:-:S04]  /*1c350*/  FMUL R31, R31, UR32 ;  /* 0x000000201f1f7c20 */ /* 0x000fc80008400000 */
[----:B------:R-:W-:-:S05]  /*1c360*/  FFMA R31, R183, UR33, R31 ;  /* 0x00000021b71f7c23 */ /* 0x000fca000800001f */
[----:B------:R-:W-:Y:S02]  /*1c370*/  F2FP.SATFINITE.E4M3.F32.PACK_AB_MERGE_C R95, RZ, R31, RZ ;  /* 0x0000001fff5f723e */ /* 0x000fe400048070ff */
[----:B------:R-:W-:-:S03]  /*1c380*/  PRMT R31, RZ, 0x7610, R31 ;  /* 0x00007610ff1f7816 */ /* 0x000fc6000000001f */
[----:B------:R-:W-:Y:S04]  /*1c390*/  @!P4 STG.E.U8 desc[UR40][R168.64+0x70], R95 ;  /* 0x0000705fa800c986 */ /* 0x000fe8000c101128 */
[----:B------:R-:W4:Y:S01]  /*1c3a0*/  @!P3 LDG.E.U8 R31, desc[UR40][R12.64+0x71] ;  /* 0x000071280c1fb981 */ /* 0x000f22000c1e1100 */
[----:B------:R-:W-:-:S13]  /*1c3b0*/  ISETP.LT.OR P2, PT, R28, 0x79, !P0 ;  /* 0x000000791c00780c */ /* 0x000fda0004741670 */
[----:B0-----:R-:W0:Y:S01]  /*1c3c0*/  @!P2 LDC.64 R22, c[0x0][0x5c0] ;  /* 0x00017000ff16ab82 */ /* 0x001e220000000a00 */
[----:B----4-:R-:W-:-:S04]  /*1c3d0*/  LOP3.LUT R31, R31, 0xff, RZ, 0xc0, !PT ;  /* 0x000000ff1f1f7812 */ /* 0x010fc800078ec0ff */
[----:B------:R-:W-:-:S05]  /*1c3e0*/  F2FP.F16.E4M3.UNPACK_B R31, R31 ;  /* 0x0000001fff1f723e */ /* 0x000fca00020006ff */
[----:B------:R-:W-:-:S05]  /*1c3f0*/  HADD2.F32 R31, -RZ, R31.H0_H0 ;  /* 0x2000001fff1f7230 */ /* 0x000fca0000004100 */
[----:B------:R-:W-:-:S04]  /*1c400*/  FMUL R31, R31, UR32 ;  /* 0x000000201f1f7c20 */ /* 0x000fc80008400000 */
[----:B---3--:R-:W-:Y:S02]  /*1c410*/  FFMA R31, R182, UR33, R31 ;  /* 0x00000021b61f7c23 */ /* 0x008fe4000800001f */
[----:B------:R-:W3:Y:S03]  /*1c420*/  LDL.LU R182, [R1+0x2ac] ;  /* 0x0002ac0001b67983 */ /* 0x000ee60000300800 */
[----:B------:R-:W-:Y:S01]  /*1c430*/  F2FP.SATFINITE.E4M3.F32.PACK_AB_MERGE_C R93, RZ, R31, RZ ;  /* 0x0000001fff5d723e */ /* 0x000fe200048070ff */
[----:B------:R-:W4:Y:S01]  /*1c440*/  LDL.LU R184, [R1+0x2b0] ;  /* 0x0002b00001b87983 */ /* 0x000f220000300800 */
[----:B------:R-:W-:-:S03]  /*1c450*/  PRMT R31, RZ, 0x7610, R31 ;  /* 0x00007610ff1f7816 */ /* 0x000fc6000000001f */
[----:B------:R1:W-:Y:S04]  /*1c460*/  @!P3 STG.E.U8 desc[UR40][R156.64+0x71], R93 ;  /* 0x0000715d9c00b986 */ /* 0x0003e8000c101128 */
        /* <DEDUP_REMOVED lines=10> */
[----:B-1----:R-:W-:Y:S01]  /*1c510*/  F2FP.SATFINITE.E4M3.F32.PACK_AB_MERGE_C R93, RZ, R31, RZ ;  /* 0x0000001fff5d723e */ /* 0x002fe200048070ff */
[----:B------:R-:W2:Y:S04]  /*1c520*/  LDL.LU R183, [R1+0x2b8] ;  /* 0x0002b80001b77983 */ /* 0x000ea80000300800 */
[----:B------:R0:W-:Y:S01]  /*1c530*/  @!P2 STG.E.U8 desc[UR40][R22.64+0x78], R93 ;  /* 0x0000785d1600a986 */ /* 0x0001e2000c101128 */
[----:B------:R-:W-:-:S02]  /*1c540*/  ISETP.LT.OR P2, PT, R28, 0x7a, !P0 ;  /* 0x0000007a1c00780c */ /* 0x000fc40004741670 */
[----:B------:R-:W-:-:S11]  /*1c550*/  PRMT R31, RZ, 0x7610, R31 ;  /* 0x00007610ff1f7816 */ /* 0x000fd6000000001f */
        /* <DEDUP_REMOVED lines=13> */
[----:B------:R-:W-:Y:S02]  /*1c630*/  LOP3.LUT P2, RZ, R6, 0x8, RZ, 0xc0, !PT ;  /* 0x0000000806ff7812 */ /* 0x000fe4000784c0ff */
[----:B------:R-:W-:-:S11]  /*1c640*/  PRMT R31, RZ, 0x7610, R31 ;  /* 0x00007610ff1f7816 */ /* 0x000fd6000000001f */
        /* <DEDUP_REMOVED lines=10> */
[----:B0-----:R-:W-:Y:S02]  /*1c6f0*/  PRMT R22, RZ, 0x7610, R22 ;  /* 0x00007610ff167816 */ /* 0x001fe40000000016 */
        /* <DEDUP_REMOVED lines=8> */
[----:B------:R0:W-:Y:S04]  /*1c780*/  @!P4 STG.E.U8 desc[UR40][R148.64+0x79], R31 ;  /* 0x0000791f9400c986 */ /* 0x0001e8000c101128 */
[----:B------:R-:W4:Y:S02]  /*1c790*/  @!P3 LDG.E.U8 R22, desc[UR40][R14.64+0x60] ;  /* 0x000060280e16b981 */ /* 0x000f24000c1e1100 */
[----:B----4-:R-:W-:-:S04]  /*1c7a0*/  LOP3.LUT R22, R22, 0xff, RZ, 0xc0, !PT ;  /* 0x000000ff16167812 */ /* 0x010fc800078ec0ff */
[----:B------:R-:W-:-:S05]  /*1c7b0*/  F2FP.F16.E4M3.UNPACK_B R22, R22 ;  /* 0x00000016ff16723e */ /* 0x000fca00020006ff */
[----:B------:R-:W-:-:S05]  /*1c7c0*/  HADD2.F32 R22, -RZ, R22.H0_H0 ;  /* 0x20000016ff167230 */ /* 0x000fca0000004100 */
[----:B------:R-:W-:-:S04]  /*1c7d0*/  FMUL R22, R22, UR32 ;  /* 0x0000002016167c20 */ /* 0x000fc80008400000 */
[----:B------:R-:W-:Y:S01]  /*1c7e0*/  FFMA R22, R183, UR33, R22 ;  /* 0x00000021b7167c23 */ /* 0x000fe20008000016 */
[----:B------:R-:W-:Y:S01]  /*1c7f0*/  ISETP.LT.OR P4, PT, R28, 0x61, !P1 ;  /* 0x000000611c00780c */ /* 0x000fe20004f81670 */
[----:B------:R-:W4:Y:S03]  /*1c800*/  LDL.LU R183, [R1+0x2c4] ;  /* 0x0002c40001b77983 */ /* 0x000f260000300800 */
[----:B------:R-:W-:Y:S02]  /*1c810*/  F2FP.SATFINITE.E4M3.F32.PACK_AB_MERGE_C R93, RZ, R22, RZ ;  /* 0x00000016ff5d723e */ /* 0x000fe400048070ff */
[----:B------:R-:W-:-:S03]  /*1c820*/  PRMT R22, RZ, 0x7610, R22 ;  /* 0x00007610ff167816 */ /* 0x000fc60000000016 */
[----:B------:R-:W-:Y:S04]  /*1c830*/  @!P3 STG.E.U8 desc[UR40][R146.64+0x60], R93 ;  /* 0x0000605d9200b986 */ /* 0x000fe8000c101128 */
[----:B------:R-:W3:Y:S01]  /*1c840*/  @!P5 LDG.E.U8 R22, desc[UR40][R14.64+0x61] ;  /* 0x000061280e16d981 */ /* 0x000ee2000c1e1100 */
[----:B0-----:R-:W-:Y:S02]  /*1c850*/  PRMT R31, RZ, 0x7610, R31 ;  /* 0x00007610ff1f7816 */ /* 0x001fe4000000001f */
[----:B---3--:R-:W-:-:S04]  /*1c860*/  LOP3.LUT R22, R22, 0xff, RZ, 0xc0, !PT ;  /* 0x000000ff16167812 */ /* 0x008fc800078ec0ff */
[----:B------:R-:W-:-:S05]  /*1c870*/  F2FP.F16.E4M3.UNPACK_B R22, R22 ;  /* 0x00000016ff16723e */ /* 0x000fca00020006ff */
[----:B------:R-:W-:-:S05]  /*1c880*/  HADD2.F32 R22, -RZ, R22.H0_H0 ;  /* 0x20000016ff167230 */ /* 0x000fca0000004100 */
[----:B------:R-:W-:-:S04]  /*1c890*/  FMUL R22, R22, UR32 ;  /* 0x0000002016167c20 */ /* 0x000fc80008400000 */
[----:B------:R-:W-:Y:S01]  /*1c8a0*/  FFMA R22, R182, UR33, R22 ;  /* 0x00000021b6167c23 */ /* 0x000fe20008000016 */
[----:B------:R-:W-:Y:S01]  /*1c8b0*/  LOP3.LUT P3, RZ, R2, 0x10000000, RZ, 0xc0, !PT ;  /* 0x1000000002ff7812 */ /* 0x000fe2000786c0ff */
[----:B------:R-:W3:Y:S03]  /*1c8c0*/  LDL.LU R182, [R1+0x2c8] ;  /* 0x0002c80001b67983 */ /* 0x000ee60000300800 */
[----:B------:R-:W-:Y:S02]  /*1c8d0*/  F2FP.SATFINITE.E4M3.F32.PACK_AB_MERGE_C R95, RZ, R22, RZ ;  /* 0x00000016ff5f723e */ /* 0x000fe400048070ff */
[----:B------:R-:W0:Y:S03]  /*1c8e0*/  @!P4 LDC.64 R22, c[0x0][0x5c0] ;  /* 0x00017000ff16cb82 */ /* 0x000e260000000a00 */
[----:B------:R1:W-:Y:S01]  /*1c8f0*/  @!P5 STG.E.U8 desc[UR40][R86.64+0x61], R95 ;  /* 0x0000615f5600d986 */ /* 0x0003e2000c101128 */
[----:B0-----:R-:W-:-:S05]  /*1c900*/  @!P4 IADD3 R22, P2, R121, R22, RZ ;  /* 0x000000167916c210 */ /* 0x001fca0007f5e0ff */
[----:B------:R-:W-:Y:S01]  /*1c910*/  @!P4 IMAD.X R23, R145, 0x1, R23, P2 ;  /* 0x000000019117c824 */ /* 0x000fe200010e0617 */
[----:B------:R-:W-:-:S13]  /*1c920*/  ISETP.LT.OR P2, PT, R28, 0x61, !P1 ;  /* 0x000000611c00780c */ /* 0x000fda0004f41670 */
[----:B------:R-:W2:Y:S01]  /*1c930*/  @!P2 LDG.E.U8 R31, desc[UR40][R16.64+0x60] ;  /* 0x00006028101fa981 */ /* 0x000ea2000c1e1100 */
[----:B------:R-:W-:Y:S02]  /*1c940*/  ISETP.LT.OR P4, PT, R28, 0x62, !P1 ;  /* 0x000000621c00780c */ /* 0x000fe40004f81670 */
[----:B--2---:R-:W-:-:S04]  /*1c950*/  LOP3.LUT R31, R31, 0xff, RZ, 0xc0, !PT ;  /* 0x000000ff1f1f7812 */ /* 0x004fc800078ec0ff */
[----:B------:R-:W-:-:S05]  /*1c960*/  F2FP.F16.E4M3.UNPACK_B R31, R31 ;  /* 0x0000001fff1f723e */ /* 0x000fca00020006ff */
[----:B------:R-:W-:-:S05]  /*1c970*/  HADD2.F32 R31, -RZ, R31.H0_H0 ;  /* 0x2000001fff1f7230 */ /* 0x000fca0000004100 */
[----:B------:R-:W-:-:S04]  /*1c980*/  FMUL R31, R31, UR32 ;  /* 0x000000201f1f7c20 */ /* 0x000fc80008400000 */
[----:B------:R-:W-:Y:S01]  /*1c990*/  FFMA R31, R181, UR33, R31 ;  /* 0x00000021b51f7c23 */ /* 0x000fe2000800001f */
[----:B------:R-:W-:Y:S01]  /*1c9a0*/  LOP3.LUT P5, RZ, R2, 0x8000000, RZ, 0xc0, !PT ;  /* 0x0800000002ff7812 */ /* 0x000fe200078ac0ff */
[----:B------:R-:W2:Y:S03]  /*1c9b0*/  LDL.LU R181, [R1+0x2cc] ;  /* 0x0002cc0001b57983 */ /* 0x000ea60000300800 */
[----:B-1----:R-:W-:Y:S02]  /*1c9c0*/  F2FP.SATFINITE.E4M3.F32.PACK_AB_MERGE_C R87, RZ, R31, RZ ;  /* 0x0000001fff57723e */ /* 0x002fe400048070ff */
[----:B------:R-:W-:-:S03]  /*1c9d0*/  PRMT R31, RZ, 0x7610, R31 ;  /* 0x00007610ff1f7816 */ /* 0x000fc6000000001f */
        /* <DEDUP_REMOVED lines=11> */
[----:B------:R-:W-:Y:S02]  /*1ca90*/  F2FP.SATFINITE.E4M3.F32.PACK_AB_MERGE_C R87, RZ, R31, RZ ;  /* 0x0000001fff57723e */ /* 0x000fe400048070ff */
[----:B------:R-:W-:-:S03]  /*1caa0*/  PRMT R31, RZ, 0x7610, R31 ;  /* 0x00007610ff1f7816 */ /* 0x000fc6000000001f */
[----:B------:R0:W-:Y:S04]  /*1cab0*/  @!P4 STG.E.U8 desc[UR40][R22.64+0x61], R87 ;  /* 0x000061571600c986 */ /* 0x0001e8000c101128 */
        /* <DEDUP_REMOVED lines=8> */
[----:B------:R-:W-:Y:S02]  /*1cb40*/  F2FP.SATFINITE.E4M3.F32.PACK_AB_MERGE_C R93, RZ, R31, RZ ;  /* 0x0000001fff5d723e */ /* 0x000fe400048070ff */
[----:B------:R-:W-:-:S03]  /*1cb50*/  PRMT R31, RZ, 0x7610, R31 ;  /* 0x00007610ff1f7816 */ /* 0x000fc6000000001f */
[----:B------:R-:W-:Y:S04]  /*1cb60*/  @!P3 STG.E.U8 desc[UR40][R90.64+0x68], R93 ;  /* 0x0000685d5a00b986 */ /* 0x000fe8000c101128 */
[----:B------:R-:W2:Y:S01]  /*1cb70*/  @!P5 LDG.E.U8 R31, desc[UR40][R14.64+0x69] ;  /* 0x000069280e1fd981 */ /* 0x000ea2000c1e1100 */
[----:B0-----:R-:W0:Y:S02]  /*1cb80*/  @!P4 LDC.64 R22, c[0x0][0x5c0] ;  /* 0x00017000ff16cb82 */ /* 0x001e240000000a00 */
[----:B0-----:R-:W-:-:S05]  /*1cb90*/  @!P4 IADD3 R22, P2, R120, R22, RZ ;  /* 0x000000167816c210 */ /* 0x001fca0007f5e0ff */
[----:B------:R-:W-:Y:S01]  /*1cba0*/  @!P4 IMAD.X R23, R127, 0x1, R23, P2 ;  /* 0x000000017f17c824 */ /* 0x000fe200010e0617 */
        /* <DEDUP_REMOVED lines=19> */
[----:B0-----:R-:W-:Y:S02]  /*1cce0*/  F2FP.SATFINITE.E4M3.F32.PACK_AB_MERGE_C R87, RZ, R31, RZ ;  /* 0x0000001fff57723e */ /* 0x001fe400048070ff */
[----:B------:R-:W-:-:S03]  /*1ccf0*/  PRMT R31, RZ, 0x7610, R31 ;  /* 0x00007610ff1f7816 */ /* 0x000fc6000000001f */
        /* <DEDUP_REMOVED lines=13> */
[----:B------:R-:W-:-:S03]  /*1cdd0*/  PRMT R31, RZ, 0x7610, R31 ;  /* 0x00007610ff1f7816 */ /* 0x000fc6000000001f */
[----:B------:R0:W-:Y:S04]  /*1cde0*/  @!P4 STG.E.U8 desc[UR40][R22.64+0x69], R87 ;  /* 0x000069571600c986 */ /* 0x0001e8000c101128 */
        /* <DEDUP_REMOVED lines=10> */
[----:B------:R-:W-:Y:S04]  /*1ce90*/  @!P3 STG.E.U8 desc[UR40][R84.64+0x70], R89 ;  /* 0x000070595400b986 */ /* 0x000fe8000c101128 */
[----:B------:R-:W4:Y:S01]  /*1cea0*/  @!P5 LDG.E.U8 R31, desc[UR40][R14.64+0x71] ;  /* 0x000071280e1fd981 */ /* 0x000f22000c1e1100 */
[----:B0-----:R-:W0:Y:S02]  /*1ceb0*/  @!P4 LDC.64 R22, c[0x0][0x5c0] ;  /* 0x00017000ff16cb82 */ /* 0x001e240000000a00 */
[----:B0-----:R-:W-:-:S05]  /*1cec0*/  @!P4 IADD3 R22, P2, R118, R22, RZ ;  /* 0x000000167616c210 */ /* 0x001fca0007f5e0ff */
[----:B------:R-:W-:Y:S01]  /*1ced0*/  @!P4 IMAD.X R23, R122, 0x1, R23, P2 ;  /* 0x000000017a17c824 */ /* 0x000fe200010e0617 */
[----:B------:R-:W-:Y:S02]  /*1cee0*/  ISETP.LT.OR P2, PT, R28, 0x71, !P1 ;  /* 0x000000711c00780c */ /* 0x000fe40004f41670 */
        /* <DEDUP_REMOVED lines=18> */
[----:B0-----:R-:W-:Y:S02]  /*1d010*/  F2FP.SATFINITE.E4M3.F32.PACK_AB_MERGE_C R83, RZ, R31, RZ ;  /* 0x0000001fff53723e */ /* 0x001fe400048070ff */
[----:B------:R-:W-:-:S03]  /*1d020*/  PRMT R31, RZ, 0x7610, R31 ;  /* 0x00007610ff1f7816 */ /* 0x000fc6000000001f */
[----:B------:R0:W-:Y:S04]  /*1d030*/  @!P2 STG.E.U8 desc[UR40][R22.64+0x70], R83 ;  /* 0x000070531600a986 */ /* 0x0001e8000c101128 */
[----:B------:R-:W2:Y:S01]  /*1d040*/  @!P4 LDG.E.U8 R31, desc[UR40][R16.64+0x71] ;  /* 0x00007128101fc981 */ /* 0x000ea2000c1e1100 */
[----:B0-----:R-:W0:Y:S02]  /*1d050*/  @!P4 LDC.64 R22, c[0x0][0x5c0] ;  /* 0x00017000ff16cb82 */ /* 0x001e240000000a00 */
        /* <DEDUP_REMOVED lines=24> */
[----:B0-----:R-:W0:Y:S01]  /*1d1e0*/  @!P4 LDC.64 R22, c[0x0][0x5c0] ;  /* 0x00017000ff16cb82 */ /* 0x001e220000000a00 */
[----:B---3--:R-:W-:-:S04]  /*1d1f0*/  LOP3.LUT R31, R31, 0xff, RZ, 0xc0, !PT ;  /* 0x000000ff1f1f7812 */ /* 0x008fc800078ec0ff */
[----:B------:R-:W-:-:S05]  /*1d200*/  F2FP.F16.E4M3.UNPACK_B R31, R31 ;  /* 0x0000001fff1f723e */ /* 0x000fca00020006ff */
[----:B------:R-:W-:-:S05]  /*1d210*/  HADD2.F32 R31, -RZ, R31.H0_H0 ;  /* 0x2000001fff1f7230 */ /* 0x000fca0000004100 */
[----:B------:R-:W-:-:S04]  /*1d220*/  FMUL R31, R31, UR32 ;  /* 0x000000201f1f7c20 */ /* 0x000fc80008400000 */
[----:B------:R-:W-:Y:S01]  /*1d230*/  FFMA R31, R182, UR33, R31 ;  /* 0x00000021b61f7c23 */ /* 0x000fe2000800001f */
[----:B0-----:R-:W-:Y:S01]  /*1d240*/  @!P4 IADD3 R22, P2, R130, R22, RZ ;  /* 0x000000168216c210 */ /* 0x001fe20007f5e0ff */
[----:B------:R-:W3:Y:S03]  /*1d250*/  LDL.LU R182, [R1+0x2f8] ;  /* 0x0002f80001b67983 */ /* 0x000ee60000300800 */
[----:B------:R-:W-:Y:S02]  /*1d260*/  F2FP.SATFINITE.E4M3.F32.PACK_AB_MERGE_C R83, RZ, R31, RZ ;  /* 0x0000001fff53723e */ /* 0x000fe400048070ff */
[----:B------:R-:W-:-:S03]  /*1d270*/  PRMT R31, RZ, 0x7610, R31 ;  /* 0x00007610ff1f7816 */ /* 0x000fc6000000001f */
[----:B------:R0:W-:Y:S04]  /*1d280*/  @!P5 STG.E.U8 desc[UR40][R78.64+0x79], R83 ;  /* 0x000079534e00d986 */ /* 0x0001e8000c101128 */
[----:B------:R-:W2:Y:S01]  /*1d290*/  @!P4 LDG.E.U8 R31, desc[UR40][R16.64+0x78] ;  /* 0x00007828101fc981 */ /* 0x000ea2000c1e1100 */
[----:B------:R-:W-:Y:S01]  /*1d2a0*/  ISETP.LT.OR P5, PT, R28, 0x7a, !P1 ;  /* 0x0000007a1c00780c */ /* 0x000fe20004fa1670 */
        /* <DEDUP_REMOVED lines=8> */
[----:B0-----:R-:W-:Y:S02]  /*1d330*/  F2FP.SATFINITE.E4M3.F32.PACK_AB_MERGE_C R79, RZ, R31, RZ ;  /* 0x0000001fff4f723e */ /* 0x001fe400048070ff */
        /* <DEDUP_REMOVED lines=26> */
[----:B------:R-:W-:Y:S04]  /*1d4e0*/  @!P3 STG.E.U8 desc[UR40][R76.64+0x60], R81 ;  /* 0x000060514c00b986 */ /* 0x000fe8000c101128 */
[----:B------:R-:W2:Y:S01]  /*1d4f0*/  @!P2 LDG.E.U8 R31, desc[UR40][R18.64+0x61] ;  /* 0x00006128121fa981 */ /* 0x000ea2000c1e1100 */
[----:B0-----:R-:W0:Y:S01]  /*1d500*/  @!P4 LDC.64 R22, c[0x0][0x5c0] ;  /* 0x00017000ff16cb82 */ /* 0x001e220000000a00 */
        /* <DEDUP_REMOVED lines=10> */
[----:B------:R-:W4:Y:S01]  /*1d5b0*/  @!P4 LDG.E.U8 R31, desc[UR40][R20.64+0x60] ;  /* 0x00006028141fc981 */ /* 0x000f22000c1e1100 */
        /* <DEDUP_REMOVED lines=9> */
[----:B-1----:R-:W-:Y:S02]  /*1d650*/  F2FP.SATFINITE.E4M3.F32.PACK_AB_MERGE_C R75, RZ, R31, RZ ;  /* 0x0000001fff4b723e */ /* 0x002fe400048070ff */
        /* <DEDUP_REMOVED lines=26> */
[----:B------:R-:W-:Y:S04]  /*1d800*/  @!P3 STG.E.U8 desc[UR40][R72.64+0x68], R77 ;  /* 0x0000684d4800b986 */ /* 0x000fe8000c101128 */
[----:B------:R-:W4:Y:S01]  /*1d810*/  @!P2 LDG.E.U8 R31, desc[UR40][R18.64+0x69] ;  /* 0x00006928121fa981 */ /* 0x000f22000c1e1100 */
[----:B0-----:R-:W0:Y:S01]  /*1d820*/  @!P4 LDC.64 R22, c[0x0][0x5c0] ;  /* 0x00017000ff16cb82 */ /* 0x001e220000000a00 */
        /* <DEDUP_REMOVED lines=10> */
[----:B------:R-:W3:Y:S01]  /*1d8d0*/  @!P4 LDG.E.U8 R31, desc[UR40][R20.64+0x68] ;  /* 0x00006828141fc981 */ /* 0x000ee2000c1e1100 */
        /* <DEDUP_REMOVED lines=9> */
[----:B-1----:R-:W-:Y:S02]  /*1d970*/  F2FP.SATFINITE.E4M3.F32.PACK_AB_MERGE_C R71, RZ, R31, RZ ;  /* 0x0000001fff47723e */ /* 0x002fe400048070ff */
        /* <DEDUP_REMOVED lines=39> */
[----:B------:R-:W2:Y:S01]  /*1dbf0*/  @!P4 LDG.E.U8 R31, desc[UR40][R20.64+0x70] ;  /* 0x00007028141fc981 */ /* 0x000ea2000c1e1100 */
[----:B0-----:R-:W-:-:S05]  /*1dc00*/  @!P4 IADD3 R22, P2, R140, R22, RZ ;  /* 0x000000168c16c210 */ /* 0x001fca0007f5e0ff */
[----:B------:R-:W-:Y:S01]  /*1dc10*/  @!P4 IMAD.X R23, R139, 0x1, R23, P2 ;  /* 0x000000018b17c824 */ /* 0x000fe200010e0617 */
[----:B-1----:R-:W0:Y:S01]  /*1dc20*/  @!P5 LDC.64 R66, c[0x0][0x5c0] ;  /* 0x00017000ff42db82 */ /* 0x002e220000000a00 */
        /* <DEDUP_REMOVED lines=13> */
[----:B-1----:R-:W-:Y:S02]  /*1dd00*/  PRMT R22, RZ, 0x7610, R22 ;  /* 0x00007610ff167816 */ /* 0x002fe40000000016 */
        /* <DEDUP_REMOVED lines=21> */
[----:B0-----:R-:W-:Y:S01]  /*1de60*/  PRMT R31, RZ, 0x7610, R31 ;  /* 0x00007610ff1f7816 */ /* 0x001fe2000000001f */
[----:B------:R-:W0:Y:S01]  /*1de70*/  @!P4 LDC.64 R68, c[0x0][0x5c0] ;  /* 0x00017000ff44cb82 */ /* 0x000e220000000a00 */
        /* <DEDUP_REMOVED lines=10> */
[----:B0-----:R-:W-:Y:S01]  /*1df20*/  @!P4 IADD3 R22, P2, R117, R68, RZ ;  /* 0x000000447516c210 */ /* 0x001fe20007f5e0ff */
[----:B-1----:R-:W0:Y:S04]  /*1df30*/  @!P3 LDC.64 R64, c[0x0][0x5c0] ;  /* 0x00017000ff40bb82 */ /* 0x002e280000000a00 */
[----:B------:R-:W-:Y:S01]  /*1df40*/  @!P4 IMAD.X R23, R111, 0x1, R69, P2 ;  /* 0x000000016f17c824 */ /* 0x000fe200010e0645 */
[----:B----4-:R-:W-:-:S04]  /*1df50*/  LOP3.LUT R31, R31, 0xff, RZ, 0xc0, !PT ;  /* 0x000000ff1f1f7812 */ /* 0x010fc800078ec0ff */
[----:B------:R-:W-:-:S05]  /*1df60*/  F2FP.F16.E4M3.UNPACK_B R31, R31 ;  /* 0x0000001fff1f723e */ /* 0x000fca00020006ff */
[----:B------:R-:W-:-:S05]  /*1df70*/  HADD2.F32 R31, -RZ, R31.H0_H0 ;  /* 0x2000001fff1f7230 */ /* 0x000fca0000004100 */
[----:B------:R-:W-:-:S04]  /*1df80*/  FMUL R31, R31, UR32 ;  /* 0x000000201f1f7c20 */ /* 0x000fc80008400000 */
[----:B------:R-:W-:Y:S01]  /*1df90*/  FFMA R31, R183, UR33, R31 ;  /* 0x00000021b71f7c23 */ /* 0x000fe2000800001f */
[----:B0-----:R-:W-:Y:S01]  /*1dfa0*/  @!P3 IADD3 R110, P2, R110, R64, RZ ;  /* 0x000000406e6eb210 */ /* 0x001fe20007f5e0ff */
[----:B------:R-:W4:Y:S03]  /*1dfb0*/  LDL.LU R183, [R1+0x33c] ;  /* 0x00033c0001b77983 */ /* 0x000f260000300800 */
[----:B---3--:R-:W-:Y:S02]  /*1dfc0*/  F2FP.SATFINITE.E4M3.F32.PACK_AB_MERGE_C R63, RZ, R31, RZ ;  /* 0x0000001fff3f723e */ /* 0x008fe400048070ff */
[----:B------:R-:W-:-:S03]  /*1dfd0*/  PRMT R31, RZ, 0x7610, R31 ;  /* 0x00007610ff1f7816 */ /* 0x000fc6000000001f */
[----:B------:R0:W-:Y:S04]  /*1dfe0*/  @!P4 STG.E.U8 desc[UR40][R22.64+0x78], R63 ;  /* 0x0000783f1600c986 */ /* 0x0001e8000c101128 */
[----:B------:R-:W3:Y:S01]  /*1dff0*/  @!P3 LDG.E.U8 R31, desc[UR40][R20.64+0x79] ;  /* 0x00007928141fb981 */ /* 0x000ee2000c1e1100 */
[----:B------:R-:W-:Y:S01]  /*1e000*/  @!P3 IMAD.X R111, R107, 0x1, R65, P2 ;  /* 0x000000016b6fb824 */ /* 0x000fe200010e0641 */
[----:B------:R-:W-:-:S13]  /*1e010*/  ISETP.LT.OR P2, PT, R28, 0x81, !P0 ;  /* 0x000000811c00780c */ /* 0x000fda0004741670 */
[----:B0-----:R-:W0:Y:S01]  /*1e020*/  @!P2 LDC.64 R22, c[0x0][0x5c0] ;  /* 0x00017000ff16ab82 */ /* 0x001e220000000a00 */
[----:B---3--:R-:W-:-:S04]  /*1e030*/  LOP3.LUT R31, R31, 0xff, RZ, 0xc0, !PT ;  /* 0x000000ff1f1f7812 */ /* 0x008fc800078ec0ff */
[----:B------:R-:W-:-:S05]  /*1e040*/  F2FP.F16.E4M3.UNPACK_B R31, R31 ;  /* 0x0000001fff1f723e */ /* 0x000fca00020006ff */
[----:B------:R-:W-:-:S05]  /*1e050*/  HADD2.F32 R31, -RZ, R31.H0_H0 ;  /* 0x2000001fff1f7230 */ /* 0x000fca0000004100 */
[----:B------:R-:W-:-:S04]  /*1e060*/  FMUL R31, R31, UR32 ;  /* 0x000000201f1f7c20 */ /* 0x000fc80008400000 */
[----:B------:R-:W-:Y:S02]  /*1e070*/  FFMA R31, R182, UR33, R31 ;  /* 0x00000021b61f7c23 */ /* 0x000fe4000800001f */
[----:B------:R-:W3:Y:S03]  /*1e080*/  LDL.LU R182, [R1+0x340] ;  /* 0x0003400001b67983 */ /* 0x000ee60000300800 */
[----:B------:R-:W-:Y:S02]  /*1e090*/  F2FP.SATFINITE.E4M3.F32.PACK_AB_MERGE_C R63, RZ, R31, RZ ;  /* 0x0000001fff3f723e */ /* 0x000fe400048070ff */
        /* <DEDUP_REMOVED lines=15> */
[----:B------:R-:W-:-:S11]  /*1e190*/  PRMT R31, RZ, 0x7610, R31 ;  /* 0x00007610ff1f7816 */ /* 0x000fd6000000001f */
[----:B------:R-:W4:Y:S01]  /*1e1a0*/  @!P2 LDG.E.U8 R31, desc[UR40][R26.64+0x81] ;  /* 0x000081281a1fa981 */ /* 0x000f22000c1e1100 */
[----:B-1----:R-:W1:Y:S01]  /*1e1b0*/  @!P2 LDC.64 R62, c[0x0][0x5c0] ;  /* 0x00017000ff3eab82 */ /* 0x002e620000000a00 */
[----:B0-----:R-:W-:Y:S02]  /*1e1c0*/  PRMT R22, RZ, 0x7610, R22 ;  /* 0x00007610ff167816 */ /* 0x001fe40000000016 */
[----:B-1----:R-:W-:-:S05]  /*1e1d0*/  @!P2 IADD3 R62, P3, R24, R62, RZ ;  /* 0x0000003e183ea210 */ /* 0x002fca0007f7e0ff */
[----:B------:R-:W-:Y:S01]  /*1e1e0*/  @!P2 IMAD.X R63, R30, 0x1, R63, P3 ;  /* 0x000000011e3fa824 */ /* 0x000fe200018e063f */
[----:B------:R-:W-:Y:S02]  /*1e1f0*/  LOP3.LUT P3, RZ, R2, 0x400, RZ, 0xc0, !PT ;  /* 0x0000040002ff7812 */ /* 0x000fe4000786c0ff */
[----:B----4-:R-:W-:-:S04]  /*1e200*/  LOP3.LUT R31, R31, 0xff, RZ, 0xc0, !PT ;  /* 0x000000ff1f1f7812 */ /* 0x010fc800078ec0ff */
[----:B------:R-:W-:-:S05]  /*1e210*/  F2FP.F16.E4M3.UNPACK_B R31, R31 ;  /* 0x0000001fff1f723e */ /* 0x000fca00020006ff */
[----:B------:R-:W-:-:S05]  /*1e220*/  HADD2.F32 R31, -RZ, R31.H0_H0 ;  /* 0x2000001fff1f7230 */ /* 0x000fca0000004100 */
[----:B------:R-:W-:-:S04]  /*1e230*/  FMUL R31, R31, UR32 ;  /* 0x000000201f1f7c20 */ /* 0x000fc80008400000 */
[----:B------:R-:W-:Y:S02]  /*1e240*/  FFMA R31, R183, UR33, R31 ;  /* 0x00000021b71f7c23 */ /* 0x000fe4000800001f */
        /* <DEDUP_REMOVED lines=13> */
[----:B------:R1:W-:Y:S04]  /*1e320*/  @!P3 STG.E.U8 desc[UR40][R60.64+0x80], R23 ;  /* 0x000080173c00b986 */ /* 0x0003e8000c101128 */
[----:B------:R-:W2:Y:S01]  /*1e330*/  @!P4 LDG.E.U8 R22, desc[UR40][R12.64+0x81] ;  /* 0x000081280c16c981 */ /* 0x000ea2000c1e1100 */
[----:B0-----:R-:W-:Y:S02]  /*1e340*/  PRMT R31, RZ, 0x7610, R31 ;  /* 0x00007610ff1f7816 */ /* 0x001fe4000000001f */
[----:B--2---:R-:W-:-:S04]  /*1e350*/  LOP3.LUT R22, R22, 0xff, RZ, 0xc0, !PT ;  /* 0x000000ff16167812 */ /* 0x004fc800078ec0ff */
[----:B------:R-:W-:-:S05]  /*1e360*/  F2FP.F16.E4M3.UNPACK_B R22, R22 ;  /* 0x00000016ff16723e */ /* 0x000fca00020006ff */
[----:B------:R-:W-:-:S05]  /*1e370*/  HADD2.F32 R22, -RZ, R22.H0_H0 ;  /* 0x20000016ff167230 */ /* 0x000fca0000004100 */
[----:B------:R-:W-:-:S04]  /*1e380*/  FMUL R22, R22, UR32 ;  /* 0x0000002016167c20 */ /* 0x000fc80008400000 */
[----:B------:R-:W-:Y:S02]  /*1e390*/  FFMA R22, R181, UR33, R22 ;  /* 0x00000021b5167c23 */ /* 0x000fe40008000016 */
[----:B------:R-:W2:Y:S03]  /*1e3a0*/  LDL.LU R181, [R1+0x350] ;  /* 0x0003500001b57983 */ /* 0x000ea60000300800 */
[----:B------:R-:W-:Y:S02]  /*1e3b0*/  F2FP.SATFINITE.E4M3.F32.PACK_AB_MERGE_C R63, RZ, R22, RZ ;  /* 0x00000016ff3f723e */ /* 0x000fe400048070ff */
[----:B-1----:R-:W0:Y:S03]  /*1e3c0*/  @!P2 LDC.64 R22, c[0x0][0x5c0] ;  /* 0x00017000ff16ab82 */ /* 0x002e260000000a00 */
        /* <DEDUP_REMOVED lines=14> */
[----:B------:R-:W-:-:S11]  /*1e4b0*/  PRMT R31, RZ, 0x7610, R31 ;  /* 0x00007610ff1f7816 */ /* 0x000fd6000000001f */
[----:B------:R-:W3:Y:S01]  /*1e4c0*/  @!P2 LDG.E.U8 R31, desc[UR40][R26.64+0x89] ;  /* 0x000089281a1fa981 */ /* 0x000ee2000c1e1100 */
[----:B-1----:R-:W1:Y:S01]  /*1e4d0*/  @!P2 LDC.64 R58, c[0x0][0x5c0] ;  /* 0x00017000ff3aab82 */ /* 0x002e620000000a00 */
[----:B0-----:R-:W-:Y:S02]  /*1e4e0*/  PRMT R22, RZ, 0x7610, R22 ;  /* 0x00007610ff167816 */ /* 0x001fe40000000016 */
[----:B-1----:R-:W-:-:S05]  /*1e4f0*/  @!P2 IADD3 R58, P3, R24, R58, RZ ;  /* 0x0000003a183aa210 */ /* 0x002fca0007f7e0ff */
[----:B------:R-:W-:Y:S01]  /*1e500*/  @!P2 IMAD.X R59, R30, 0x1, R59, P3 ;  /* 0x000000011e3ba824 */ /* 0x000fe200018e063b */
[----:B------:R-:W-:Y:S02]  /*1e510*/  LOP3.LUT P3, RZ, R2, 0x100, RZ, 0xc0, !PT ;  /* 0x0000010002ff7812 */ /* 0x000fe4000786c0ff */
[----:B---3--:R-:W-:-:S04]  /*1e520*/  LOP3.LUT R31, R31, 0xff, RZ, 0xc0, !PT ;  /* 0x000000ff1f1f7812 */ /* 0x008fc800078ec0ff */
[----:B------:R-:W-:-:S05]  /*1e530*/  F2FP.F16.E4M3.UNPACK_B R31, R31 ;  /* 0x0000001fff1f723e */ /* 0x000fca00020006ff */
[----:B------:R-:W-:-:S05]  /*1e540*/  HADD2.F32 R31, -RZ, R31.H0_H0 ;  /* 0x2000001fff1f7230 */ /* 0x000fca0000004100 */
[----:B------:R-:W-:-:S04]  /*1e550*/  FMUL R31, R31, UR32 ;  /* 0x000000201f1f7c20 */ /* 0x000fc80008400000 */
[----:B------:R-:W-:Y:S02]  /*1e560*/  FFMA R31, R182, UR33, R31 ;  /* 0x00000021b61f7c23 */ /* 0x000fe4000800001f */
[----:B------:R-:W3:Y:S03]  /*1e570*/  LDL.LU R182, [R1+0x358] ;  /* 0x0003580001b67983 */ /* 0x000ee60000300800 */
[----:B------:R-:W-:-:S05]  /*1e580*/  F2FP.SATFINITE.E4M3.F32.PACK_AB_MERGE_C R31, RZ, R31, RZ ;  /* 0x0000001fff1f723e */ /* 0x000fca00048070ff */
        /* <DEDUP_REMOVED lines=12> */
[----:B------:R-:W4:Y:S01]  /*1e650*/  @!P4 LDG.E.U8 R22, desc[UR40][R12.64+0x89] ;  /* 0x000089280c16c981 */ /* 0x000f22000c1e1100 */
[----:B0-----:R-:W-:Y:S02]  /*1e660*/  PRMT R31, RZ, 0x7610, R31 ;  /* 0x00007610ff1f7816 */ /* 0x001fe4000000001f */
[----:B----4-:R-:W-:-:S04]  /*1e670*/  LOP3.LUT R22, R22, 0xff, RZ, 0xc0, !PT ;  /* 0x000000ff16167812 */ /* 0x010fc800078ec0ff */
[----:B------:R-:W-:-:S05]  /*1e680*/  F2FP.F16.E4M3.UNPACK_B R22, R22 ;  /* 0x00000016ff16723e */ /* 0x000fca00020006ff */
[----:B------:R-:W-:-:S05]  /*1e690*/  HADD2.F32 R22, -RZ, R22.H0_H0 ;  /* 0x20000016ff167230 */ /* 0x000fca0000004100 */
[----:B------:R-:W-:-:S04]  /*1e6a0*/  FMUL R22, R22, UR32 ;  /* 0x0000002016167c20 */ /* 0x000fc80008400000 */
[----:B------:R-:W-:Y:S02]  /*1e6b0*/  FFMA R22, R183, UR33, R22 ;  /* 0x00000021b7167c23 */ /* 0x000fe40008000016 */
[----:B------:R-:W4:Y:S03]  /*1e6c0*/  LDL.LU R183, [R1+0x360] ;  /* 0x0003600001b77983 */ /* 0x000f260000300800 */
[----:B------:R-:W-:Y:S02]  /*1e6d0*/  F2FP.SATFINITE.E4M3.F32.PACK_AB_MERGE_C R59, RZ, R22, RZ ;  /* 0x00000016ff3b723e */ /* 0x000fe400048070ff */
[----:B-1----:R-:W0:Y:S03]  /*1e6e0*/  @!P2 LDC.64 R22, c[0x0][0x5c0] ;  /* 0x00017000ff16ab82 */ /* 0x002e260000000a00 */
        /* <DEDUP_REMOVED lines=14> */
[----:B------:R-:W-:-:S11]  /*1e7d0*/  PRMT R31, RZ, 0x7610, R31 ;  /* 0x00007610ff1f7816 */ /* 0x000fd6000000001f */
[----:B------:R-:W2:Y:S01]  /*1e7e0*/  @!P2 LDG.E.U8 R31, desc[UR40][R26.64+0x91] ;  /* 0x000091281a1fa981 */ /* 0x000ea2000c1e1100 */
[----:B-1----:R-:W1:Y:S01]  /*1e7f0*/  @!P2 LDC.64 R54, c[0x0][0x5c0] ;  /* 0x00017000ff36ab82 */ /* 0x002e620000000a00 */
[----:B0-----:R-:W-:Y:S02]  /*1e800*/  PRMT R22, RZ, 0x7610, R22 ;  /* 0x00007610ff167816 */ /* 0x001fe40000000016 */
[----:B-1----:R-:W-:-:S05]  /*1e810*/  @!P2 IADD3 R54, P3, R24, R54, RZ ;  /* 0x000000361836a210 */ /* 0x002fca0007f7e0ff */
[----:B------:R-:W-:Y:S01]  /*1e820*/  @!P2 IMAD.X R55, R30, 0x1, R55, P3 ;  /* 0x000000011e37a824 */ /* 0x000fe200018e0637 */
[----:B------:R-:W-:Y:S02]  /*1e830*/  LOP3.LUT P3, RZ, R2, 0x80, RZ, 0xc0, !PT ;  /* 0x0000008002ff7812 */ /* 0x000fe4000786c0ff */
[----:B--2---:R-:W-:-:S04]  /*1e840*/  LOP3.LUT R31, R31, 0xff, RZ, 0xc0, !PT ;  /* 0x000000ff1f1f7812 */ /* 0x004fc800078ec0ff */
[----:B------:R-:W-:-:S05]  /*1e850*/  F2FP.F16.E4M3.UNPACK_B R31, R31 ;  /* 0x0000001fff1f723e */ /* 0x000fca00020006ff */
[----:B------:R-:W-:-:S05]  /*1e860*/  HADD2.F32 R31, -RZ, R31.H0_H0 ;  /* 0x2000001fff1f7230 */ /* 0x000fca0000004100 */
[----:B------:R-:W-:-:S04]  /*1e870*/  FMUL R31, R31, UR32 ;  /* 0x000000201f1f7c20 */ /* 0x000fc80008400000 */
[----:B------:R-:W-:Y:S02]  /*1e880*/  FFMA R31, R181, UR33, R31 ;  /* 0x00000021b51f7c23 */ /* 0x000fe4000800001f */
        /* <DEDUP_REMOVED lines=11> */
[----:B------:R1:W-:Y:S04]  /*1e940*/  @!P3 STG.E.U8 desc[UR40][R52.64+0x90], R23 ;  /* 0x000090173400b986 */ /* 0x0003e8000c101128 */
[----:B------:R-:W4:Y:S01]  /*1e950*/  @!P4 LDG.E.U8 R22, desc[UR40][R12.64+0x91] ;  /* 0x000091280c16c981 */ /* 0x000f22000c1e1100 */
[----:B------:R-:W-:Y:S02]  /*1e960*/  ISETP.LT.OR P2, PT, R28, 0x99, !P0 ;  /* 0x000000991c00780c */ /* 0x000fe40004741670 */
[----:B0-----:R-:W-:Y:S02]  /*1e970*/  PRMT R31, RZ, 0x7610, R31 ;  /* 0x00007610ff1f7816 */ /* 0x001fe4000000001f */
        /* <DEDUP_REMOVED lines=8> */
[----:B-1----:R-:W0:Y:S03]  /*1ea00*/  @!P2 LDC.64 R22, c[0x0][0x5c0] ;  /* 0x00017000ff16ab82 */ /* 0x002e260000000a00 */
        /* <DEDUP_REMOVED lines=11> */
[----:B------:R-:W-:Y:S01]  /*1eac0*/  F2FP.SATFINITE.E4M3.F32.PACK_AB_MERGE_C R53, RZ, R31, RZ ;  /* 0x0000001fff35723e */ /* 0x000fe200048070ff */
[----:B------:R-:W2:Y:S04]  /*1ead0*/  LDL.LU R183, [R1+0x378] ;  /* 0x0003780001b77983 */ /* 0x000ea80000300800 */
[----:B------:R0:W-:Y:S01]  /*1eae0*/  @!P2 STG.E.U8 desc[UR40][R22.64+0x98], R53 ;  /* 0x000098351600a986 */ /* 0x0001e2000c101128 */
[----:B------:R-:W-:-:S02]  /*1eaf0*/  ISETP.LT.OR P2, PT, R28, 0x9a, !P0 ;  /* 0x0000009a1c00780c */ /* 0x000fc40004741670 */
[----:B------:R-:W-:-:S11]  /*1eb00*/  PRMT R31, RZ, 0x7610, R31 ;  /* 0x00007610ff1f7816 */ /* 0x000fd6000000001f */
[----:B------:R-:W3:Y:S01]  /*1eb10*/  @!P2 LDG.E.U8 R31, desc[UR40][R26.64+0x99] ;  /* 0x000099281a1fa981 */ /* 0x000ee2000c1e1100 */
[----:B-1----:R-:W1:Y:S01]  /*1eb20*/  @!P2 LDC.64 R50, c[0x0][0x5c0] ;  /* 0x00017000ff32ab82 */ /* 0x002e620000000a00 */
[----:B0-----:R-:W-:Y:S02]  /*1eb30*/  PRMT R22, RZ, 0x7610, R22 ;  /* 0x00007610ff167816 */ /* 0x001fe40000000016 */
[----:B-1----:R-:W-:-:S05]  /*1eb40*/  @!P2 IADD3 R50, P3, R24, R50, RZ ;  /* 0x000000321832a210 */ /* 0x002fca0007f7e0ff */
        /* <DEDUP_REMOVED lines=9> */
[----:B------:R-:W-:Y:S04]  /*1ebe0*/  @!P2 STG.E.U8 desc[UR40][R50.64+0x99], R31 ;  /* 0x0000991f3200a986 */ /* 0x000fe8000c101128 */
[----:B------:R-:W4:Y:S01]  /*1ebf0*/  @!P4 LDG.E.U8 R22, desc[UR40][R12.64+0x98] ;  /* 0x000098280c16c981 */ /* 0x000f22000c1e1100 */
[----:B------:R-:W-:Y:S02]  /*1ec00*/  LOP3.LUT P2, RZ, R2, 0x8, RZ, 0xc0, !PT ;  /* 0x0000000802ff7812 */ /* 0x000fe4000784c0ff */
        /* <DEDUP_REMOVED lines=16> */
[----:B------:R-:W-:Y:S02]  /*1ed10*/  F2FP.SATFINITE.E4M3.F32.PACK_AB_MERGE_C R27, RZ, R22, RZ ;  /* 0x00000016ff1b723e */ /* 0x000fe400048070ff */
[----:B------:R-:W-:-:S03]  /*1ed20*/  PRMT R22, RZ, 0x7610, R22 ;  /* 0x00007610ff167816 */ /* 0x000fc60000000016 */
[----:B------:R0:W-:Y:S04]  /*1ed30*/  @!P2 STG.E.U8 desc[UR40][R46.64+0x99], R27 ;  /* 0x0000991b2e00a986 */ /* 0x0001e8000c101128 */
[----:B------:R-:W4:Y:S01]  /*1ed40*/  @!P0 LDG.E.U8 R22, desc[UR40][R14.64+0x80] ;  /* 0x000080280e168981 */ /* 0x000f22000c1e1100 */
[----:B------:R-:W-:Y:S02]  /*1ed50*/  PRMT R12, RZ, 0x7610, R12 ;  /* 0x00007610ff0c7816 */ /* 0x000fe4000000000c */
[----:B----4-:R-:W-:-:S04]  /*1ed60*/  LOP3.LUT R22, R22, 0xff, RZ, 0xc0, !PT ;  /* 0x000000ff16167812 */ /* 0x010fc800078ec0ff */
[----:B------:R-:W-:-:S05]  /*1ed70*/  F2FP.F16.E4M3.UNPACK_B R22, R22 ;  /* 0x00000016ff16723e */ /* 0x000fca00020006ff */
[----:B------:R-:W-:-:S05]  /*1ed80*/  HADD2.F32 R22, -RZ, R22.H0_H0 ;  /* 0x20000016ff167230 */ /* 0x000fca0000004100 */
[----:B------:R-:W-:-:S04]  /*1ed90*/  FMUL R22, R22, UR32 ;  /* 0x0000002016167c20 */ /* 0x000fc80008400000 */
[----:B------:R-:W-:-:S05]  /*1eda0*/  FFMA R22, R183, UR33, R22 ;  /* 0x00000021b7167c23 */ /* 0x000fca0008000016 */
[----:B------:R-:W-:-:S05]  /*1edb0*/  F2FP.SATFINITE.E4M3.F32.PACK_AB_MERGE_C R13, RZ, R22, RZ ;  /* 0x00000016ff0d723e */ /* 0x000fca00048070ff */
[----:B------:R-:W-:Y:S04]  /*1edc0*/  @!P0 STG.E.U8 desc[UR40][R44.64+0x80], R13 ;  /* 0x0000800d2c008986 */ /* 0x000fe8000c101128 */
[----:B------:R-:W4:Y:S01]  /*1edd0*/  @!P3 LDG.E.U8 R12, desc[UR40][R14.64+0x81] ;  /* 0x000081280e0cb981 */ /* 0x000f22000c1e1100 */
[----:B------:R-:W-:-:S13]  /*1ede0*/  ISETP.LT.OR P0, PT, R28, 0x81, !P1 ;  /* 0x000000811c00780c */ /* 0x000fda0004f01670 */
        /* <DEDUP_REMOVED lines=8> */
[----:B---3--:R-:W-:Y:S01]  /*1ee70*/  FFMA R12, R182, UR33, R12 ;  /* 0x00000021b60c7c23 */ /* 0x008fe2000800000c */
[----:B------:R-:W-:Y:S01]  /*1ee80*/  ISETP.LT.OR P0, PT, R28, 0x82, !P1 ;  /* 0x000000821c00780c */ /* 0x000fe20004f01670 */
[----:B------:R-:W3:Y:S03]  /*1ee90*/  LDL.LU R182, [R1+0x384] ;  /* 0x0003840001b67983 */ /* 0x000ee60000300800 */
[----:B------:R-:W-:Y:S01]  /*1eea0*/  F2FP.SATFINITE.E4M3.F32.PACK_AB_MERGE_C R23, RZ, R12, RZ ;  /* 0x0000000cff17723e */ /* 0x000fe200048070ff */
[----:B------:R-:W4:Y:S01]  /*1eeb0*/  LDL.LU R183, [R1+0x388] ;  /* 0x0003880001b77983 */ /* 0x000f220000300800 */
[----:B------:R-:W-:-:S03]  /*1eec0*/  PRMT R12, RZ, 0x7610, R12 ;  /* 0x00007610ff0c7816 */ /* 0x000fc6000000000c */
[----:B------:R0:W-:Y:S04]  /*1eed0*/  @!P3 STG.E.U8 desc[UR40][R42.64+0x81], R23 ;  /* 0x000081172a00b986 */ /* 0x0001e8000c101128 */
        /* <DEDUP_REMOVED lines=12> */
[----:B------:R-:W3:Y:S01]  /*1efa0*/  @!P0 LDG.E.U8 R12, desc[UR40][R16.64+0x81] ;  /* 0x00008128100c8981 */ /* 0x000ee2000c1e1100 */
[----:B0-----:R-:W-:-:S05]  /*1efb0*/  @!P0 IADD3 R104, P2, R104, R22, RZ ;  /* 0x0000001668688210 */ /* 0x001fca0007f5e0ff */
        /* <DEDUP_REMOVED lines=8> */
[----:B-1----:R-:W-:Y:S02]  /*1f040*/  F2FP.SATFINITE.E4M3.F32.PACK_AB_MERGE_C R13, RZ, R12, RZ ;  /* 0x0000000cff0d723e */ /* 0x002fe400048070ff */
        /* <DEDUP_REMOVED lines=13> */
[----:B------:R-:W2:Y:S01]  /*1f120*/  @!P3 LDG.E.U8 R12, desc[UR40][R14.64+0x89] ;  /* 0x000089280e0cb981 */ /* 0x000ea2000c1e1100 */
[----:B------:R-:W0:Y:S02]  /*1f130*/  @!P0 LDC.64 R26, c[0x0][0x5c0] ;  /* 0x00017000ff1a8b82 */ /* 0x000e240000000a00 */
        /* <DEDUP_REMOVED lines=14> */
[----:B-1----:R-:W1:Y:S01]  /*1f220*/  @!P4 LDC.64 R22, c[0x0][0x5c0] ;  /* 0x00017000ff16cb82 */ /* 0x002e620000000a00 */
        /* <DEDUP_REMOVED lines=10> */
[----:B------:R-:W4:Y:S01]  /*1f2d0*/  @!P4 LDG.E.U8 R12, desc[UR40][R16.64+0x89] ;  /* 0x00008928100cc981 */ /* 0x000f22000c1e1100 */
[----:B-1----:R-:W-:-:S05]  /*1f2e0*/  @!P4 IADD3 R100, P2, R100, R22, RZ ;  /* 0x000000166464c210 */ /* 0x002fca0007f5e0ff */
[----:B------:R-:W-:Y:S01]  /*1f2f0*/  @!P4 IMAD.X R101, R99, 0x1, R23, P2 ;  /* 0x000000016365c824 */ /* 0x000fe200010e0617 */
[----:B------:R-:W-:Y:S02]  /*1f300*/  LOP3.LUT P2, RZ, R0, 0x40000000, RZ, 0xc0, !PT ;  /* 0x4000000000ff7812 */ /* 0x000fe4000784c0ff */
        /* <DEDUP_REMOVED lines=9> */
[----:B------:R-:W-:Y:S04]  /*1f3a0*/  @!P4 STG.E.U8 desc[UR40][R100.64+0x89], R13 ;  /* 0x0000890d6400c986 */ /* 0x000fe8000c101128 */
[----:B------:R-:W2:Y:S01]  /*1f3b0*/  @!P2 LDG.E.U8 R12, desc[UR40][R14.64+0x90] ;  /* 0x000090280e0ca981 */ /* 0x000ea2000c1e1100 */
[----:B------:R-:W0:Y:S01]  /*1f3c0*/  @!P5 LDC.64 R26, c[0x0][0x5c0] ;  /* 0x00017000ff1adb82 */ /* 0x000e220000000a00 */
        /* <DEDUP_REMOVED lines=34> */
[----:B-1----:R-:W-:-:S05]  /*1f5f0*/  @!P6 IADD3 R92, P2, R92, R22, RZ ;  /* 0x000000165c5ce210 */ /* 0x002fca0007f5e0ff */
[----:B------:R-:W-:Y:S01]  /*1f600*/  @!P6 IMAD.X R93, R29, 0x1, R23, P2 ;  /* 0x000000011d5de824 */ /* 0x000fe200010e0617 */
[----:B--2---:R-:W-:-:S04]  /*1f610*/  LOP3.LUT R12, R12, 0xff, RZ, 0xc0, !PT ;  /* 0x000000ff0c0c7812 */ /* 0x004fc800078ec0ff */
[----:B------:R-:W-:-:S05]  /*1f620*/  F2FP.F16.E4M3.UNPACK_B R12, R12 ;  /* 0x0000000cff0c723e */ /* 0x000fca00020006ff */
[----:B------:R-:W-:-:S05]  /*1f630*/  HADD2.F32 R12, -RZ, R12.H0_H0 ;  /* 0x2000000cff0c7230 */ /* 0x000fca0000004100 */
[----:B------:R-:W-:-:S04]  /*1f640*/  FMUL R12, R12, UR32 ;  /* 0x000000200c0c7c20 */ /* 0x000fc80008400000 */
[----:B------:R-:W-:Y:S01]  /*1f650*/  FFMA R12, R181, UR33, R12 ;  /* 0x00000021b50c7c23 */ /* 0x000fe2000800000c */
[----:B------:R-:W-:Y:S01]  /*1f660*/  ISETP.GE.AND P3, PT, R11, 0x81, PT ;  /* 0x000000810b00780c */ /* 0x000fe20003f66270 */
[----:B------:R-:W2:Y:S03]  /*1f670*/  LDL.LU R181, [R1+0x3b0] ;  /* 0x0003b00001b57983 */ /* 0x000ea60000300800 */
[----:B------:R-:W-:Y:S02]  /*1f680*/  F2FP.SATFINITE.E4M3.F32.PACK_AB_MERGE_C R23, RZ, R12, RZ ;  /* 0x0000000cff17723e */ /* 0x000fe400048070ff */
[----:B------:R-:W-:-:S03]  /*1f690*/  PRMT R12, RZ, 0x7610, R12 ;  /* 0x00007610ff0c7816 */ /* 0x000fc6000000000c */
[----:B------:R0:W-:Y:S04]  /*1f6a0*/  @!P6 STG.E.U8 desc[UR40][R92.64+0x91], R23 ;  /* 0x000091175c00e986 */ /* 0x0001e8000c101128 */
[----:B------:R-:W3:Y:S01]  /*1f6b0*/  @!P4 LDG.E.U8 R12, desc[UR40][R14.64+0x98] ;  /* 0x000098280e0cc981 */ /* 0x000ee2000c1e1100 */
        /* <DEDUP_REMOVED lines=11> */
[----:B------:R4:W2:Y:S02]  /*1f770*/  @!P3 LDG.E.U8 R12, desc[UR40][R14.64+0x99] ;  /* 0x000099280e0cb981 */ /* 0x0008a4000c1e1100 */
[----:B----4-:R-:W-:Y:S02]  /*1f780*/  PRMT R14, RZ, 0x7610, R14 ;  /* 0x00007610ff0e7816 */ /* 0x010fe4000000000e */
[----:B--2---:R-:W-:-:S04]  /*1f790*/  LOP3.LUT R12, R12, 0xff, RZ, 0xc0, !PT ;  /* 0x000000ff0c0c7812 */ /* 0x004fc800078ec0ff */
[----:B------:R-:W-:-:S05]  /*1f7a0*/  F2FP.F16.E4M3.UNPACK_B R12, R12 ;  /* 0x0000000cff0c723e */ /* 0x000fca00020006ff */
[----:B------:R-:W-:Y:S01]  /*1f7b0*/  HADD2.F32 R13, -RZ, R12.H0_H0 ;  /* 0x2000000cff0d7230 */ /* 0x000fe20000004100 */
[----:B0-----:R-:W-:-:S04]  /*1f7c0*/  @!P3 IADD3 R12, P2, P4, R24, R22, R8 ;  /* 0x00000016180cb210 */ /* 0x001fc80007c5e008 */
[----:B------:R-:W-:Y:S01]  /*1f7d0*/  FMUL R22, R13, UR32 ;  /* 0x000000200d167c20 */ /* 0x000fe20008400000 */
[----:B------:R-:W-:Y:S02]  /*1f7e0*/  @!P3 IADD3.X R13, R30, R23, R7, P2, P4 ;  /* 0x000000171e0db210 */ /* 0x000fe400017e8407 */
[C---:B------:R-:W-:Y:S01]  /*1f7f0*/  ISETP.LT.OR P2, PT, R28.reuse, 0x99, !P1 ;  /* 0x000000991c00780c */ /* 0x040fe20004f41670 */
[----:B------:R-:W-:Y:S01]  /*1f800*/  FFMA R22, R183, UR33, R22 ;  /* 0x00000021b7167c23 */ /* 0x000fe20008000016 */
[----:B------:R-:W-:Y:S01]  /*1f810*/  ISETP.LT.OR P1, PT, R28, 0x9a, !P1 ;  /* 0x0000009a1c00780c */ /* 0x000fe20004f21670 */
[----:B------:R-:W2:Y:S03]  /*1f820*/  LDL.LU R183, [R1+0x3b8] ;  /* 0x0003b80001b77983 */ /* 0x000ea60000300800 */
[----:B------:R-:W-:-:S05]  /*1f830*/  F2FP.SATFINITE.E4M3.F32.PACK_AB_MERGE_C R23, RZ, R22, RZ ;  /* 0x00000016ff17723e */ /* 0x000fca00048070ff */
[----:B------:R0:W-:Y:S02]  /*1f840*/  @!P3 STG.E.U8 desc[UR40][R12.64+0x99], R23 ;  /* 0x000099170c00b986 */ /* 0x0001e4000c101128 */
[----:B-1----:R-:W1:Y:S02]  /*1f850*/  @!P2 LDC.64 R32, c[0x0][0x5c0] ;  /* 0x00017000ff20ab82 */ /* 0x002e640000000a00 */
[----:B------:R-:W4:Y:S01]  /*1f860*/  @!P2 LDG.E.U8 R14, desc[UR40][R16.64+0x98] ;  /* 0x00009828100ea981 */ /* 0x000f22000c1e1100 */
[----:B------:R-:W-:-:S04]  /*1f870*/  @!P2 IADD3 R27, P3, P4, R3, R24, R8 ;  /* 0x00000018031ba210 */ /* 0x000fc80007c7e008 */
[----:B------:R-:W-:Y:S02]  /*1f880*/  @!P2 IADD3.X R22, R4, R30, R7, P3, P4 ;  /* 0x0000001e0416a210 */ /* 0x000fe40001fe8407 */
[----:B----4-:R-:W-:-:S04]  /*1f890*/  LOP3.LUT R14, R14, 0xff, RZ, 0xc0, !PT ;  /* 0x000000ff0e0e7812 */ /* 0x010fc800078ec0ff */
[----:B------:R-:W-:-:S05]  /*1f8a0*/  F2FP.F16.E4M3.UNPACK_B R14, R14 ;  /* 0x0000000eff0e723e */ /* 0x000fca00020006ff */
[----:B------:R-:W-:-:S05]  /*1f8b0*/  HADD2.F32 R14, -RZ, R14.H0_H0 ;  /* 0x2000000eff0e7230 */ /* 0x000fca0000004100 */
[----:B------:R-:W-:Y:S01]  /*1f8c0*/  FMUL R15, R14, UR32 ;  /* 0x000000200e0f7c20 */ /* 0x000fe20008400000 */
[----:B-1----:R-:W-:Y:S02]  /*1f8d0*/  @!P2 IADD3 R14, P3, R27, R32, RZ ;  /* 0x000000201b0ea210 */ /* 0x002fe40007f7e0ff */
[----:B------:R-:W1:Y:S01]  /*1f8e0*/  @!P1 LDC.64 R26, c[0x0][0x5c0] ;  /* 0x00017000ff1a9b82 */ /* 0x000e620000000a00 */
[----:B0-----:R-:W-:Y:S02]  /*1f8f0*/  FFMA R12, R181, UR33, R15 ;  /* 0x00000021b50c7c23 */ /* 0x001fe4000800000f */
[----:B------:R-:W-:Y:S01]  /*1f900*/  @!P2 IMAD.X R15, R22, 0x1, R33, P3 ;  /* 0x00000001160fa824 */ /* 0x000fe200018e0621 */
[----:B------:R-:W-:Y:S01]  /*1f910*/  ISETP.GE.AND P5, PT, R11, 0x101, PT ;  /* 0x000001010b00780c */ /* 0x000fe20003fa6270 */
[----:B------:R-:W4:Y:S01]  /*1f920*/  LDL.LU R181, [R1+0x3bc] ;  /* 0x0003bc0001b57983 */ /* 0x000f220000300800 */
[----:B------:R-:W-:Y:S02]  /*1f930*/  F2FP.SATFINITE.E4M3.F32.PACK_AB_MERGE_C R13, RZ, R12, RZ ;  /* 0x0000000cff0d723e */ /* 0x000fe400048070ff */
[----:B------:R-:W-:-:S03]  /*1f940*/  PRMT R12, RZ, 0x7610, R12 ;  /* 0x00007610ff0c7816 */ /* 0x000fc6000000000c */
[----:B------:R0:W-:Y:S04]  /*1f950*/  @!P2 STG.E.U8 desc[UR40][R14.64+0x98], R13 ;  /* 0x0000980d0e00a986 */ /* 0x0001e8000c101128 */
[----:B------:R-:W3:Y:S01]  /*1f960*/  @!P1 LDG.E.U8 R12, desc[UR40][R16.64+0x99] ;  /* 0x00009928100c9981 */ /* 0x000ee2000c1e1100 */
[----:B------:R-:W-:Y:S02]  /*1f970*/  @!P1 IADD3 R23, P3, P4, R3, R24, R8 ;  /* 0x0000001803179210 */ /* 0x000fe40007c7e008 */
[----:B------:R-:W-:Y:S02]  /*1f980*/  ISETP.LT.OR P2, PT, R28, 0x81, !P5 ;  /* 0x000000811c00780c */ /* 0x000fe40006f41670 */
[----:B------:R-:W-:-:S11]  /*1f990*/  @!P1 IADD3.X R22, R4, R30, R7, P3, P4 ;  /* 0x0000001e04169210 */ /* 0x000fd60001fe8407 */
[----:B0-----:R-:W0:Y:S01]  /*1f9a0*/  @!P2 LDC.64 R14, c[0x0][0x5c0] ;  /* 0x00017000ff0eab82 */ /* 0x001e220000000a00 */
[----:B---3--:R-:W-:-:S04]  /*1f9b0*/  LOP3.LUT R12, R12, 0xff, RZ, 0xc0, !PT ;  /* 0x000000ff0c0c7812 */ /* 0x008fc800078ec0ff */
[----:B------:R-:W-:-:S05]  /*1f9c0*/  F2FP.F16.E4M3.UNPACK_B R12, R12 ;  /* 0x0000000cff0c723e */ /* 0x000fca00020006ff */
[----:B------:R-:W-:-:S05]  /*1f9d0*/  HADD2.F32 R12, -RZ, R12.H0_H0 ;  /* 0x2000000cff0c7230 */ /* 0x000fca0000004100 */
[----:B------:R-:W-:-:S04]  /*1f9e0*/  FMUL R12, R12, UR32 ;  /* 0x000000200c0c7c20 */ /* 0x000fc80008400000 */
[----:B------:R-:W-:Y:S01]  /*1f9f0*/  FFMA R11, R182, UR33, R12 ;  /* 0x00000021b60b7c23 */ /* 0x000fe2000800000c */
[----:B-1----:R-:W-:Y:S01]  /*1fa00*/  @!P1 IADD3 R12, P3, R23, R26, RZ ;  /* 0x0000001a170c9210 */ /* 0x002fe20007f7e0ff */
[----:B------:R-:W3:Y:S03]  /*1fa10*/  LDL.LU R182, [R1+0x3c0] ;  /* 0x0003c00001b67983 */ /* 0x000ee60000300800 */
[----:B------:R-:W-:Y:S01]  /*1fa20*/  F2FP.SATFINITE.E4M3.F32.PACK_AB_MERGE_C R17, RZ, R11, RZ ;  /* 0x0000000bff11723e */ /* 0x000fe200048070ff */
[----:B------:R-:W-:Y:S01]  /*1fa30*/  @!P1 IMAD.X R13, R22, 0x1, R27, P3 ;  /* 0x00000001160d9824 */ /* 0x000fe200018e061b */
[----:B------:R-:W-:-:S04]  /*1fa40*/  PRMT R11, RZ, 0x7610, R11 ;  /* 0x00007610ff0b7816 */ /* 0x000fc8000000000b */
[----:B------:R1:W-:Y:S04]  /*1fa50*/  @!P1 STG.E.U8 desc[UR40][R12.64+0x99], R17 ;  /* 0x000099110c009986 */ /* 0x0003e8000c101128 */
[----:B------:R-:W2:Y:S01]  /*1fa60*/  @!P2 LDG.E.U8 R11, desc[UR40][R18.64+0x80] ;  /* 0x00008028120ba981 */ /* 0x000ea2000c1e1100 */
[----:B------:R-:W-:Y:S02]  /*1fa70*/  ISETP.LT.OR P1, PT, R28, 0x82, !P5 ;  /* 0x000000821c00780c */ /* 0x000fe40006f21670 */
[----:B0-----:R-:W-:-:S04]  /*1fa80*/  @!P2 IADD3 R14, P3, P4, R24, R14, R10 ;  /* 0x0000000e180ea210 */ /* 0x001fc80007c7e00a */
[----:B------:R-:W-:-:S07]  /*1fa90*/  @!P2 IADD3.X R15, R30, R15, R9, P3, P4 ;  /* 0x0000000f1e0fa210 */ /* 0x000fce0001fe8409 */
[----:B-1----:R-:W0:Y:S01]  /*1faa0*/  @!P1 LDC.64 R12, c[0x0][0x5c0] ;  /* 0x00017000ff0c9b82 */ /* 0x002e220000000a00 */
[----:B--2---:R-:W-:-:S04]  /*1fab0*/  LOP3.LUT R11, R11, 0xff, RZ, 0xc0, !PT ;  /* 0x000000ff0b0b7812 */ /* 0x004fc800078ec0ff */
[----:B------:R-:W-:-:S05]  /*1fac0*/  F2FP.F16.E4M3.UNPACK_B R11, R11 ;  /* 0x0000000bff0b723e */ /* 0x000fca00020006ff */
[----:B------:R-:W-:-:S05]  /*1fad0*/  HADD2.F32 R11, -RZ, R11.H0_H0 ;  /* 0x2000000bff0b7230 */ /* 0x000fca0000004100 */
[----:B------:R-:W-:-:S04]  /*1fae0*/  FMUL R11, R11, UR32 ;  /* 0x000000200b0b7c20 */ /* 0x000fc80008400000 */
[----:B------:R-:W-:-:S05]  /*1faf0*/  FFMA R11, R183, UR33, R11 ;  /* 0x00000021b70b7c23 */ /* 0x000fca000800000b */
[----:B------:R-:W-:Y:S02]  /*1fb00*/  F2FP.SATFINITE.E4M3.F32.PACK_AB_MERGE_C R17, RZ, R11, RZ ;  /* 0x0000000bff11723e */ /* 0x000fe400048070ff */
[----:B------:R-:W-:-:S03]  /*1fb10*/  PRMT R11, RZ, 0x7610, R11 ;  /* 0x00007610ff0b7816 */ /* 0x000fc6000000000b */
[----:B------:R1:W-:Y:S04]  /*1fb20*/  @!P2 STG.E.U8 desc[UR40][R14.64+0x80], R17 ;  /* 0x000080110e00a986 */ /* 0x0003e8000c101128 */
[----:B------:R-:W2:Y:S01]  /*1fb30*/  @!P1 LDG.E.U8 R11, desc[UR40][R18.64+0x81] ;  /* 0x00008128120b9981 */ /* 0x000ea2000c1e1100 */
[----:B------:R-:W-:-:S04]  /*1fb40*/  LOP3.LUT P0, RZ, R5, 0x100000, RZ, 0xc0, !PT ;  /* 0x0010000005ff7812 */ /* 0x000fc8000780c0ff */
[----:B------:R-:W-:Y:S02]  /*1fb50*/  ISETP.LT.OR P2, PT, R28, 0x81, !P0 ;  /* 0x000000811c00780c */ /* 0x000fe40004741670 */
[----:B0-----:R-:W-:-:S04]  /*1fb60*/  @!P1 IADD3 R12, P3, P4, R24, R12, R10 ;  /* 0x0000000c180c9210 */ /* 0x001fc80007c7e00a */
[----:B------:R-:W-:-:S07]  /*1fb70*/  @!P1 IADD3.X R13, R30, R13, R9, P3, P4 ;  /* 0x0000000d1e0d9210 */ /* 0x000fce0001fe8409 */
[----:B------:R-:W0:Y:S01]  /*1fb80*/  @!P2 LDC.64 R22, c[0x0][0x5c0] ;  /* 0x00017000ff16ab82 */ /* 0x000e220000000a00 */
[----:B--2---:R-:W-:-:S04]  /*1fb90*/  LOP3.LUT R11, R11, 0xff, RZ, 0xc0, !PT ;  /* 0x000000ff0b0b7812 */ /* 0x004fc800078ec0ff */
[----:B------:R-:W-:-:S05]  /*1fba0*/  F2FP.F16.E4M3.UNPACK_B R11, R11 ;  /* 0x0000000bff0b723e */ /* 0x000fca00020006ff */
[----:B------:R-:W-:-:S05]  /*1fbb0*/  HADD2.F32 R11, -RZ, R11.H0_H0 ;  /* 0x2000000bff0b7230 */ /* 0x000fca0000004100 */
[----:B------:R-:W-:-:S04]  /*1fbc0*/  FMUL R11, R11, UR32 ;  /* 0x000000200b0b7c20 */ /* 0x000fc80008400000 */
[----:B----4-:R-:W-:Y:S01]  /*1fbd0*/  FFMA R11, R181, UR33, R11 ;  /* 0x00000021b50b7c23 */ /* 0x010fe2000800000b */
[----:B-1----:R-:W-:Y:S01]  /*1fbe0*/  @!P2 IADD3 R15, P3, P4, R3, R24, R10 ;  /* 0x00000018030fa210 */ /* 0x002fe20007c7e00a */
[----:B------:R-:W2:Y:S03]  /*1fbf0*/  LDL.LU R181, [R1+0x3c4] ;  /* 0x0003c40001b57983 */ /* 0x000ea60000300800 */
[----:B------:R-:W-:Y:S01]  /*1fc00*/  F2FP.SATFINITE.E4M3.F32.PACK_AB_MERGE_C R17, RZ, R11, RZ ;  /* 0x0000000bff11723e */ /* 0x000fe200048070ff */
[----:B------:R-:W4:Y:S01]  /*1fc10*/  LDL.LU R183, [R1+0x3c8] ;  /* 0x0003c80001b77983 */ /* 0x000f220000300800 */
[----:B------:R-:W-:-:S03]  /*1fc20*/  PRMT R11, RZ, 0x7610, R11 ;  /* 0x00007610ff0b7816 */ /* 0x000fc6000000000b */
[----:B------:R1:W-:Y:S04]  /*1fc30*/  @!P1 STG.E.U8 desc[UR40][R12.64+0x81], R17 ;  /* 0x000081110c009986 */ /* 0x0003e8000c101128 */
[----:B------:R-:W3:Y:S01]  /*1fc40*/  @!P2 LDG.E.U8 R11, desc[UR40][R20.64+0x80] ;  /* 0x00008028140ba981 */ /* 0x000ee2000c1e1100 */
[----:B------:R-:W-:Y:S02]  /*1fc50*/  ISETP.LT.OR P1, PT, R28, 0x82, !P0 ;  /* 0x000000821c00780c */ /* 0x000fe40004721670 */
[----:B------:R-:W-:Y:S02]  /*1fc60*/  @!P2 IADD3.X R16, R4, R30, R9, P3, P4 ;  /* 0x0000001e0410a210 */ /* 0x000fe40001fe8409 */
[----:B0-----:R-:W-:-:S05]  /*1fc70*/  @!P2 IADD3 R14, P3, R15, R22, RZ ;  /* 0x000000160f0ea210 */ /* 0x001fca0007f7e0ff */
[----:B------:R-:W-:-:S04]  /*1fc80*/  @!P2 IMAD.X R15, R16, 0x1, R23, P3 ;  /* 0x00000001100fa824 */ /* 0x000fc800018e0617 */
[----:B------:R-:W0:Y:S01]  /*1fc90*/  @!P1 LDC.64 R22, c[0x0][0x5c0] ;  /* 0x00017000ff169b82 */ /* 0x000e220000000a00 */
[----:B---3--:R-:W-:-:S04]  /*1fca0*/  LOP3.LUT R11, R11, 0xff, RZ, 0xc0, !PT ;  /* 0x000000ff0b0b7812 */ /* 0x008fc800078ec0ff */
[----:B------:R-:W-:-:S05]  /*1fcb0*/  F2FP.F16.E4M3.UNPACK_B R11, R11 ;  /* 0x0000000bff0b723e */ /* 0x000fca00020006ff */
[----:B------:R-:W-:-:S05]  /*1fcc0*/  HADD2.F32 R11, -RZ, R11.H0_H0 ;  /* 0x2000000bff0b7230 */ /* 0x000fca0000004100 */
[----:B------:R-:W-:-:S04]  /*1fcd0*/  FMUL R11, R11, UR32 ;  /* 0x000000200b0b7c20 */ /* 0x000fc80008400000 */
[----:B------:R-:W-:Y:S01]  /*1fce0*/  FFMA R11, R182, UR33, R11 ;  /* 0x00000021b60b7c23 */ /* 0x000fe2000800000b */
[----:B-1----:R-:W-:Y:S01]  /*1fcf0*/  @!P1 IADD3 R13, P3, P4, R3, R24, R10 ;  /* 0x00000018030d9210 */ /* 0x002fe20007c7e00a */
[----:B------:R-:W3:Y:S03]  /*1fd00*/  LDL.LU R182, [R1+0x3cc] ;  /* 0x0003cc0001b67983 */ /* 0x000ee60000300800 */
[----:B------:R-:W-:Y:S02]  /*1fd10*/  F2FP.SATFINITE.E4M3.F32.PACK_AB_MERGE_C R17, RZ, R11, RZ ;  /* 0x0000000bff11723e */ /* 0x000fe400048070ff */
[----:B------:R-:W-:-:S03]  /*1fd20*/  PRMT R11, RZ, 0x7610, R11 ;  /* 0x00007610ff0b7816 */ /* 0x000fc6000000000b */
[----:B------:R1:W-:Y:S04]  /*1fd30*/  @!P2 STG.E.U8 desc[UR40][R14.64+0x80], R17 ;  /* 0x000080110e00a986 */ /* 0x0003e8000c101128 */
[----:B------:R-:W2:Y:S01]  /*1fd40*/  @!P1 LDG.E.U8 R11, desc[UR40][R20.64+0x81] ;  /* 0x00008128140b9981 */ /* 0x000ea2000c1e1100 */
[----:B------:R-:W-:Y:S02]  /*1fd50*/  ISETP.LT.OR P2, PT, R28, 0x89, !P5 ;  /* 0x000000891c00780c */ /* 0x000fe40006f41670 */
[----:B------:R-:W-:Y:S02]  /*1fd60*/  @!P1 IADD3.X R16, R4, R30, R9, P3, P4 ;  /* 0x0000001e04109210 */ /* 0x000fe40001fe8409 */
[----:B0-----:R-:W-:-:S05]  /*1fd70*/  @!P1 IADD3 R12, P3, R13, R22, RZ ;  /* 0x000000160d0c9210 */ /* 0x001fca0007f7e0ff */
[----:B------:R-:W-:-:S04]  /*1fd80*/  @!P1 IMAD.X R13, R16, 0x1, R23, P3 ;  /* 0x00000001100d9824 */ /* 0x000fc800018e0617 */
[----:B-1----:R-:W0:Y:S01]  /*1fd90*/  @!P2 LDC.64 R14, c[0x0][0x5c0] ;  /* 0x00017000ff0eab82 */ /* 0x002e220000000a00 */
[----:B--2---:R-:W-:-:S04]  /*1fda0*/  LOP3.LUT R11, R11, 0xff, RZ, 0xc0, !PT ;  /* 0x000000ff0b0b7812 */ /* 0x004fc800078ec0ff */
[----:B------:R-:W-:-:S05]  /*1fdb0*/  F2FP.F16.E4M3.UNPACK_B R11, R11 ;  /* 0x0000000bff0b723e */ /* 0x000fca00020006ff */
[----:B------:R-:W-:-:S05]  /*1fdc0*/  HADD2.F32 R11, -RZ, R11.H0_H0 ;  /* 0x2000000bff0b7230 */ /* 0x000fca0000004100 */
[----:B------:R-:W-:-:S04]  /*1fdd0*/  FMUL R11, R11, UR32 ;  /* 0x000000200b0b7c20 */ /* 0x000fc80008400000 */
[----:B------:R-:W-:Y:S01]  /*1fde0*/  FFMA R11, R181, UR33, R11 ;  /* 0x00000021b50b7c23 */ /* 0x000fe2000800000b */
[----:B0-----:R-:W-:Y:S01]  /*1fdf0*/  @!P2 IADD3 R14, P3, P4, R24, R14, R10 ;  /* 0x0000000e180ea210 */ /* 0x001fe20007c7e00a */
[----:B------:R-:W2:Y:S03]  /*1fe00*/  LDL.LU R181, [R1+0x3d0] ;  /* 0x0003d00001b57983 */ /* 0x000ea60000300800 */
[----:B------:R-:W-:Y:S02]  /*1fe10*/  F2FP.SATFINITE.E4M3.F32.PACK_AB_MERGE_C R17, RZ, R11, RZ ;  /* 0x0000000bff11723e */ /* 0x000fe400048070ff */
[----:B------:R-:W-:-:S03]  /*1fe20*/  PRMT R11, RZ, 0x7610, R11 ;  /* 0x00007610ff0b7816 */ /* 0x000fc6000000000b */
[----:B------:R0:W-:Y:S04]  /*1fe30*/  @!P1 STG.E.U8 desc[UR40][R12.64+0x81], R17 ;  /* 0x000081110c009986 */ /* 0x0001e8000c101128 */
[----:B------:R-:W4:Y:S01]  /*1fe40*/  @!P2 LDG.E.U8 R11, desc[UR40][R18.64+0x88] ;  /* 0x00008828120ba981 */ /* 0x000f22000c1e1100 */
[----:B------:R-:W-:Y:S02]  /*1fe50*/  ISETP.LT.OR P1, PT, R28, 0x8a, !P5 ;  /* 0x0000008a1c00780c */ /* 0x000fe40006f21670 */
[----:B------:R-:W-:-:S11]  /*1fe60*/  @!P2 IADD3.X R15, R30, R15, R9, P3, P4 ;  /* 0x0000000f1e0fa210 */ /* 0x000fd60001fe8409 */
[----:B0-----:R-:W0:Y:S01]  /*1fe70*/  @!P1 LDC.64 R12, c[0x0][0x5c0] ;  /* 0x00017000ff0c9b82 */ /* 0x001e220000000a00 */
        /* <DEDUP_REMOVED lines=10> */
[----:B0-----:R-:W-:-:S04]  /*1ff20*/  @!P1 IADD3 R12, P3, P4, R24, R12, R10 ;  /* 0x0000000c180c9210 */ /* 0x001fc80007c7e00a */
[----:B------:R-:W-:-:S07]  /*1ff30*/  @!P1 IADD3.X R13, R30, R13, R9, P3, P4 ;  /* 0x0000000d1e0d9210 */ /* 0x000fce0001fe8409 */
[----:B------:R-:W0:Y:S01]  /*1ff40*/  @!P2 LDC.64 R22, c[0x0][0x5c0] ;  /* 0x00017000ff16ab82 */ /* 0x000e220000000a00 */
[----:B----4-:R-:W-:-:S04]  /*1ff50*/  LOP3.LUT R11, R11, 0xff, RZ, 0xc0, !PT ;  /* 0x000000ff0b0b7812 */ /* 0x010fc800078ec0ff */
[----:B------:R-:W-:-:S05]  /*1ff60*/  F2FP.F16.E4M3.UNPACK_B R11, R11 ;  /* 0x0000000bff0b723e */ /* 0x000fca00020006ff */
[----:B------:R-:W-:-:S05]  /*1ff70*/  HADD2.F32 R11, -RZ, R11.H0_H0 ;  /* 0x2000000bff0b7230 */ /* 0x000fca0000004100 */
[----:B------:R-:W-:-:S04]  /*1ff80*/  FMUL R11, R11, UR32 ;  /* 0x000000200b0b7c20 */ /* 0x000fc80008400000 */
[----:B---3--:R-:W-:Y:S01]  /*1ff90*/  FFMA R11, R182, UR33, R11 ;  /* 0x00000021b60b7c23 */ /* 0x008fe2000800000b */
[----:B-1----:R-:W-:Y:S01]  /*1ffa0*/  @!P2 IADD3 R15, P3, P4, R3, R24, R10 ;  /* 0x00000018030fa210 */ /* 0x002fe20007c7e00a */
[----:B------:R-:W3:Y:S03]  /*1ffb0*/  LDL.LU R182, [R1+0x3d4] ;  /* 0x0003d40001b67983 */ /* 0x000ee60000300800 */
[----:B------:R-:W-:Y:S01]  /*1ffc0*/  F2FP.SATFINITE.E4M3.F32.PACK_AB_MERGE_C R17, RZ, R11, RZ ;  /* 0x0000000bff11723e */ /* 0x000fe200048070ff */
[----:B------:R-:W4:Y:S01]  /*1ffd0*/  LDL.LU R183, [R1+0x3d8] ;  /* 0x0003d80001b77983 */ /* 0x000f220000300800 */
[----:B------:R-:W-:-:S03]  /*1ffe0*/  PRMT R11, RZ, 0x7610, R11 ;  /* 0x00007610ff0b7816 */ /* 0x000fc6000000000b */
[----:B------:R1:W-:Y:S04]  /*1fff0*/  @!P1 STG.E.U8 desc[UR40][R12.64+0x89], R17 ;  /* 0x000089110c009986 */ /* 0x0003e8000c101128 */
[----:B------:R-:W2:Y:S01]  /*20000*/  @!P2 LDG.E.U8 R11, desc[UR40][R20.64+0x88] ;  /* 0x00008828140ba981 */ /* 0x000ea2000c1e1100 */
[----:B------:R-:W-:Y:S02]  /*20010*/  ISETP.LT.OR P1, PT, R28, 0x8a, !P0 ;  /* 0x0000008a1c00780c */ /* 0x000fe40004721670 */
[----:B------:R-:W-:Y:S02]  /*20020*/  @!P2 IADD3.X R16, R4, R30, R9, P3, P4 ;  /* 0x0000001e0410a210 */ /* 0x000fe40001fe8409 */
[----:B0-----:R-:W-:-:S05]  /*20030*/  @!P2 IADD3 R14, P3, R15, R22, RZ ;  /* 0x000000160f0ea210 */ /* 0x001fca0007f7e0ff */
[----:B------:R-:W-:-:S04]  /*20040*/  @!P2 IMAD.X R15, R16, 0x1, R23, P3 ;  /* 0x00000001100fa824 */ /* 0x000fc800018e0617 */
[----:B------:R-:W0:Y:S01]  /*20050*/  @!P1 LDC.64 R22, c[0x0][0x5c0] ;  /* 0x00017000ff169b82 */ /* 0x000e220000000a00 */
[----:B--2---:R-:W-:-:S04]  /*20060*/  LOP3.LUT R11, R11, 0xff, RZ, 0xc0, !PT ;  /* 0x000000ff0b0b7812 */ /* 0x004fc800078ec0ff */
[----:B------:R-:W-:-:S05]  /*20070*/  F2FP.F16.E4M3.UNPACK_B R11, R11 ;  /* 0x0000000bff0b723e */ /* 0x000fca00020006ff */
[----:B------:R-:W-:-:S05]  /*20080*/  HADD2.F32 R11, -RZ, R11.H0_H0 ;  /* 0x2000000bff0b7230 */ /* 0x000fca0000004100 */
[----:B------:R-:W-:-:S04]  /*20090*/  FMUL R11, R11, UR32 ;  /* 0x000000200b0b7c20 */ /* 0x000fc80008400000 */
[----:B------:R-:W-:Y:S01]  /*200a0*/  FFMA R11, R181, UR33, R11 ;  /* 0x00000021b50b7c23 */ /* 0x000fe2000800000b */
[----:B-1----:R-:W-:Y:S01]  /*200b0*/  @!P1 IADD3 R13, P3, P4, R3, R24, R10 ;  /* 0x00000018030d9210 */ /* 0x002fe20007c7e00a */
[----:B------:R-:W2:Y:S03]  /*200c0*/  LDL.LU R181, [R1+0x3dc] ;  /* 0x0003dc0001b57983 */ /* 0x000ea60000300800 */
[----:B------:R-:W-:Y:S02]  /*200d0*/  F2FP.SATFINITE.E4M3.F32.PACK_AB_MERGE_C R17, RZ, R11, RZ ;  /* 0x0000000bff11723e */ /* 0x000fe400048070ff */
[----:B------:R-:W-:-:S03]  /*200e0*/  PRMT R11, RZ, 0x7610, R11 ;  /* 0x00007610ff0b7816 */ /* 0x000fc6000000000b */
[----:B------:R1:W-:Y:S04]  /*200f0*/  @!P2 STG.E.U8 desc[UR40][R14.64+0x88], R17 ;  /* 0x000088110e00a986 */ /* 0x0003e8000c101128 */
[----:B------:R-:W3:Y:S01]  /*20100*/  @!P1 LDG.E.U8 R11, desc[UR40][R20.64+0x89] ;  /* 0x00008928140b9981 */ /* 0x000ee2000c1e1100 */
[----:B------:R-:W-:Y:S02]  /*20110*/  ISETP.LT.OR P2, PT, R28, 0x91, !P5 ;  /* 0x000000911c00780c */ /* 0x000fe40006f41670 */
[----:B------:R-:W-:Y:S02]  /*20120*/  @!P1 IADD3.X R16, R4, R30, R9, P3, P4 ;  /* 0x0000001e04109210 */ /* 0x000fe40001fe8409 */
[----:B0-----:R-:W-:-:S05]  /*20130*/  @!P1 IADD3 R12, P3, R13, R22, RZ ;  /* 0x000000160d0c9210 */ /* 0x001fca0007f7e0ff */
[----:B------:R-:W-:-:S04]  /*20140*/  @!P1 IMAD.X R13, R16, 0x1, R23, P3 ;  /* 0x00000001100d9824 */ /* 0x000fc800018e0617 */
[----:B-1----:R-:W0:Y:S01]  /*20150*/  @!P2 LDC.64 R14, c[0x0][0x5c0] ;  /* 0x00017000ff0eab82 */ /* 0x002e220000000a00 */
[----:B---3--:R-:W-:-:S04]  /*20160*/  LOP3.LUT R11, R11, 0xff, RZ, 0xc0, !PT ;  /* 0x000000ff0b0b7812 */ /* 0x008fc800078ec0ff */
[----:B------:R-:W-:-:S05]  /*20170*/  F2FP.F16.E4M3.UNPACK_B R11, R11 ;  /* 0x0000000bff0b723e */ /* 0x000fca00020006ff */
[----:B------:R-:W-:-:S05]  /*20180*/  HADD2.F32 R11, -RZ, R11.H0_H0 ;  /* 0x2000000bff0b7230 */ /* 0x000fca0000004100 */
[----:B------:R-:W-:-:S04]  /*20190*/  FMUL R11, R11, UR32 ;  /* 0x000000200b0b7c20 */ /* 0x000fc80008400000 */
[----:B------:R-:W-:Y:S01]  /*201a0*/  FFMA R11, R182, UR33, R11 ;  /* 0x00000021b60b7c23 */ /* 0x000fe2000800000b */
[----:B0-----:R-:W-:Y:S01]  /*201b0*/  @!P2 IADD3 R14, P3, P4, R24, R14, R10 ;  /* 0x0000000e180ea210 */ /* 0x001fe20007c7e00a */
[----:B------:R-:W3:Y:S03]  /*201c0*/  LDL.LU R182, [R1+0x3e0] ;  /* 0x0003e00001b67983 */ /* 0x000ee60000300800 */
        /* <DEDUP_REMOVED lines=24> */
[----:B--2---:R-:W-:Y:S01]  /*20350*/  FFMA R11, R181, UR33, R11 ;  /* 0x00000021b50b7c23 */ /* 0x004fe2000800000b */
        /* <DEDUP_REMOVED lines=50> */
[----:B------:R4:W3:Y:S01]  /*20680*/  @!P1 LDG.E.U8 R11, desc[UR40][R18.64+0x99] ;  /* 0x00009928120b9981 */ /* 0x0008e2000c1e1100 */
[----:B------:R-:W-:Y:S02]  /*20690*/  ISETP.LT.OR P2, PT, R28, 0x99, !P0 ;  /* 0x000000991c00780c */ /* 0x000fe40004741670 */
[----:B0-----:R-:W-:-:S04]  /*206a0*/  @!P1 IADD3 R12, P3, P4, R24, R12, R10 ;  /* 0x0000000c180c9210 */ /* 0x001fc80007c7e00a */
[----:B------:R-:W-:-:S07]  /*206b0*/  @!P1 IADD3.X R13, R30, R13, R9, P3, P4 ;  /* 0x0000000d1e0d9210 */ /* 0x000fce0001fe8409 */
[----:B----4-:R-:W0:Y:S01]  /*206c0*/  @!P2 LDC.64 R18, c[0x0][0x5c0] ;  /* 0x00017000ff12ab82 */ /* 0x010e220000000a00 */
[----:B---3--:R-:W-:-:S04]  /*206d0*/  LOP3.LUT R11, R11, 0xff, RZ, 0xc0, !PT ;  /* 0x000000ff0b0b7812 */ /* 0x008fc800078ec0ff */
[----:B------:R-:W-:-:S05]  /*206e0*/  F2FP.F16.E4M3.UNPACK_B R11, R11 ;  /* 0x0000000bff0b723e */ /* 0x000fca00020006ff */
[----:B------:R-:W-:-:S05]  /*206f0*/  HADD2.F32 R11, -RZ, R11.H0_H0 ;  /* 0x2000000bff0b7230 */ /* 0x000fca0000004100 */
[----:B------:R-:W-:-:S04]  /*20700*/  FMUL R11, R11, UR32 ;  /* 0x000000200b0b7c20 */ /* 0x000fc80008400000 */
[----:B------:R-:W-:-:S05]  /*20710*/  FFMA R11, R182, UR33, R11 ;  /* 0x00000021b60b7c23 */ /* 0x000fca000800000b */
[----:B-1----:R-:W-:Y:S02]  /*20720*/  F2FP.SATFINITE.E4M3.F32.PACK_AB_MERGE_C R17, RZ, R11, RZ ;  /* 0x0000000bff11723e */ /* 0x002fe400048070ff */
[----:B------:R-:W-:-:S03]  /*20730*/  PRMT R11, RZ, 0x7610, R11 ;  /* 0x00007610ff0b7816 */ /* 0x000fc6000000000b */
[----:B------:R1:W-:Y:S04]  /*20740*/  @!P1 STG.E.U8 desc[UR40][R12.64+0x99], R17 ;  /* 0x000099110c009986 */ /* 0x0003e8000c101128 */
[----:B------:R-:W3:Y:S01]  /*20750*/  @!P2 LDG.E.U8 R11, desc[UR40][R20.64+0x98] ;  /* 0x00009828140ba981 */ /* 0x000ee2000c1e1100 */
[----:B------:R-:W-:-:S04]  /*20760*/  @!P2 IADD3 R15, P1, P3, R3, R24, R10 ;  /* 0x00000018030fa210 */ /* 0x000fc80007b3e00a */
[----:B0-----:R-:W-:Y:S02]  /*20770*/  @!P2 IADD3 R14, P4, R15, R18, RZ ;  /* 0x000000120f0ea210 */ /* 0x001fe40007f9e0ff */
[----:B------:R-:W-:-:S05]  /*20780*/  @!P2 IADD3.X R16, R4, R30, R9, P1, P3 ;  /* 0x0000001e0410a210 */ /* 0x000fca0000fe6409 */
[----:B------:R-:W-:Y:S01]  /*20790*/  @!P2 IMAD.X R15, R16, 0x1, R19, P4 ;  /* 0x00000001100fa824 */ /* 0x000fe200020e0613 */
[----:B------:R-:W-:Y:S01]  /*207a0*/  ISETP.LT.OR P0, PT, R28, 0x9a, !P0 ;  /* 0x0000009a1c00780c */ /* 0x000fe20004701670 */
[----:B------:R-:W-:Y:S01]  /*207b0*/  BSSY B1, `(.L_x_39) ;  /* 0x000000b000017945 */ /* 0x000fe20003800000 */
[----:B---3--:R-:W-:-:S04]  /*207c0*/  LOP3.LUT R11, R11, 0xff, RZ, 0xc0, !PT ;  /* 0x000000ff0b0b7812 */ /* 0x008fc800078ec0ff */
[----:B------:R-:W-:-:S05]  /*207d0*/  F2FP.F16.E4M3.UNPACK_B R11, R11 ;  /* 0x0000000bff0b723e */ /* 0x000fca00020006ff */
[----:B------:R-:W-:-:S05]  /*207e0*/  HADD2.F32 R11, -RZ, R11.H0_H0 ;  /* 0x2000000bff0b7230 */ /* 0x000fca0000004100 */
[----:B------:R-:W-:-:S04]  /*207f0*/  FMUL R11, R11, UR32 ;  /* 0x000000200b0b7c20 */ /* 0x000fc80008400000 */
[----:B--2---:R-:W-:-:S05]  /*20800*/  FFMA R11, R181, UR33, R11 ;  /* 0x00000021b50b7c23 */ /* 0x004fca000800000b */
[----:B-1----:R-:W-:-:S05]  /*20810*/  F2FP.SATFINITE.E4M3.F32.PACK_AB_MERGE_C R13, RZ, R11, RZ ;  /* 0x0000000bff0d723e */ /* 0x002fca00048070ff */
[----:B------:R0:W-:Y:S01]  /*20820*/  @!P2 STG.E.U8 desc[UR40][R14.64+0x98], R13 ;  /* 0x0000980d0e00a986 */ /* 0x0001e2000c101128 */
[----:B------:R-:W-:Y:S01]  /*20830*/  PRMT R11, RZ, 0x7610, R11 ;  /* 0x00007610ff0b7816 */ /* 0x000fe2000000000b */
[----:B------:R-:W-:Y:S06]  /*20840*/  @P0 BRA `(.L_x_40) ;  /* 0x0000000000040947 */ /* 0x000fec0003800000 */
[----:B------:R1:W5:Y:S02]  /*20850*/  LDG.E.U8 R11, desc[UR40][R20.64+0x99] ;  /* 0x00009928140b7981 */ /* 0x000364000c1e1100 */
.L_x_40:
[----:B------:R-:W-:Y:S05]  /*20860*/  BSYNC B1 ;  /* 0x0000000000017941 */ /* 0x000fea0003800000 */
.L_x_39:
[----:B------:R-:W-:Y:S05]  /*20870*/  @P0 BRA `(.L_x_41) ;  /* 0x000000a400040947 */ /* 0x000fea0003800000 */
[----:B0-----:R-:W2:Y:S01]  /*20880*/  LDL.LU R14, [R1+0x3f4] ;  /* 0x0003f400010e7983 */ /* 0x001ea20000300800 */
[----:B-----5:R-:W-:Y:S01]  /*20890*/  LOP3.LUT R11, R11, 0xff, RZ, 0xc0, !PT ;  /* 0x000000ff0b0b7812 */ /* 0x020fe200078ec0ff */
[----:B------:R-:W-:Y:S01]  /*208a0*/  ULDC.64 UR10, c[0x0][0x5c0] ;  /* 0x00017000000a7ab9 */ /* 0x000fe20000000a00 */
[----:B------:R-:W-:Y:S02]  /*208b0*/  IADD3 R12, P0, P1, R3, R24, R10 ;  /* 0x00000018030c7210 */ /* 0x000fe4000791e00a */
[----:B------:R-:W-:Y:S02]  /*208c0*/  F2FP.F16.E4M3.UNPACK_B R11, R11 ;  /* 0x0000000bff0b723e */ /* 0x000fe400020006ff */
[----:B------:R-:W-:Y:S02]  /*208d0*/  IADD3.X R30, R4, R30, R9, P0, P1 ;  /* 0x0000001e041e7210 */ /* 0x000fe400007e2409 */
[----:B------:R-:W-:Y:S01]  /*208e0*/  IADD3 R12, P0, R12, UR10, RZ ;  /* 0x0000000a0c0c7c10 */ /* 0x000fe2000ff1e0ff */
[----:B------:R-:W-:-:S03]  /*208f0*/  HADD2.F32 R11, -RZ, R11.H0_H0 ;  /* 0x2000000bff0b7230 */ /* 0x000fc60000004100 */
[----:B------:R-:W-:Y:S02]  /*20900*/  IADD3.X R13, R30, UR11, RZ, P0, !PT ;  /* 0x0000000b1e0d7c10 */ /* 0x000fe400087fe4ff */
[----:B------:R-:W-:-:S04]  /*20910*/  FMUL R11, R11, UR32 ;  /* 0x000000200b0b7c20 */ /* 0x000fc80008400000 */
[----:B--2---:R-:W-:-:S05]  /*20920*/  FFMA R11, R14, UR33, R11 ;  /* 0x000000210e0b7c23 */ /* 0x004fca000800000b */
[----:B------:R-:W-:-:S05]  /*20930*/  F2FP.SATFINITE.E4M3.F32.PACK_AB_MERGE_C R11, RZ, R11, RZ ;  /* 0x0000000bff0b723e */ /* 0x000fca00048070ff */
[----:B------:R2:W-:Y:S01]  /*20940*/  STG.E.U8 desc[UR40][R12.64+0x99], R11 ;  /* 0x0000990b0c007986 */ /* 0x0005e2000c101128 */
[----:B------:R-:W-:Y:S05]  /*20950*/  BRA `(.L_x_41) ;  /* 0x000000a000cc7947 */ /* 0x000fea0003800000 */
.L_x_38:
[----:B------:R-:W-:Y:S01]  /*20960*/  ISETP.GE.AND P6, PT, R11, 0x1, PT ;  /* 0x000000010b00780c */ /* 0x000fe20003fc6270 */
[----:B------:R-:W2:Y:S03]  /*20970*/  LDL.LU R29, [R1+0x80] ;  /* 0x00008000011d7983 */ /* 0x000ea60000300800 */
[----:B------:R-:W-:Y:S01]  /*20980*/  ISETP.LT.OR P0, PT, R28, 0x1, !P6 ;  /* 0x000000011c00780c */ /* 0x000fe20007701670 */
[----:B------:R-:W-:Y:S01]  /*20990*/  FMUL R12, R12, UR33 ;  /* 0x000000210c0c7c20 */ /* 0x000fe20008400000 */
        /* <DEDUP_REMOVED lines=8> */
[----:B-1---5:R-:W-:Y:S01]  /*20a20*/  LOP3.LUT R0, R0, 0xfffffffe, RZ, 0xc0, !PT ;  /* 0xfffffffe00007812 */ /* 0x022fe200078ec0ff */
[----:B------:R-:W-:Y:S01]  /*20a30*/  FMUL R21, R21, UR33 ;  /* 0x0000002115157c20 */ /* 0x000fe20008400000 */
[----:B------:R-:W-:Y:S01]  /*20a40*/  FMUL R22, R22, UR33 ;  /* 0x0000002116167c20 */ /* 0x000fe20008400000 */
[----:B------:R-:W0:Y:S01]  /*20a50*/  @!P0 LDC.64 R26, c[0x0][0x5c0] ;  /* 0x00017000ff1a8b82 */ /* 0x000e220000000a00 */
[----:B------:R-:W-:-:S02]  /*20a60*/  F2FP.SATFINITE.E4M3.F32.PACK_AB_MERGE_C R12, RZ, R12, RZ ;  /* 0x0000000cff0c723e */ /* 0x000fc400048070ff */
[----:B------:R-:W-:Y:S01]  /*20a70*/  LOP3.LUT R5, R5, 0xfeffffff, RZ, 0xc0, !PT ;  /* 0xfeffffff05057812 */ /* 0x000fe200078ec0ff */
[----:B------:R-:W-:Y:S01]  /*20a80*/  FMUL R23, R23, UR33 ;  /* 0x0000002117177c20 */ /* 0x000fe20008400000 */
[----:B------:R-:W-:Y:S01]  /*20a90*/  FMUL R232, R232, UR33 ;  /* 0x00000021e8e87c20 */ /* 0x000fe20008400000 */
[----:B------:R-:W-:Y:S01]  /*20aa0*/  FMUL R233, R233, UR33 ;  /* 0x00000021e9e97c20 */ /* 0x000fe20008400000 */
[----:B------:R-:W-:Y:S01]  /*20ab0*/  FMUL R234, R234, UR33 ;  /* 0x00000021eaea7c20 */ /* 0x000fe20008400000 */
[----:B------:R-:W-:Y:S01]  /*20ac0*/  FMUL R235, R235, UR33 ;  /* 0x00000021ebeb7c20 */ /* 0x000fe20008400000 */
[----:B------:R-:W-:Y:S01]  /*20ad0*/  FMUL R236, R236, UR33 ;  /* 0x00000021ecec7c20 */ /* 0x000fe20008400000 */
[----:B------:R-:W3:Y:S01]  /*20ae0*/  LDL.LU R31, [R1+0x84] ;  /* 0x00008400011f7983 */ /* 0x000ee20000300800 */
[----:B0-----:R-:W-:Y:S01]  /*20af0*/  @!P0 IADD3 R26, P1, R24, R26, RZ ;  /* 0x0000001a181a8210 */ /* 0x001fe20007f3e0ff */
[----:B------:R-:W-:Y:S01]  /*20b00*/  FMUL R237, R237, UR33 ;  /* 0x00000021eded7c20 */ /* 0x000fe20008400000 */
[----:B------:R-:W-:Y:S01]  /*20b10*/  F2FP.SATFINITE.E4M3.F32.PACK_AB_MERGE_C R25, RZ, R25, RZ ;  /* 0x00000019ff19723e */ /* 0x000fe200048070ff */
[----:B------:R-:W4:Y:S01]  /*20b20*/  LDL.LU R40, [R1+0x88] ;  /* 0x0000880001287983 */ /* 0x000f220000300800 */
[----:B------:R-:W-:Y:S01]  /*20b30*/  F2FP.SATFINITE.E4M3.F32.PACK_AB_MERGE_C R14, RZ, R14, RZ ;  /* 0x0000000eff0e723e */ /* 0x000fe200048070ff */
[----:B------:R-:W-:Y:S01]  /*20b40*/  @!P0 IMAD.X R27, R30, 0x1, R27, P1 ;  /* 0x000000011e1b8824 */ /* 0x000fe200008e061b */
[----:B------:R-:W-:-:S02]  /*20b50*/  F2FP.SATFINITE.E4M3.F32.PACK_AB_MERGE_C R15, RZ, R15, RZ ;  /* 0x0000000fff0f723e */ /* 0x000fc400048070ff */
[----:B------:R-:W-:Y:S02]  /*20b60*/  F2FP.SATFINITE.E4M3.F32.PACK_AB_MERGE_C R16, RZ, R16, RZ ;  /* 0x00000010ff10723e */ /* 0x000fe400048070ff */
[----:B------:R0:W-:Y:S01]  /*20b70*/  @!P0 STG.E.U8 desc[UR40][R26.64], R12 ;  /* 0x0000000c1a008986 */ /* 0x0001e2000c101128 */
[----:B------:R-:W-:Y:S02]  /*20b80*/  ISETP.LT.OR P0, PT, R28, 0x2, !P6 ;  /* 0x000000021c00780c */ /* 0x000fe40007701670 */
[----:B------:R-:W-:Y:S02]  /*20b90*/  F2FP.SATFINITE.E4M3.F32.PACK_AB_MERGE_C R17, RZ, R17, RZ ;  /* 0x00000011ff11723e */ /* 0x000fe400048070ff */
[----:B------:R-:W-:Y:S02]  /*20ba0*/  F2FP.SATFINITE.E4M3.F32.PACK_AB_MERGE_C R18, RZ, R18, RZ ;  /* 0x00000012ff12723e */ /* 0x000fe400048070ff */
[----:B------:R-:W-:Y:S02]  /*20bb0*/  F2FP.SATFINITE.E4M3.F32.PACK_AB_MERGE_C R19, RZ, R19, RZ ;  /* 0x00000013ff13723e */ /* 0x000fe400048070ff */
[----:B------:R-:W-:-:S02]  /*20bc0*/  F2FP.SATFINITE.E4M3.F32.PACK_AB_MERGE_C R20, RZ, R20, RZ ;  /* 0x00000014ff14723e */ /* 0x000fc400048070ff */
[----:B------:R-:W-:Y:S02]  /*20bd0*/  F2FP.SATFINITE.E4M3.F32.PACK_AB_MERGE_C R21, RZ, R21, RZ ;  /* 0x00000015ff15723e */ /* 0x000fe400048070ff */
[----:B------:R-:W-:Y:S01]  /*20be0*/  F2FP.SATFINITE.E4M3.F32.PACK_AB_MERGE_C R22, RZ, R22, RZ ;  /* 0x00000016ff16723e */ /* 0x000fe200048070ff */
[----:B0-----:R-:W0:Y:S01]  /*20bf0*/  @!P0 LDC.64 R26, c[0x0][0x5c0] ;  /* 0x00017000ff1a8b82 */ /* 0x001e220000000a00 */
[----:B------:R-:W-:Y:S02]  /*20c00*/  F2FP.SATFINITE.E4M3.F32.PACK_AB_MERGE_C R23, RZ, R23, RZ ;  /* 0x00000017ff17723e */ /* 0x000fe400048070ff */
[----:B------:R-:W-:Y:S02]  /*20c10*/  F2FP.SATFINITE.E4M3.F32.PACK_AB_MERGE_C R232, RZ, R232, RZ ;  /* 0x000000e8ffe8723e */ /* 0x000fe400048070ff */
[----:B------:R-:W-:Y:S02]  /*20c20*/  F2FP.SATFINITE.E4M3.F32.PACK_AB_MERGE_C R233, RZ, R233, RZ ;  /* 0x000000e9ffe9723e */ /* 0x000fe400048070ff */
[----:B------:R-:W-:-:S02]  /*20c30*/  F2FP.SATFINITE.E4M3.F32.PACK_AB_MERGE_C R234, RZ, R234, RZ ;  /* 0x000000eaffea723e */ /* 0x000fc400048070ff */
[----:B------:R-:W-:Y:S02]  /*20c40*/  F2FP.SATFINITE.E4M3.F32.PACK_AB_MERGE_C R235, RZ, R235, RZ ;  /* 0x000000ebffeb723e */ /* 0x000fe400048070ff */
[----:B------:R-:W-:Y:S02]  /*20c50*/  F2FP.SATFINITE.E4M3.F32.PACK_AB_MERGE_C R236, RZ, R236, RZ ;  /* 0x000000ecffec723e */ /* 0x000fe400048070ff */
[----:B------:R-:W-:Y:S02]  /*20c60*/  F2FP.SATFINITE.E4M3.F32.PACK_AB_MERGE_C R237, RZ, R237, RZ ;  /* 0x000000edffed723e */ /* 0x000fe400048070ff */
[----:B0-----:R-:W-:-:S05]  /*20c70*/  @!P0 IADD3 R12, P1, R24, R26, RZ ;  /* 0x0000001a180c8210 */ /* 0x001fca0007f3e0ff */
[----:B------:R-:W-:Y:S01]  /*20c80*/  @!P0 IMAD.X R13, R30, 0x1, R27, P1 ;  /* 0x000000011e0d8824 */ /* 0x000fe200008e061b */
[----:B------:R-:W-:-:S04]  /*20c90*/  ISETP.GE.AND P1, PT, R11, 0x9, PT ;  /* 0x000000090b00780c */ /* 0x000fc80003f26270 */
[----:B------:R0:W-:Y:S01]  /*20ca0*/  @!P0 STG.E.U8 desc[UR40][R12.64+0x1], R25 ;  /* 0x000001190c008986 */ /* 0x0001e2000c101128 */
[----:B------:R-:W-:-:S08]  /*20cb0*/  ISETP.LT.OR P0, PT, R28, 0x1, !P1 ;  /* 0x000000011c00780c */ /* 0x000fd00004f01670 */
[----:B------:R-:W-:-:S04]  /*20cc0*/  @P1 LOP3.LUT R5, R5, 0x1000000, RZ, 0xfc, !PT ;  /* 0x0100000005051812 */ /* 0x000fc800078efcff */
[----:B------:R-:W-:Y:S01]  /*20cd0*/  LOP3.LUT R5, R5, 0xfbffffff, RZ, 0xc0, !PT ;  /* 0xfbffffff05057812 */ /* 0x000fe200078ec0ff */
[----:B0-----:R-:W0:Y:S02]  /*20ce0*/  @!P0 LDC.64 R12, c[0x0][0x5c0] ;  /* 0x00017000ff0c8b82 */ /* 0x001e240000000a00 */
[----:B0-----:R-:W-:-:S04]  /*20cf0*/  @!P0 IADD3 R12, P2, P3, R24, R12, R3 ;  /* 0x0000000c180c8210 */ /* 0x001fc80007b5e003 */
[----:B------:R-:W-:Y:S02]  /*20d00*/  @!P0 IADD3.X R13, R30, R13, R4, P2, P3 ;  /* 0x0000000d1e0d8210 */ /* 0x000fe400017e6404 */
[----:B------:R-:W-:-:S03]  /*20d10*/  ISETP.LT.OR P2, PT, R28, 0x2, !P1 ;  /* 0x000000021c00780c */ /* 0x000fc60004f41670 */
[----:B------:R0:W-:Y:S01]  /*20d20*/  @!P0 STG.E.U8 desc[UR40][R12.64], R14 ;  /* 0x0000000e0c008986 */ /* 0x0001e2000c101128 */
[----:B------:R-:W-:-:S09]  /*20d30*/  ISETP.LT.OR P0, PT, R28, 0x9, !P6 ;  /* 0x000000091c00780c */ /* 0x000fd20007701670 */
[----:B0-----:R-:W0:Y:S02]  /*20d40*/  @!P2 LDC.64 R12, c[0x0][0x5c0] ;  /* 0x00017000ff0cab82 */ /* 0x001e240000000a00 */
[----:B0-----:R-:W-:-:S04]  /*20d50*/  @!P2 IADD3 R12, P3, P4, R24, R12, R3 ;  /* 0x0000000c180ca210 */ /* 0x001fc80007c7e003 */
[----:B------:R-:W-:-:S05]  /*20d60*/  @!P2 IADD3.X R13, R30, R13, R4, P3, P4 ;  /* 0x0000000d1e0da210 */ /* 0x000fca0001fe8404 */
[----:B------:R0:W-:Y:S01]  /*20d70*/  @!P2 STG.E.U8 desc[UR40][R12.64+0x1], R15 ;  /* 0x0000010f0c00a986 */ /* 0x0001e2000c101128 */
[----:B------:R-:W-:Y:S01]  /*20d80*/  ISETP.LT.OR P2, PT, R28, 0xa, !P6 ;  /* 0x0000000a1c00780c */ /* 0x000fe20007741670 */
[----:B0-----:R-:W0:Y:S02]  /*20d90*/  @!P0 LDC.64 R12, c[0x0][0x5c0] ;  /* 0x00017000ff0c8b82 */ /* 0x001e240000000a00 */
[----:B0-----:R-:W-:-:S05]  /*20da0*/  @!P0 IADD3 R12, P3, R24, R12, RZ ;  /* 0x0000000c180c8210 */ /* 0x001fca0007f7e0ff */
[----:B------:R-:W-:Y:S01]  /*20db0*/  @!P0 IMAD.X R13, R30, 0x1, R13, P3 ;  /* 0x000000011e0d8824 */ /* 0x000fe200018e060d */
[----:B------:R-:W-:-:S04]  /*20dc0*/  ISETP.LT.OR P3, PT, R28, 0x9, !P1 ;  /* 0x000000091c00780c */ /* 0x000fc80004f61670 */
[----:B------:R0:W-:Y:S09]  /*20dd0*/  @!P0 STG.E.U8 desc[UR40][R12.64+0x8], R16 ;  /* 0x000008100c008986 */ /* 0x0001f2000c101128 */
[----:B------:R-:W1:Y:S08]  /*20de0*/  @!P3 LDC.64 R14, c[0x0][0x5c0] ;  /* 0x00017000ff0ebb82 */ /* 0x000e700000000a00 */
[----:B0-----:R-:W0:Y:S02]  /*20df0*/  @!P2 LDC.64 R12, c[0x0][0x5c0] ;  /* 0x00017000ff0cab82 */ /* 0x001e240000000a00 */
[----:B0-----:R-:W-:-:S05]  /*20e00*/  @!P2 IADD3 R12, P0, R24, R12, RZ ;  /* 0x0000000c180ca210 */ /* 0x001fca0007f1e0ff */
[----:B------:R-:W-:-:S05]  /*20e10*/  @!P2 IMAD.X R13, R30, 0x1, R13, P0 ;  /* 0x000000011e0da824 */ /* 0x000fca00000e060d */
[----:B------:R1:W-:Y:S01]  /*20e20*/  @!P2 STG.E.U8 desc[UR40][R12.64+0x9], R17 ;  /* 0x000009110c00a986 */ /* 0x0003e2000c101128 */
[----:B------:R-:W-:Y:S02]  /*20e30*/  ISETP.LT.OR P2, PT, R28, 0xa, !P1 ;  /* 0x0000000a1c00780c */ /* 0x000fe40004f41670 */
[----:B-1----:R-:W-:-:S04]  /*20e40*/  @!P3 IADD3 R12, P0, P4, R24, R14, R3 ;  /* 0x0000000e180cb210 */ /* 0x002fc80007c1e003 */
[----:B------:R-:W-:Y:S02]  /*20e50*/  @!P3 IADD3.X R13, R30, R15, R4, P0, P4 ;  /* 0x0000000f1e0db210 */ /* 0x000fe400007e8404 */
[----:B------:R-:W-:-:S05]  /*20e60*/  ISETP.LT.OR P0, PT, R28, 0x11, !P1 ;  /* 0x000000111c00780c */ /* 0x000fca0004f01670 */
[----:B------:R-:W0:Y:S01]  /*20e70*/  @!P2 LDC.64 R14, c[0x0][0x5c0] ;  /* 0x00017000ff0eab82 */ /* 0x000e220000000a00 */
[----:B------:R1:W-:Y:S07]  /*20e80*/  @!P3 STG.E.U8 desc[UR40][R12.64+0x8], R18 ;  /* 0x000008120c00b986 */ /* 0x0003ee000c101128 */
[----:B-1----:R-:W1:Y:S01]  /*20e90*/  @!P0 LDC.64 R12, c[0x0][0x5c0] ;  /* 0x00017000ff0c8b82 */ /* 0x002e620000000a00 */
[----:B0-----:R-:W-:-:S04]  /*20ea0*/  @!P2 IADD3 R14, P3, P4, R24, R14, R3 ;  /* 0x0000000e180ea210 */ /* 0x001fc80007c7e003 */
[----:B------:R-:W-:-:S05]  /*20eb0*/  @!P2 IADD3.X R15, R30, R15, R4, P3, P4 ;  /* 0x0000000f1e0fa210 */ /* 0x000fca0001fe8404 */
[----:B------:R-:W-:Y:S01]  /*20ec0*/  @!P2 STG.E.U8 desc[UR40][R14.64+0x9], R19 ;  /* 0x000009130e00a986 */ /* 0x000fe2000c101128 */
[----:B-1----:R-:W-:-:S04]  /*20ed0*/  @!P0 IADD3 R16, P3, P4, R24, R12, R3 ;  /* 0x0000000c18108210 */ /* 0x002fc80007c7e003 */
[----:B------:R-:W-:Y:S02]  /*20ee0*/  @!P0 IADD3.X R17, R30, R13, R4, P3, P4 ;  /* 0x0000000d1e118210 */ /* 0x000fe40001fe8404 */
[----:B------:R-:W-:-:S13]  /*20ef0*/  ISETP.LT.OR P4, PT, R28, 0x12, !P1 ;  /* 0x000000121c00780c */ /* 0x000fda0004f81670 */
[----:B------:R-:W0:Y:S02]  /*20f00*/  @!P4 LDC.64 R12, c[0x0][0x5c0] ;  /* 0x00017000ff0ccb82 */ /* 0x000e240000000a00 */
[----:B0-----:R-:W-:-:S04]  /*20f10*/  @!P4 IADD3 R32, P3, P5, R24, R12, R3 ;  /* 0x0000000c1820c210 */ /* 0x001fc80007d7e003 */
[----:B------:R-:W-:Y:S02]  /*20f20*/  @!P4 IADD3.X R33, R30, R13, R4, P3, P5 ;  /* 0x0000000d1e21c210 */ /* 0x000fe40001fea404 */
[C---:B------:R-:W-:Y:S02]  /*20f30*/  ISETP.LT.OR P3, PT, R28.reuse, 0x11, !P6 ;  /* 0x000000111c00780c */ /* 0x040fe40007761670 */
[----:B------:R-:W-:-:S11]  /*20f40*/  ISETP.LT.OR P5, PT, R28, 0x19, !P1 ;  /* 0x000000191c00780c */ /* 0x000fd60004fa1670 */
[----:B------:R-:W0:Y:S02]  /*20f50*/  @!P3 LDC.64 R12, c[0x0][0x5c0] ;  /* 0x00017000ff0cbb82 */ /* 0x000e240000000a00 */
[----:B------:R-:W-:Y:S02]  /*20f60*/  @P5 LOP3.LUT R0, R0, 0x1, RZ, 0xfc, !PT ;  /* 0x0000000100005812 */ /* 0x000fe400078efcff */
[----:B0-----:R-:W-:-:S05]  /*20f70*/  @!P3 IADD3 R12, P2, R24, R12, RZ ;  /* 0x0000000c180cb210 */ /* 0x001fca0007f5e0ff */
[----:B------:R-:W-:-:S05]  /*20f80*/  @!P3 IMAD.X R13, R30, 0x1, R13, P2 ;  /* 0x000000011e0db824 */ /* 0x000fca00010e060d */
[----:B------:R0:W-:Y:S02]  /*20f90*/  @!P3 STG.E.U8 desc[UR40][R12.64+0x10], R20 ;  /* 0x000010140c00b986 */ /* 0x0001e4000c101128 */
[----:B0-----:R-:W0:Y:S02]  /*20fa0*/  @!P5 LDC.64 R12, c[0x0][0x5c0] ;  /* 0x00017000ff0cdb82 */ /* 0x001e240000000a00 */
[----:B0-----:R-:W-:-:S04]  /*20fb0*/  @!P5 IADD3 R34, P2, P3, R24, R12, R3 ;  /* 0x0000000c1822d210 */ /* 0x001fc80007b5e003 */
[----:B------:R-:W-:Y:S02]  /*20fc0*/  @!P5 IADD3.X R35, R30, R13, R4, P2, P3 ;  /* 0x0000000d1e23d210 */ /* 0x000fe400017e6404 */
[C---:B------:R-:W-:Y:S02]  /*20fd0*/  ISETP.LT.OR P2, PT, R28.reuse, 0x12, !P6 ;  /* 0x000000121c00780c */ /* 0x040fe40007741670 */
[----:B------:R-:W-:Y:S02]  /*20fe0*/  ISETP.LT.OR P5, PT, R28, 0x1a, !P1 ;  /* 0x0000001a1c00780c */ /* 0x000fe40004fa1670 */
[C---:B------:R-:W-:Y:S02]  /*20ff0*/  LOP3.LUT P1, RZ, R0.reuse, 0x1, RZ, 0xc0, !PT ;  /* 0x0000000100ff7812 */ /* 0x040fe4000782c0ff */
[----:B------:R-:W-:-:S07]  /*21000*/  LOP3.LUT R0, R0, 0xfffffffb, RZ, 0xc0, !PT ;  /* 0xfffffffb00007812 */ /* 0x000fce00078ec0ff */
[----:B------:R-:W0:Y:S04]  /*21010*/  @!P2 LDC.64 R12, c[0x0][0x5c0] ;  /* 0x00017000ff0cab82 */ /* 0x000e280000000a00 */
[----:B------:R-:W-:-:S04]  /*21020*/  @P1 LOP3.LUT R5, R5, 0x4000000, RZ, 0xfc, !PT ;  /* 0x0400000005051812 */ /* 0x000fc800078efcff */
[----:B------:R-:W-:-:S04]  /*21030*/  LOP3.LUT R5, R5, 0xf7ffffff, RZ, 0xc0, !PT ;  /* 0xf7ffffff05057812 */ /* 0x000fc800078ec0ff */
[----:B------:R-:W-:Y:S02]  /*21040*/  @P5 LOP3.LUT R5, R5, 0x8000000, RZ, 0xfc, !PT ;  /* 0x0800000005055812 */ /* 0x000fe400078efcff */
[----:B0-----:R-:W-:-:S05]  /*21050*/  @!P2 IADD3 R12, P3, R24, R12, RZ ;  /* 0x0000000c180ca210 */ /* 0x001fca0007f7e0ff */
[----:B------:R-:W-:-:S05]  /*21060*/  @!P2 IMAD.X R13, R30, 0x1, R13, P3 ;  /* 0x000000011e0da824 */ /* 0x000fca00018e060d */
[----:B------:R0:W-:Y:S04]  /*21070*/  @!P2 STG.E.U8 desc[UR40][R12.64+0x11], R21 ;  /* 0x000011150c00a986 */ /* 0x0001e8000c101128 */
[----:B------:R-:W-:Y:S04]  /*21080*/  @!P0 STG.E.U8 desc[UR40][R16.64+0x10], R22 ;  /* 0x0000101610008986 */ /* 0x000fe8000c101128 */
[----:B------:R-:W-:Y:S01]  /*21090*/  @!P4 STG.E.U8 desc[UR40][R32.64+0x11], R23 ;  /* 0x000011172000c986 */ /* 0x000fe2000c101128 */
[----:B0-----:R-:W0:Y:S02]  /*210a0*/  @!P5 LDC.64 R12, c[0x0][0x5c0] ;  /* 0x00017000ff0cdb82 */ /* 0x001e240000000a00 */
[----:B0-----:R-:W-:-:S04]  /*210b0*/  @!P5 IADD3 R26, P2, P3, R24, R12, R3 ;  /* 0x0000000c181ad210 */ /* 0x001fc80007b5e003 */
[----:B------:R-:W-:Y:S02]  /*210c0*/  @!P5 IADD3.X R27, R30, R13, R4, P2, P3 ;  /* 0x0000000d1e1bd210 */ /* 0x000fe400017e6404 */
[----:B------:R-:W-:-:S04]  /*210d0*/  ISETP.GE.AND P3, PT, R11, 0x81, PT ;  /* 0x000000810b00780c */ /* 0x000fc80003f66270 */
[C---:B------:R-:W-:Y:S02]  /*210e0*/  ISETP.LT.OR P0, PT, R28.reuse, 0x1, !P3 ;  /* 0x000000011c00780c */ /* 0x040fe40005f01670 */
[----:B------:R-:W-:-:S11]  /*210f0*/  ISETP.LT.OR P5, PT, R28, 0x9, !P3 ;  /* 0x000000091c00780c */ /* 0x000fd60005fa1670 */
[----:B------:R-:W0:Y:S02]  /*21100*/  @!P0 LDC.64 R12, c[0x0][0x5c0] ;  /* 0x00017000ff0c8b82 */ /* 0x000e240000000a00 */
[----:B------:R-:W-:-:S04]  /*21110*/  @P5 LOP3.LUT R0, R0, 0x4, RZ, 0xfc, !PT ;  /* 0x0000000400005812 */ /* 0x000fc800078efcff */
[----:B------:R-:W-:Y:S02]  /*21120*/  LOP3.LUT R0, R0, 0xfffffffd, RZ, 0xc0, !PT ;  /* 0xfffffffd00007812 */ /* 0x000fe400078ec0ff */
[----:B0-----:R-:W-:-:S04]  /*21130*/  @!P0 IADD3 R18, P2, P6, R24, R12, R8 ;  /* 0x0000000c18128210 */ /* 0x001fc80007e5e008 */
[----:B------:R-:W-:Y:S02]  /*21140*/  @!P0 IADD3.X R19, R30, R13, R7, P2, P6 ;  /* 0x0000000d1e138210 */ /* 0x000fe400017ec407 */
[----:B------:R-:W-:-:S13]  /*21150*/  ISETP.LT.OR P2, PT, R28, 0x2, !P3 ;  /* 0x000000021c00780c */ /* 0x000fda0005f41670 */
[----:B------:R-:W0:Y:S02]  /*21160*/  @!P2 LDC.64 R12, c[0x0][0x5c0] ;  /* 0x00017000ff0cab82 */ /* 0x000e240000000a00 */
[----:B0-----:R-:W-:-:S04]  /*21170*/  @!P2 IADD3 R14, P1, P6, R24, R12, R8 ;  /* 0x0000000c180ea210 */ /* 0x001fc80007e3e008 */
[----:B------:R-:W-:Y:S02]  /*21180*/  @!P2 IADD3.X R15, R30, R13, R7, P1, P6 ;  /* 0x0000000d1e0fa210 */ /* 0x000fe40000fec407 */
[----:B------:R-:W-:-:S04]  /*21190*/  ISETP.GE.AND P1, PT, R11, 0x1, PT ;  /* 0x000000010b00780c */ /* 0x000fc80003f26270 */
[----:B------:R-:W-:-:S13]  /*211a0*/  ISETP.LT.OR P4, PT, R28, 0x19, !P1 ;  /* 0x000000191c00780c */ /* 0x000fda0004f81670 */
[----:B------:R-:W0:Y:S02]  /*211b0*/  @!P4 LDC.64 R12, c[0x0][0x5c0] ;  /* 0x00017000ff0ccb82 */ /* 0x000e240000000a00 */
        /* <DEDUP_REMOVED lines=8> */
[----:B------:R-:W-:-:S09]  /*21240*/  LOP3.LUT P5, RZ, R5, 0x8000000, RZ, 0xc0, !PT ;  /* 0x0800000005ff7812 */ /* 0x000fd200078ac0ff */
[----:B------:R-:W0:Y:S02]  /*21250*/  @!P4 LDC.64 R12, c[0x0][0x5c0] ;  /* 0x00017000ff0ccb82 */ /* 0x000e240000000a00 */
[----:B------:R-:W-:-:S04]  /*21260*/  @P1 LOP3.LUT R0, R0, 0x2, RZ, 0xfc, !PT ;  /* 0x0000000200001812 */ /* 0x000fc800078efcff */
[----:B------:R-:W-:Y:S02]  /*21270*/  LOP3.LUT R0, R0, 0xffffffef, RZ, 0xc0, !PT ;  /* 0xffffffef00007812 */ /* 0x000fe400078ec0ff */
[----:B0-----:R-:W-:-:S05]  /*21280*/  @!P4 IADD3 R12, P6, R24, R12, RZ ;  /* 0x0000000c180cc210 */ /* 0x001fca0007fde0ff */
[----:B------:R-:W-:-:S05]  /*21290*/  @!P4 IMAD.X R13, R30, 0x1, R13, P6 ;  /* 0x000000011e0dc824 */ /* 0x000fca00030e060d */
[----:B------:R0:W-:Y:S02]  /*212a0*/  @!P4 STG.E.U8 desc[UR40][R12.64+0x19], R233 ;  /* 0x000019e90c00c986 */ /* 0x0001e4000c101128 */
[----:B0-----:R-:W0:Y:S02]  /*212b0*/  @!P1 LDC.64 R12, c[0x0][0x5c0] ;  /* 0x00017000ff0c9b82 */ /* 0x001e240000000a00 */
[----:B0-----:R-:W-:-:S04]  /*212c0*/  @!P1 IADD3 R16, P4, P6, R24, R12, R8 ;  /* 0x0000000c18109210 */ /* 0x001fc80007e9e008 */
[----:B------:R-:W-:Y:S02]  /*212d0*/  @!P1 IADD3.X R17, R30, R13, R7, P4, P6 ;  /* 0x0000000d1e119210 */ /* 0x000fe400027ec407 */
[C---:B------:R-:W-:Y:S02]  /*212e0*/  LOP3.LUT P1, RZ, R5.reuse, 0x4000000, RZ, 0xc0, !PT ;  /* 0x0400000005ff7812 */ /* 0x040fe4000782c0ff */
[----:B------:R-:W-:-:S11]  /*212f0*/  LOP3.LUT R5, R5, 0xfdffffff, RZ, 0xc0, !PT ;  /* 0xfdffffff05057812 */ /* 0x000fd600078ec0ff */
[----:B------:R0:W-:Y:S01]  /*21300*/  @!P1 STG.E.U8 desc[UR40][R34.64+0x18], R234 ;  /* 0x000018ea22009986 */ /* 0x0001e2000c101128 */
[----:B------:R-:W-:-:S03]  /*21310*/  ISETP.LT.OR P1, PT, R28, 0x11, !P3 ;  /* 0x000000111c00780c */ /* 0x000fc60005f21670 */
[----:B------:R-:W-:Y:S04]  /*21320*/  @!P5 STG.E.U8 desc[UR40][R26.64+0x19], R235 ;  /* 0x000019eb1a00d986 */ /* 0x000fe8000c101128 */
[----:B------:R1:W-:Y:S01]  /*21330*/  @!P0 STG.E.U8 desc[UR40][R18.64], R236 ;  /* 0x000000ec12008986 */ /* 0x0003e2000c101128 */
[----:B------:R-:W-:-:S03]  /*21340*/  ISETP.LT.OR P0, PT, R28, 0x1a, !P3 ;  /* 0x0000001a1c00780c */ /* 0x000fc60005f01670 */
[----:B------:R2:W-:Y:S02]  /*21350*/  @!P2 STG.E.U8 desc[UR40][R14.64+0x1], R237 ;  /* 0x000001ed0e00a986 */ /* 0x0005e4000c101128 */
[----:B------:R-:W3:Y:S01]  /*21360*/  @!P1 LDC.64 R12, c[0x0][0x5c0] ;  /* 0x00017000ff0c9b82 */ /* 0x000ee20000000a00 */
[----:B------:R-:W-:-:S04]  /*21370*/  @P1 LOP3.LUT R5, R5, 0x2000000, RZ, 0xfc, !PT ;  /* 0x0200000005051812 */ /* 0x000fc800078efcff */
[----:B------:R-:W-:-:S04]  /*21380*/  LOP3.LUT R5, R5, 0xffefffff, RZ, 0xc0, !PT ;  /* 0xffefffff05057812 */ /* 0x000fc800078ec0ff */
[----:B------:R-:W-:-:S04]  /*21390*/  @P3 LOP3.LUT R5, R5, 0x100000, RZ, 0xfc, !PT ;  /* 0x0010000005053812 */ /* 0x000fc800078efcff */
[----:B------:R-:W-:Y:S02]  /*213a0*/  LOP3.LUT R5, R5, 0xffbfffff, RZ, 0xc0, !PT ;  /* 0xffbfffff05057812 */ /* 0x000fe400078ec0ff */
[----:B---3--:R-:W-:-:S04]  /*213b0*/  @!P1 IADD3 R32, P4, P6, R24, R12, R8 ;  /* 0x0000000c18209210 */ /* 0x008fc80007e9e008 */
[----:B------:R-:W-:Y:S02]  /*213c0*/  @!P1 IADD3.X R33, R30, R13, R7, P4, P6 ;  /* 0x0000000d1e219210 */ /* 0x000fe400027ec407 */
[----:B------:R-:W-:-:S13]  /*213d0*/  ISETP.LT.OR P1, PT, R28, 0x12, !P3 ;  /* 0x000000121c00780c */ /* 0x000fda0005f21670 */
[----:B------:R-:W3:Y:S01]  /*213e0*/  @!P1 LDC.64 R12, c[0x0][0x5c0] ;  /* 0x00017000ff0c9b82 */ /* 0x000ee20000000a00 */
[----:B------:R-:W-:-:S04]  /*213f0*/  @P1 LOP3.LUT R0, R0, 0x10, RZ, 0xfc, !PT ;  /* 0x0000001000001812 */ /* 0x000fc800078efcff */
[----:B------:R-:W-:Y:S02]  /*21400*/  LOP3.LUT R0, R0, 0xffffffdf, RZ, 0xc0, !PT ;  /* 0xffffffdf00007812 */ /* 0x000fe400078ec0ff */
[----:B---3--:R-:W-:-:S04]  /*21410*/  @!P1 IADD3 R22, P4, P6, R24, R12, R8 ;  /* 0x0000000c18169210 */ /* 0x008fc80007e9e008 */
[----:B------:R-:W-:Y:S02]  /*21420*/  @!P1 IADD3.X R23, R30, R13, R7, P4, P6 ;  /* 0x0000000d1e179210 */ /* 0x000fe400027ec407 */
[----:B------:R-:W-:-:S13]  /*21430*/  ISETP.LT.OR P1, PT, R28, 0x19, !P3 ;  /* 0x000000191c00780c */ /* 0x000fda0005f21670 */
[----:B------:R-:W0:Y:S01]  /*21440*/  @!P1 LDC.64 R12, c[0x0][0x5c0] ;  /* 0x00017000ff0c9b82 */ /* 0x000e220000000a00 */
[----:B------:R-:W-:-:S04]  /*21450*/  @P1 LOP3.LUT R0, R0, 0x20, RZ, 0xfc, !PT ;  /* 0x0000002000001812 */ /* 0x000fc800078efcff */
[----:B------:R-:W-:-:S04]  /*21460*/  LOP3.LUT R0, R0, 0xffffffbf, RZ, 0xc0, !PT ;  /* 0xffffffbf00007812 */ /* 0x000fc800078ec0ff */
[----:B------:R-:W-:-:S04]  /*21470*/  @P0 LOP3.LUT R0, R0, 0x40, RZ, 0xfc, !PT ;  /* 0x0000004000000812 */ /* 0x000fc800078efcff */
[----:B------:R-:W-:Y:S02]  /*21480*/  LOP3.LUT P3, RZ, R0, 0x40, RZ, 0xc0, !PT ;  /* 0x0000004000ff7812 */ /* 0x000fe4000786c0ff */
[----:B0-----:R-:W-:-:S11]  /*21490*/  @!P1 IADD3 R34, P4, P5, R24, R12, R8 ;  /* 0x0000000c18229210 */ /* 0x001fd60007d9e008 */
[----:B------:R-:W-:Y:S02]  /*214a0*/  @P3 LOP3.LUT R5, R5, 0x400000, RZ, 0xfc, !PT ;  /* 0x0040000005053812 */ /* 0x000fe400078efcff */
[----:B------:R-:W-:Y:S02]  /*214b0*/  @!P1 IADD3.X R35, R30, R13, R7, P4, P5 ;  /* 0x0000000d1e239210 */ /* 0x000fe400027ea407 */
[----:B------:R-:W1:Y:S01]  /*214c0*/  @!P3 LDC.64 R12, c[0x0][0x5c0] ;  /* 0x00017000ff0cbb82 */ /* 0x000e620000000a00 */
[----:B------:R-:W-:-:S04]  /*214d0*/  ISETP.GE.AND P1, PT, R11, 0x101, PT ;  /* 0x000001010b00780c */ /* 0x000fc80003f26270 */
[----:B------:R-:W-:Y:S02]  /*214e0*/  ISETP.LT.OR P1, PT, R28, 0x1, !P1 ;  /* 0x000000011c00780c */ /* 0x000fe40004f21670 */
[----:B-1----:R-:W-:-:S04]  /*214f0*/  @!P3 IADD3 R18, P0, P4, R24, R12, R8 ;  /* 0x0000000c1812b210 */ /* 0x002fc80007c1e008 */
[----:B------:R-:W-:Y:S02]  /*21500*/  @!P3 IADD3.X R19, R30, R13, R7, P0, P4 ;  /* 0x0000000d1e13b210 */ /* 0x000fe400007e8407 */
[----:B------:R-:W-:Y:S02]  /*21510*/  ISETP.GE.AND P0, PT, R11, 0x89, PT ;  /* 0x000000890b00780c */ /* 0x000fe40003f06270 */
[----:B------:R-:W-:Y:S02]  /*21520*/  LOP3.LUT R5, R5, 0xffdfffff, RZ, 0xc0, !PT ;  /* 0xffdfffff05057812 */ /* 0x000fe400078ec0ff */
[----:B------:R-:W-:Y:S02]  /*21530*/  ISETP.LT.OR P4, PT, R28, 0x1, !P0 ;  /* 0x000000011c00780c */ /* 0x000fe40004781670 */
[C---:B------:R-:W-:Y:S02]  /*21540*/  LOP3.LUT P3, RZ, R0.reuse, 0x4, RZ, 0xc0, !PT ;  /* 0x0000000400ff7812 */ /* 0x040fe4000786c0ff */
[----:B------:R-:W-:-:S04]  /*21550*/  LOP3.LUT R0, R0, 0xffffff7f, RZ, 0xc0, !PT ;  /* 0xffffff7f00007812 */ /* 0x000fc800078ec0ff */
[----:B------:R-:W-:-:S05]  /*21560*/  @P1 LOP3.LUT R0, R0, 0x80, RZ, 0xfc, !PT ;  /* 0x0000008000001812 */ /* 0x000fca00078efcff */
[----:B--2---:R-:W0:Y:S01]  /*21570*/  @!P4 LDC.64 R14, c[0x0][0x5c0] ;  /* 0x00017000ff0ecb82 */ /* 0x004e220000000a00 */
[----:B------:R-:W-:-:S04]  /*21580*/  @!P4 IADD3 R12, P5, P6, R3, R24, R8 ;  /* 0x00000018030cc210 */ /* 0x000fc80007ebe008 */
[----:B------:R-:W-:Y:S02]  /*21590*/  @!P4 IADD3.X R25, R4, R30, R7, P5, P6 ;  /* 0x0000001e0419c210 */ /* 0x000fe40002fec407 */
[----:B0-----:R-:W-:Y:S02]  /*215a0*/  @!P4 IADD3 R14, P2, R12, R14, RZ ;  /* 0x0000000e0c0ec210 */ /* 0x001fe40007f5e0ff */
[----:B------:R-:W0:Y:S03]  /*215b0*/  @!P1 LDC.64 R12, c[0x0][0x5c0] ;  /* 0x00017000ff0c9b82 */ /* 0x000e260000000a00 */
[----:B------:R-:W-:Y:S01]  /*215c0*/  @!P4 IMAD.X R15, R25, 0x1, R15, P2 ;  /* 0x00000001190fc824 */ /* 0x000fe200010e060f */
[----:B0-----:R-:W-:Y:S01]  /*215d0*/  @!P1 IADD3 R36, P5, P6, R24, R12, R10 ;  /* 0x0000000c18249210 */ /* 0x001fe20007ebe00a */
[----:B------:R-:W-:Y:S02]  /*215e0*/  FMUL R12, R29, UR33 ;  /* 0x000000211d0c7c20 */ /* 0x000fe40008400000 */
[----:B------:R-:W2:Y:S01]  /*215f0*/  LDL.LU R29, [R1+0x8c] ;  /* 0x00008c00011d7983 */ /* 0x000ea20000300800 */
[----:B------:R-:W-:-:S02]  /*21600*/  @!P1 IADD3.X R37, R30, R13, R9, P5, P6 ;  /* 0x0000000d1e259210 */ /* 0x000fc40002fec409 */
[----:B------:R-:W-:Y:S02]  /*21610*/  F2FP.SATFINITE.E4M3.F32.PACK_AB_MERGE_C R12, RZ, R12, RZ ;  /* 0x0000000cff0c723e */ /* 0x000fe400048070ff */
[----:B------:R-:W-:Y:S02]  /*21620*/  ISETP.GE.AND P6, PT, R11, 0x101, PT ;  /* 0x000001010b00780c */ /* 0x000fe40003fc6270 */
[----:B------:R-:W-:Y:S01]  /*21630*/  LOP3.LUT P1, RZ, R0, 0x2, RZ, 0xc0, !PT ;  /* 0x0000000200ff7812 */ /* 0x000fe2000782c0ff */
[----:B------:R0:W-:Y:S01]  /*21640*/  @!P4 STG.E.U8 desc[UR40][R14.64], R12 ;  /* 0x0000000c0e00c986 */ /* 0x0001e2000c101128 */
[----:B------:R-:W-:-:S13]  /*21650*/  ISETP.LT.OR P4, PT, R28, 0x2, !P0 ;  /* 0x000000021c00780c */ /* 0x000fda0004781670 */
[----:B0-----:R-:W0:Y:S01]  /*21660*/  @!P4 LDC.64 R12, c[0x0][0x5c0] ;  /* 0x00017000ff0ccb82 */ /* 0x001e220000000a00 */
[----:B------:R-:W-:-:S04]  /*21670*/  @!P4 IADD3 R14, P2, P5, R3, R24, R8 ;  /* 0x00000018030ec210 */ /* 0x000fc80007d5e008 */
[----:B------:R-:W-:Y:S02]  /*21680*/  @!P4 IADD3.X R15, R4, R30, R7, P2, P5 ;  /* 0x0000001e040fc210 */ /* 0x000fe400017ea407 */
[----:B0-----:R-:W-:-:S05]  /*21690*/  @!P4 IADD3 R14, P2, R14, R12, RZ ;  /* 0x0000000c0e0ec210 */ /* 0x001fca0007f5e0ff */
[----:B------:R-:W-:Y:S01]  /*216a0*/  @!P4 IMAD.X R15, R15, 0x1, R13, P2 ;  /* 0x000000010f0fc824 */ /* 0x000fe200010e060d */
[----:B------:R-:W-:-:S13]  /*216b0*/  ISETP.LT.OR P2, PT, R28, 0x2, !P6 ;  /* 0x000000021c00780c */ /* 0x000fda0007741670 */
[----:B------:R-:W0:Y:S01]  /*216c0*/  @!P2 LDC.64 R12, c[0x0][0x5c0] ;  /* 0x00017000ff0cab82 */ /* 0x000e220000000a00 */
[----:B------:R-:W-:Y:S02]  /*216d0*/  @P2 LOP3.LUT R5, R5, 0x200000, RZ, 0xfc, !PT ;  /* 0x0020000005052812 */ /* 0x000fe400078efcff */
[----:B0-----:R-:W-:-:S04]  /*216e0*/  @!P2 IADD3 R26, P5, P6, R24, R12, R10 ;  /* 0x0000000c181aa210 */ /* 0x001fc80007ebe00a */
[----:B------:R-:W-:Y:S02]  /*216f0*/  @!P2 IADD3.X R27, R30, R13, R9, P5, P6 ;  /* 0x0000000d1e1ba210 */ /* 0x000fe40002fec409 */
[----:B------:R-:W-:Y:S01]  /*21700*/  ISETP.GE.AND P2, PT, R11, 0x101, PT ;  /* 0x000001010b00780c */ /* 0x000fe20003f46270 */
[----:B------:R-:W-:Y:S02]  /*21710*/  FMUL R12, R31, UR33 ;  /* 0x000000211f0c7c20 */ /* 0x000fe40008400000 */
[----:B------:R-:W3:Y:S01]  /*21720*/  LDL.LU R31, [R1+0x90] ;  /* 0x00009000011f7983 */ /* 0x000ee20000300800 */
[----:B------:R-:W-:Y:S02]  /*21730*/  ISETP.LT.OR P6, PT, R28, 0x9, !P2 ;  /* 0x000000091c00780c */ /* 0x000fe400057c1670 */
[----:B------:R-:W-:-:S05]  /*21740*/  F2FP.SATFINITE.E4M3.F32.PACK_AB_MERGE_C R12, RZ, R12, RZ ;  /* 0x0000000cff0c723e */ /* 0x000fca00048070ff */
[----:B------:R0:W-:Y:S06]  /*21750*/  @!P4 STG.E.U8 desc[UR40][R14.64+0x1], R12 ;  /* 0x0000010c0e00c986 */ /* 0x0001ec000c101128 */
[----:B0-----:R-:W0:Y:S02]  /*21760*/  @!P6 LDC.64 R12, c[0x0][0x5c0] ;  /* 0x00017000ff0ceb82 */ /* 0x001e240000000a00 */
[----:B0-----:R-:W-:Y:S01]  /*21770*/  @!P6 IADD3 R38, P4, P5, R24, R12, R10 ;  /* 0x0000000c1826e210 */ /* 0x001fe20007d9e00a */
[----:B----4-:R-:W-:-:S05]  /*21780*/  FMUL R12, R40, UR33 ;  /* 0x00000021280c7c20 */ /* 0x010fca0008400000 */
[----:B------:R-:W-:-:S05]  /*21790*/  F2FP.SATFINITE.E4M3.F32.PACK_AB_MERGE_C R12, RZ, R12, RZ ;  /* 0x0000000cff0c723e */ /* 0x000fca00048070ff */
[----:B------:R0:W-:Y:S01]  /*217a0*/  @!P3 STG.E.U8 desc[UR40][R20.64+0x8], R12 ;  /* 0x0000080c1400b986 */ /* 0x0001e2000c101128 */
[----:B------:R-:W-:Y:S02]  /*217b0*/  ISETP.LT.OR P3, PT, R28, 0xa, !P2 ;  /* 0x0000000a1c00780c */ /* 0x000fe40005761670 */
[----:B------:R-:W-:-:S11]  /*217c0*/  @!P6 IADD3.X R39, R30, R13, R9, P4, P5 ;  /* 0x0000000d1e27e210 */ /* 0x000fd600027ea409 */
[----:B0-----:R-:W0:Y:S02]  /*217d0*/  @!P3 LDC.64 R12, c[0x0][0x5c0] ;  /* 0x00017000ff0cbb82 */ /* 0x001e240000000a00 */
[----:B0-----:R-:W-:Y:S01]  /*217e0*/  @!P3 IADD3 R20, P4, P5, R24, R12, R10 ;  /* 0x0000000c1814b210 */ /* 0x001fe20007d9e00a */
[----:B--2---:R-:W-:Y:S02]  /*217f0*/  FMUL R12, R29, UR33 ;  /* 0x000000211d0c7c20 */ /* 0x004fe40008400000 */
[----:B------:R-:W2:Y:S01]  /*21800*/  LDL.LU R29, [R1+0x94] ;  /* 0x00009400011d7983 */ /* 0x000ea20000300800 */
[----:B------:R-:W-:Y:S02]  /*21810*/  @!P3 IADD3.X R21, R30, R13, R9, P4, P5 ;  /* 0x0000000d1e15b210 */ /* 0x000fe400027ea409 */
[----:B------:R-:W-:Y:S01]  /*21820*/  ISETP.LT.OR P4, PT, R28, 0x9, !P0 ;  /* 0x000000091c00780c */ /* 0x000fe20004781670 */
[----:B------:R-:W4:Y:S01]  /*21830*/  LDL.LU R44, [R1+0x98] ;  /* 0x00009800012c7983 */ /* 0x000f220000300800 */
[----:B------:R-:W-:-:S04]  /*21840*/  LOP3.LUT R0, R0, 0xfffffeff, RZ, 0xc0, !PT ;  /* 0xfffffeff00007812 */ /* 0x000fc800078ec0ff */
[----:B------:R-:W-:-:S07]  /*21850*/  @P6 LOP3.LUT R0, R0, 0x100, RZ, 0xfc, !PT ;  /* 0x0000010000006812 */ /* 0x000fce00078efcff */
[----:B------:R-:W0:Y:S01]  /*21860*/  @!P4 LDC.64 R14, c[0x0][0x5c0] ;  /* 0x00017000ff0ecb82 */ /* 0x000e220000000a00 */
[----:B------:R-:W-:-:S04]  /*21870*/  LOP3.LUT R0, R0, 0xfffffffb, RZ, 0xc0, !PT ;  /* 0xfffffffb00007812 */ /* 0x000fc800078ec0ff */
[----:B------:R-:W-:Y:S02]  /*21880*/  @P3 LOP3.LUT R0, R0, 0x4, RZ, 0xfc, !PT ;  /* 0x0000000400003812 */ /* 0x000fe400078efcff */
[----:B------:R-:W-:Y:S02]  /*21890*/  ISETP.LT.OR P3, PT, R28, 0x11, !P2 ;  /* 0x000000111c00780c */ /* 0x000fe40005761670 */
[----:B------:R-:W-:Y:S02]  /*218a0*/  F2FP.SATFINITE.E4M3.F32.PACK_AB_MERGE_C R12, RZ, R12, RZ ;  /* 0x0000000cff0c723e */ /* 0x000fe400048070ff */
[----:B------:R-:W-:-:S03]  /*218b0*/  @!P4 IADD3 R13, P5, P6, R3, R24, R8 ;  /* 0x00000018030dc210 */ /* 0x000fc60007ebe008 */
[----:B------:R1:W-:Y:S01]  /*218c0*/  @!P1 STG.E.U8 desc[UR40][R16.64+0x9], R12 ;  /* 0x0000090c10009986 */ /* 0x0003e2000c101128 */
[----:B0-----:R-:W-:-:S05]  /*218d0*/  @!P4 IADD3 R14, P1, R13, R14, RZ ;  /* 0x0000000e0d0ec210 */ /* 0x001fca0007f3e0ff */
[----:B-1----:R-:W0:Y:S01]  /*218e0*/  @!P3 LDC.64 R12, c[0x0][0x5c0] ;  /* 0x00017000ff0cbb82 */ /* 0x002e220000000a00 */
[----:B------:R-:W-:-:S05]  /*218f0*/  @!P4 IADD3.X R25, R4, R30, R7, P5, P6 ;  /* 0x0000001e0419c210 */ /* 0x000fca0002fec407 */
[----:B------:R-:W-:Y:S01]  /*21900*/  @!P4 IMAD.X R15, R25, 0x1, R15, P1 ;  /* 0x00000001190fc824 */ /* 0x000fe200008e060f */
[----:B0-----:R-:W-:-:S04]  /*21910*/  @!P3 IADD3 R42, P5, P6, R24, R12, R10 ;  /* 0x0000000c182ab210 */ /* 0x001fc80007ebe00a */
[----:B------:R-:W-:Y:S01]  /*21920*/  @!P3 IADD3.X R43, R30, R13, R9, P5, P6 ;  /* 0x0000000d1e2bb210 */ /* 0x000fe20002fec409 */
[----:B---3--:R-:W-:Y:S02]  /*21930*/  FMUL R12, R31, UR33 ;  /* 0x000000211f0c7c20 */ /* 0x008fe40008400000 */
[----:B------:R-:W3:Y:S03]  /*21940*/  LDL.LU R31, [R1+0x9c] ;  /* 0x00009c00011f7983 */ /* 0x000ee60000300800 */
[----:B------:R-:W-:-:S05]  /*21950*/  F2FP.SATFINITE.E4M3.F32.PACK_AB_MERGE_C R12, RZ, R12, RZ ;  /* 0x0000000cff0c723e */ /* 0x000fca00048070ff */
[----:B------:R0:W-:Y:S01]  /*21960*/  @!P4 STG.E.U8 desc[UR40][R14.64+0x8], R12 ;  /* 0x0000080c0e00c986 */ /* 0x0001e2000c101128 */
[----:B------:R-:W-:-:S13]  /*21970*/  ISETP.LT.OR P4, PT, R28, 0xa, !P0 ;  /* 0x0000000a1c00780c */ /* 0x000fda0004781670 */
[----:B0-----:R-:W0:Y:S01]  /*21980*/  @!P4 LDC.64 R12, c[0x0][0x5c0] ;  /* 0x00017000ff0ccb82 */ /* 0x001e220000000a00 */
[----:B------:R-:W-:Y:S02]  /*21990*/  ISETP.LT.OR P1, PT, R28, 0x12, !P2 ;  /* 0x000000121c00780c */ /* 0x000fe40005721670 */
[----:B------:R-:W-:-:S04]  /*219a0*/  @!P4 IADD3 R14, P5, P6, R3, R24, R8 ;  /* 0x00000018030ec210 */ /* 0x000fc80007ebe008 */
[----:B------:R-:W-:Y:S02]  /*219b0*/  @!P4 IADD3.X R15, R4, R30, R7, P5, P6 ;  /* 0x0000001e040fc210 */ /* 0x000fe40002fec407 */
[----:B0-----:R-:W-:-:S05]  /*219c0*/  @!P4 IADD3 R14, P5, R14, R12, RZ ;  /* 0x0000000c0e0ec210 */ /* 0x001fca0007fbe0ff */
[----:B------:R-:W-:Y:S02]  /*219d0*/  @!P4 IMAD.X R15, R15, 0x1, R13, P5 ;  /* 0x000000010f0fc824 */ /* 0x000fe400028e060d */
[----:B------:R-:W0:Y:S02]  /*219e0*/  @!P1 LDC.64 R12, c[0x0][0x5c0] ;  /* 0x00017000ff0c9b82 */ /* 0x000e240000000a00 */
[----:B0-----:R-:W-:Y:S01]  /*219f0*/  @!P1 IADD3 R16, P5, P6, R24, R12, R10 ;  /* 0x0000000c18109210 */ /* 0x001fe20007ebe00a */
[----:B--2---:R-:W-:Y:S02]  /*21a00*/  FMUL R12, R29, UR33 ;  /* 0x000000211d0c7c20 */ /* 0x004fe40008400000 */
[----:B------:R-:W2:Y:S01]  /*21a10*/  LDL.LU R29, [R1+0xa0] ;  /* 0x0000a000011d7983 */ /* 0x000ea20000300800 */
[----:B------:R-:W-:Y:S02]  /*21a20*/  @!P1 IADD3.X R17, R30, R13, R9, P5, P6 ;  /* 0x0000000d1e119210 */ /* 0x000fe40002fec409 */
[----:B------:R-:W-:-:S02]  /*21a30*/  ISETP.LT.OR P6, PT, R28, 0x19, !P2 ;  /* 0x000000191c00780c */ /* 0x000fc400057c1670 */
[----:B------:R-:W-:-:S05]  /*21a40*/  F2FP.SATFINITE.E4M3.F32.PACK_AB_MERGE_C R12, RZ, R12, RZ ;  /* 0x0000000cff0c723e */ /* 0x000fca00048070ff */
[----:B------:R0:W-:Y:S01]  /*21a50*/  @!P4 STG.E.U8 desc[UR40][R14.64+0x9], R12 ;  /* 0x0000090c0e00c986 */ /* 0x0001e2000c101128 */
[----:B------:R-:W-:-:S05]  /*21a60*/  LOP3.LUT R0, R0, 0xfffffbff, RZ, 0xc0, !PT ;  /* 0xfffffbff00007812 */ /* 0x000fca00078ec0ff */
[----:B0-----:R-:W0:Y:S01]  /*21a70*/  @!P6 LDC.64 R12, c[0x0][0x5c0] ;  /* 0x00017000ff0ceb82 */ /* 0x001e220000000a00 */
[----:B------:R-:W-:-:S04]  /*21a80*/  @P3 LOP3.LUT R0, R0, 0x400, RZ, 0xfc, !PT ;  /* 0x0000040000003812 */ /* 0x000fc800078efcff */
[C---:B------:R-:W-:Y:S02]  /*21a90*/  LOP3.LUT P3, RZ, R0.reuse, 0x10, RZ, 0xc0, !PT ;  /* 0x0000001000ff7812 */ /* 0x040fe4000786c0ff */
[----:B------:R-:W-:Y:S02]  /*21aa0*/  LOP3.LUT R0, R0, 0xfffffffd, RZ, 0xc0, !PT ;  /* 0xfffffffd00007812 */ /* 0x000fe400078ec0ff */
[----:B------:R-:W-:Y:S02]  /*21ab0*/  ISETP.LT.OR P2, PT, R28, 0x1a, !P2 ;  /* 0x0000001a1c00780c */ /* 0x000fe40005741670 */
[----:B------:R-:W-:Y:S02]  /*21ac0*/  @P1 LOP3.LUT R0, R0, 0x2, RZ, 0xfc, !PT ;  /* 0x0000000200001812 */ /* 0x000fe400078efcff */
[----:B------:R-:W-:Y:S02]  /*21ad0*/  LOP3.LUT P1, RZ, R5, 0x2000000, RZ, 0xc0, !PT ;  /* 0x0200000005ff7812 */ /* 0x000fe4000782c0ff */
[----:B0-----:R-:W-:Y:S01]  /*21ae0*/  @!P6 IADD3 R40, P4, P5, R24, R12, R10 ;  /* 0x0000000c1828e210 */ /* 0x001fe20007d9e00a */
[----:B----4-:R-:W-:-:S02]  /*21af0*/  FMUL R12, R44, UR33 ;  /* 0x000000212c0c7c20 */ /* 0x010fc40008400000 */
[----:B------:R-:W4:Y:S03]  /*21b00*/  LDL.LU R44, [R1+0xa4] ;  /* 0x0000a400012c7983 */ /* 0x000f260000300800 */
[----:B------:R-:W-:Y:S02]  /*21b10*/  F2FP.SATFINITE.E4M3.F32.PACK_AB_MERGE_C R12, RZ, R12, RZ ;  /* 0x0000000cff0c723e */ /* 0x000fe400048070ff */
[----:B------:R-:W-:-:S03]  /*21b20*/  @!P6 IADD3.X R41, R30, R13, R9, P4, P5 ;  /* 0x0000000d1e29e210 */ /* 0x000fc600027ea409 */
[----:B------:R0:W-:Y:S02]  /*21b30*/  @!P1 STG.E.U8 desc[UR40][R32.64+0x10], R12 ;  /* 0x0000100c20009986 */ /* 0x0001e4000c101128 */
[----:B0-----:R-:W0:Y:S01]  /*21b40*/  @!P2 LDC.64 R12, c[0x0][0x5c0] ;  /* 0x00017000ff0cab82 */ /* 0x001e220000000a00 */
[----:B------:R-:W-:-:S04]  /*21b50*/  LOP3.LUT R0, R0, 0xffffefff, RZ, 0xc0, !PT ;  /* 0xffffefff00007812 */ /* 0x000fc800078ec0ff */
[----:B------:R-:W-:-:S04]  /*21b60*/  @P6 LOP3.LUT R0, R0, 0x1000, RZ, 0xfc, !PT ;  /* 0x0000100000006812 */ /* 0x000fc800078efcff */
[----:B------:R-:W-:Y:S02]  /*21b70*/  LOP3.LUT R0, R0, 0xfffff7ff, RZ, 0xc0, !PT ;  /* 0xfffff7ff00007812 */ /* 0x000fe400078ec0ff */
[----:B0-----:R-:W-:-:S04]  /*21b80*/  @!P2 IADD3 R32, P4, P5, R24, R12, R10 ;  /* 0x0000000c1820a210 */ /* 0x001fc80007d9e00a */
[----:B------:R-:W-:Y:S02]  /*21b90*/  @!P2 IADD3.X R33, R30, R13, R9, P4, P5 ;  /* 0x0000000d1e21a210 */ /* 0x000fe400027ea409 */
[----:B------:R-:W-:Y:S02]  /*21ba0*/  ISETP.LT.OR P4, PT, R28, 0x11, !P0 ;  /* 0x000000111c00780c */ /* 0x000fe40004781670 */
[----:B------:R-:W-:Y:S01]  /*21bb0*/  @P2 LOP3.LUT R0, R0, 0x800, RZ, 0xfc, !PT ;  /* 0x0000080000002812 */ /* 0x000fe200078efcff */
[----:B---3--:R-:W-:Y:S02]  /*21bc0*/  FMUL R12, R31, UR33 ;  /* 0x000000211f0c7c20 */ /* 0x008fe40008400000 */
[----:B------:R-:W3:Y:S01]  /*21bd0*/  LDL.LU R31, [R1+0xa8] ;  /* 0x0000a800011f7983 */ /* 0x000ee20000300800 */
[----:B------:R-:W-:-:S07]  /*21be0*/  LOP3.LUT P2, RZ, R0, 0x20, RZ, 0xc0, !PT ;  /* 0x0000002000ff7812 */ /* 0x000fce000784c0ff */
[----:B------:R-:W0:Y:S01]  /*21bf0*/  @!P4 LDC.64 R14, c[0x0][0x5c0] ;  /* 0x00017000ff0ecb82 */ /* 0x000e220000000a00 */
[C---:B------:R-:W-:Y:S02]  /*21c00*/  LOP3.LUT P1, RZ, R5.reuse, 0x1000000, RZ, 0xc0, !PT ;  /* 0x0100000005ff7812 */ /* 0x040fe4000782c0ff */
        /* <DEDUP_REMOVED lines=8> */
[----:B------:R-:W-:Y:S02]  /*21c90*/  @!P4 IADD3.X R25, R4, R30, R7, P5, P6 ;  /* 0x0000001e0419c210 */ /* 0x000fe40002fec407 */
[----:B0-----:R-:W-:Y:S01]  /*21ca0*/  @!P2 IADD3 R50, P5, P6, R24, R12, R3 ;  /* 0x0000000c1832a210 */ /* 0x001fe20007ebe003 */
[----:B--2---:R-:W-:Y:S02]  /*21cb0*/  FMUL R12, R29, UR33 ;  /* 0x000000211d0c7c20 */ /* 0x004fe40008400000 */
[----:B------:R-:W2:Y:S01]  /*21cc0*/  LDL.LU R29, [R1+0xac] ;  /* 0x0000ac00011d7983 */ /* 0x000ea20000300800 */
[----:B------:R-:W-:Y:S02]  /*21cd0*/  @!P4 IMAD.X R15, R25, 0x1, R15, P3 ;  /* 0x00000001190fc824 */ /* 0x000fe400018e060f */
[----:B------:R-:W-:Y:S01]  /*21ce0*/  F2FP.SATFINITE.E4M3.F32.PACK_AB_MERGE_C R12, RZ, R12, RZ ;  /* 0x0000000cff0c723e */ /* 0x000fe200048070ff */
[----:B------:R-:W2:Y:S04]  /*21cf0*/  LDL.LU R46, [R1+0xb0] ;  /* 0x0000b000012e7983 */ /* 0x000ea80000300800 */
[----:B------:R0:W-:Y:S01]  /*21d00*/  @!P4 STG.E.U8 desc[UR40][R14.64+0x10], R12 ;  /* 0x0000100c0e00c986 */ /* 0x0001e2000c101128 */
[----:B------:R-:W-:-:S02]  /*21d10*/  ISETP.LT.OR P4, PT, R28, 0x12, !P0 ;  /* 0x000000121c00780c */ /* 0x000fc40004781670 */
[----:B------:R-:W-:-:S11]  /*21d20*/  @!P2 IADD3.X R51, R30, R13, R4, P5, P6 ;  /* 0x0000000d1e33a210 */ /* 0x000fd60002fec404 */
        /* <DEDUP_REMOVED lines=8> */
[----:B----4-:R-:W-:-:S03]  /*21db0*/  FMUL R12, R44, UR33 ;  /* 0x000000212c0c7c20 */ /* 0x010fc60008400000 */
[----:B------:R-:W-:Y:S02]  /*21dc0*/  @!P3 IADD3.X R23, R30, R13, R4, P5, P6 ;  /* 0x0000000d1e17b210 */ /* 0x000fe40002fec404 */
[----:B------:R-:W-:Y:S02]  /*21dd0*/  ISETP.LT.OR P6, PT, R28, 0x29, !P1 ;  /* 0x000000291c00780c */ /* 0x000fe40004fc1670 */
[----:B------:R-:W-:-:S05]  /*21de0*/  F2FP.SATFINITE.E4M3.F32.PACK_AB_MERGE_C R12, RZ, R12, RZ ;  /* 0x0000000cff0c723e */ /* 0x000fca00048070ff */
[----:B------:R0:W-:Y:S06]  /*21df0*/  @!P4 STG.E.U8 desc[UR40][R14.64+0x11], R12 ;  /* 0x0000110c0e00c986 */ /* 0x0001ec000c101128 */
[----:B0-----:R-:W0:Y:S01]  /*21e00*/  @!P6 LDC.64 R12, c[0x0][0x5c0] ;  /* 0x00017000ff0ceb82 */ /* 0x001e220000000a00 */
[----:B------:R-:W-:Y:S02]  /*21e10*/  LOP3.LUT P2, RZ, R5, 0x800000, RZ, 0xc0, !PT ;  /* 0x0080000005ff7812 */ /* 0x000fe4000784c0ff */
[----:B0-----:R-:W-:Y:S01]  /*21e20*/  @!P6 IADD3 R48, P4, P5, R24, R12, R3 ;  /* 0x0000000c1830e210 */ /* 0x001fe20007d9e003 */
[----:B---3--:R-:W-:-:S02]  /*21e30*/  FMUL R12, R31, UR33 ;  /* 0x000000211f0c7c20 */ /* 0x008fc40008400000 */
[----:B------:R-:W3:Y:S03]  /*21e40*/  LDL.LU R31, [R1+0xb4] ;  /* 0x0000b400011f7983 */ /* 0x000ee60000300800 */
[----:B------:R-:W-:-:S05]  /*21e50*/  F2FP.SATFINITE.E4M3.F32.PACK_AB_MERGE_C R12, RZ, R12, RZ ;  /* 0x0000000cff0c723e */ /* 0x000fca00048070ff */
[----:B------:R0:W-:Y:S01]  /*21e60*/  @!P2 STG.E.U8 desc[UR40][R34.64+0x18], R12 ;  /* 0x0000180c2200a986 */ /* 0x0001e2000c101128 */
[----:B------:R-:W-:Y:S02]  /*21e70*/  ISETP.LT.OR P2, PT, R28, 0x2a, !P1 ;  /* 0x0000002a1c00780c */ /* 0x000fe40004f41670 */
[----:B------:R-:W-:-:S11]  /*21e80*/  @!P6 IADD3.X R49, R30, R13, R4, P4, P5 ;  /* 0x0000000d1e31e210 */ /* 0x000fd600027ea404 */
[----:B0-----:R-:W0:Y:S02]  /*21e90*/  @!P2 LDC.64 R12, c[0x0][0x5c0] ;  /* 0x00017000ff0cab82 */ /* 0x001e240000000a00 */
[----:B0-----:R-:W-:-:S04]  /*21ea0*/  @!P2 IADD3 R44, P4, P5, R24, R12, R3 ;  /* 0x0000000c182ca210 */ /* 0x001fc80007d9e003 */
[----:B------:R-:W-:Y:S02]  /*21eb0*/  @!P2 IADD3.X R45, R30, R13, R4, P4, P5 ;  /* 0x0000000d1e2da210 */ /* 0x000fe400027ea404 */
[----:B------:R-:W-:Y:S02]  /*21ec0*/  ISETP.LT.OR P4, PT, R28, 0x19, !P0 ;  /* 0x000000191c00780c */ /* 0x000fe40004781670 */
[----:B------:R-:W-:-:S11]  /*21ed0*/  LOP3.LUT P3, RZ, R5, 0x400000, RZ, 0xc0, !PT ;  /* 0x0040000005ff7812 */ /* 0x000fd6000786c0ff */
[----:B------:R-:W0:Y:S01]  /*21ee0*/  @!P4 LDC.64 R14, c[0x0][0x5c0] ;  /* 0x00017000ff0ecb82 */ /* 0x000e220000000a00 */
[----:B--2---:R-:W-:Y:S02]  /*21ef0*/  FMUL R12, R29, UR33 ;  /* 0x000000211d0c7c20 */ /* 0x004fe40008400000 */
[----:B------:R-:W2:Y:S01]  /*21f00*/  LDL.LU R29, [R1+0xb8] ;  /* 0x0000b800011d7983 */ /* 0x000ea20000300800 */
[----:B------:R-:W-:Y:S02]  /*21f10*/  ISETP.LT.OR P2, PT, R28, 0x31, !P1 ;  /* 0x000000311c00780c */ /* 0x000fe40004f41670 */
[----:B------:R-:W-:Y:S01]  /*21f20*/  F2FP.SATFINITE.E4M3.F32.PACK_AB_MERGE_C R12, RZ, R12, RZ ;  /* 0x0000000cff0c723e */ /* 0x000fe200048070ff */
[----:B------:R-:W4:Y:S01]  /*21f30*/  LDL.LU R52, [R1+0xbc] ;  /* 0x0000bc0001347983 */ /* 0x000f220000300800 */
[----:B------:R-:W-:-:S03]  /*21f40*/  @!P4 IADD3 R13, P5, P6, R3, R24, R8 ;  /* 0x00000018030dc210 */ /* 0x000fc60007ebe008 */
[----:B------:R1:W-:Y:S01]  /*21f50*/  @!P3 STG.E.U8 desc[UR40][R18.64+0x19], R12 ;  /* 0x0000190c1200b986 */ /* 0x0003e2000c101128 */
[----:B0-----:R-:W-:-:S05]  /*21f60*/  @!P4 IADD3 R14, P3, R13, R14, RZ ;  /* 0x0000000e0d0ec210 */ /* 0x001fca0007f7e0ff */
[----:B-1----:R-:W0:Y:S01]  /*21f70*/  @!P2 LDC.64 R12, c[0x0][0x5c0] ;  /* 0x00017000ff0cab82 */ /* 0x002e220000000a00 */
[----:B------:R-:W-:-:S05]  /*21f80*/  @!P4 IADD3.X R25, R4, R30, R7, P5, P6 ;  /* 0x0000001e0419c210 */ /* 0x000fca0002fec407 */
[----:B------:R-:W-:Y:S01]  /*21f90*/  @!P4 IMAD.X R15, R25, 0x1, R15, P3 ;  /* 0x00000001190fc824 */ /* 0x000fe200018e060f */
[----:B0-----:R-:W-:Y:S01]  /*21fa0*/  @!P2 IADD3 R58, P5, P6, R24, R12, R3 ;  /* 0x0000000c183aa210 */ /* 0x001fe20007ebe003 */
[----:B------:R-:W-:-:S05]  /*21fb0*/  FMUL R12, R46, UR33 ;  /* 0x000000212e0c7c20 */ /* 0x000fca0008400000 */
[----:B------:R-:W-:-:S05]  /*21fc0*/  F2FP.SATFINITE.E4M3.F32.PACK_AB_MERGE_C R12, RZ, R12, RZ ;  /* 0x0000000cff0c723e */ /* 0x000fca00048070ff */
[----:B------:R0:W-:Y:S01]  /*21fd0*/  @!P4 STG.E.U8 desc[UR40][R14.64+0x18], R12 ;  /* 0x0000180c0e00c986 */ /* 0x0001e2000c101128 */
[----:B------:R-:W-:Y:S02]  /*21fe0*/  ISETP.LT.OR P4, PT, R28, 0x1a, !P0 ;  /* 0x0000001a1c00780c */ /* 0x000fe40004781670 */
        /* <DEDUP_REMOVED lines=8> */
[----:B0-----:R-:W-:-:S04]  /*22070*/  @!P3 IADD3 R34, P5, P6, R24, R12, R3 ;  /* 0x0000000c1822b210 */ /* 0x001fc80007ebe003 */
[----:B------:R-:W-:Y:S02]  /*22080*/  @!P3 IADD3.X R35, R30, R13, R4, P5, P6 ;  /* 0x0000000d1e23b210 */ /* 0x000fe40002fec404 */
[----:B------:R-:W-:Y:S01]  /*22090*/  ISETP.LT.OR P6, PT, R28, 0x39, !P1 ;  /* 0x000000391c00780c */ /* 0x000fe20004fc1670 */
[----:B---3--:R-:W-:-:S05]  /*220a0*/  FMUL R12, R31, UR33 ;  /* 0x000000211f0c7c20 */ /* 0x008fca0008400000 */
[----:B------:R-:W-:-:S05]  /*220b0*/  F2FP.SATFINITE.E4M3.F32.PACK_AB_MERGE_C R12, RZ, R12, RZ ;  /* 0x0000000cff0c723e */ /* 0x000fca00048070ff */
[----:B------:R0:W-:Y:S02]  /*220c0*/  @!P4 STG.E.U8 desc[UR40][R14.64+0x19], R12 ;  /* 0x0000190c0e00c986 */ /* 0x0001e4000c101128 */
[----:B0-----:R-:W0:Y:S02]  /*220d0*/  @!P6 LDC.64 R12, c[0x0][0x5c0] ;  /* 0x00017000ff0ceb82 */ /* 0x001e240000000a00 */
[----:B0-----:R-:W-:Y:S01]  /*220e0*/  @!P6 IADD3 R56, P4, P5, R24, R12, R3 ;  /* 0x0000000c1838e210 */ /* 0x001fe20007d9e003 */
[----:B--2---:R-:W-:Y:S02]  /*220f0*/  FMUL R12, R29, UR33 ;  /* 0x000000211d0c7c20 */ /* 0x004fe40008400000 */
[----:B------:R-:W2:Y:S01]  /*22100*/  LDL.LU R29, [R1+0xc0] ;  /* 0x0000c000011d7983 */ /* 0x000ea20000300800 */
[----:B------:R-:W-:-:S03]  /*22110*/  LOP3.LUT R0, R0, 0xffff7fff, RZ, 0xc0, !PT ;  /* 0xffff7fff00007812 */ /* 0x000fc600078ec0ff */
[----:B------:R-:W3:Y:S01]  /*22120*/  LDL.LU R31, [R1+0xc4] ;  /* 0x0000c400011f7983 */ /* 0x000ee20000300800 */
[----:B------:R-:W-:Y:S02]  /*22130*/  @P2 LOP3.LUT R0, R0, 0x8000, RZ, 0xfc, !PT ;  /* 0x0000800000002812 */ /* 0x000fe400078efcff */
[C---:B------:R-:W-:Y:S02]  /*22140*/  LOP3.LUT P2, RZ, R5.reuse, 0x200000, RZ, 0xc0, !PT ;  /* 0x0020000005ff7812 */ /* 0x040fe4000784c0ff */
[----:B------:R-:W-:-:S04]  /*22150*/  LOP3.LUT R5, R5, 0xffff7fff, RZ, 0xc0, !PT ;  /* 0xffff7fff05057812 */ /* 0x000fc800078ec0ff */
[----:B------:R-:W-:Y:S02]  /*22160*/  @P0 LOP3.LUT R5, R5, 0x8000, RZ, 0xfc, !PT ;  /* 0x0000800005050812 */ /* 0x000fe400078efcff */
[----:B------:R-:W-:Y:S02]  /*22170*/  LOP3.LUT P0, RZ, R0, 0x80, RZ, 0xc0, !PT ;  /* 0x0000008000ff7812 */ /* 0x000fe4000780c0ff */
[----:B------:R-:W-:-:S11]  /*22180*/  F2FP.SATFINITE.E4M3.F32.PACK_AB_MERGE_C R12, RZ, R12, RZ ;  /* 0x0000000cff0c723e */ /* 0x000fd600048070ff */
[----:B------:R0:W-:Y:S01]  /*22190*/  @!P0 STG.E.U8 desc[UR40][R36.64], R12 ;  /* 0x0000000c24008986 */ /* 0x0001e2000c101128 */
[----:B------:R-:W-:Y:S02]  /*221a0*/  ISETP.LT.OR P0, PT, R28, 0x3a, !P1 ;  /* 0x0000003a1c00780c */ /* 0x000fe40004f01670 */
[----:B------:R-:W-:Y:S02]  /*221b0*/  @!P6 IADD3.X R57, R30, R13, R4, P4, P5 ;  /* 0x0000000d1e39e210 */ /* 0x000fe400027ea404 */
[----:B------:R-:W-:-:S09]  /*221c0*/  LOP3.LUT R0, R0, 0xfffffffe, RZ, 0xc0, !PT ;  /* 0xfffffffe00007812 */ /* 0x000fd200078ec0ff */
[----:B0-----:R-:W0:Y:S01]  /*221d0*/  @!P0 LDC.64 R12, c[0x0][0x5c0] ;  /* 0x00017000ff0c8b82 */ /* 0x001e220000000a00 */
[----:B------:R-:W-:-:S04]  /*221e0*/  @P3 LOP3.LUT R0, R0, 0x1, RZ, 0xfc, !PT ;  /* 0x0000000100003812 */ /* 0x000fc800078efcff */
[----:B------:R-:W-:-:S04]  /*221f0*/  LOP3.LUT R0, R0, 0xfffeffff, RZ, 0xc0, !PT ;  /* 0xfffeffff00007812 */ /* 0x000fc800078ec0ff */
[----:B------:R-:W-:Y:S02]  /*22200*/  @P6 LOP3.LUT R0, R0, 0x10000, RZ, 0xfc, !PT ;  /* 0x0001000000006812 */ /* 0x000fe400078efcff */
[----:B------:R-:W-:Y:S02]  /*22210*/  LOP3.LUT P3, RZ, R5, 0x100000, RZ, 0xc0, !PT ;  /* 0x0010000005ff7812 */ /* 0x000fe4000786c0ff */
[----:B------:R-:W-:-:S04]  /*22220*/  LOP3.LUT R0, R0, 0xffffff7f, RZ, 0xc0, !PT ;  /* 0xffffff7f00007812 */ /* 0x000fc800078ec0ff */
[----:B------:R-:W-:Y:S02]  /*22230*/  @P0 LOP3.LUT R0, R0, 0x80, RZ, 0xfc, !PT ;  /* 0x0000008000000812 */ /* 0x000fe400078efcff */
[----:B0-----:R-:W-:-:S04]  /*22240*/  @!P0 IADD3 R46, P4, P5, R24, R12, R3 ;  /* 0x0000000c182e8210 */ /* 0x001fc80007d9e003 */
[----:B------:R-:W-:Y:S02]  /*22250*/  @!P0 IADD3.X R47, R30, R13, R4, P4, P5 ;  /* 0x0000000d1e2f8210 */ /* 0x000fe400027ea404 */
[----:B------:R-:W-:-:S13]  /*22260*/  ISETP.LT.OR P0, PT, R28, 0x21, !P3 ;  /* 0x000000211c00780c */ /* 0x000fda0005f01670 */
[----:B------:R-:W0:Y:S01]  /*22270*/  @!P0 LDC.64 R12, c[0x0][0x5c0] ;  /* 0x00017000ff0c8b82 */ /* 0x000e220000000a00 */
[----:B------:R-:W-:-:S04]  /*22280*/  LOP3.LUT R5, R5, 0xfffdffff, RZ, 0xc0, !PT ;  /* 0xfffdffff05057812 */ /* 0x000fc800078ec0ff */
[----:B------:R-:W-:Y:S02]  /*22290*/  @P1 LOP3.LUT R5, R5, 0x20000, RZ, 0xfc, !PT ;  /* 0x0002000005051812 */ /* 0x000fe400078efcff */
[----:B------:R-:W-:Y:S02]  /*222a0*/  ISETP.GE.AND P1, PT, R11, 0x109, PT ;  /* 0x000001090b00780c */ /* 0x000fe40003f26270 */
[----:B0-----:R-:W-:Y:S01]  /*222b0*/  @!P0 IADD3 R54, P4, P5, R24, R12, R8 ;  /* 0x0000000c18368210 */ /* 0x001fe20007d9e008 */
[----:B----4-:R-:W-:-:S03]  /*222c0*/  FMUL R12, R52, UR33 ;  /* 0x00000021340c7c20 */ /* 0x010fc60008400000 */
[----:B------:R-:W-:Y:S02]  /*222d0*/  @!P0 IADD3.X R55, R30, R13, R7, P4, P5 ;  /* 0x0000000d1e378210 */ /* 0x000fe400027ea407 */
[----:B------:R-:W-:Y:S02]  /*222e0*/  ISETP.LT.OR P4, PT, R28, 0x1, !P1 ;  /* 0x000000011c00780c */ /* 0x000fe40004f81670 */
[----:B------:R-:W-:-:S05]  /*222f0*/  F2FP.SATFINITE.E4M3.F32.PACK_AB_MERGE_C R12, RZ, R12, RZ ;  /* 0x0000000cff0c723e */ /* 0x000fca00048070ff */
[----:B------:R0:W-:Y:S06]  /*22300*/  @!P2 STG.E.U8 desc[UR40][R26.64+0x1], R12 ;  /* 0x0000010c1a00a986 */ /* 0x0001ec000c101128 */
[----:B0-----:R-:W0:Y:S01]  /*22310*/  @!P4 LDC.64 R12, c[0x0][0x5c0] ;  /* 0x00017000ff0ccb82 */ /* 0x001e220000000a00 */
[----:B------:R-:W-:-:S04]  /*22320*/  @!P4 IADD3 R14, P2, P5, R3, R24, R10 ;  /* 0x00000018030ec210 */ /* 0x000fc80007d5e00a */
[----:B------:R-:W-:Y:S02]  /*22330*/  @!P4 IADD3.X R15, R4, R30, R9, P2, P5 ;  /* 0x0000001e040fc210 */ /* 0x000fe400017ea409 */
[----:B0-----:R-:W-:Y:S02]  /*22340*/  @!P4 IADD3 R12, P2, R14, R12, RZ ;  /* 0x0000000c0e0cc210 */ /* 0x001fe40007f5e0ff */
[----:B------:R-:W-:-:S04]  /*22350*/  LOP3.LUT R5, R5, 0xfffeffff, RZ, 0xc0, !PT ;  /* 0xfffeffff05057812 */ /* 0x000fc800078ec0ff */
[----:B------:R-:W-:Y:S02]  /*22360*/  @P0 LOP3.LUT R5, R5, 0x10000, RZ, 0xfc, !PT ;  /* 0x0001000005050812 */ /* 0x000fe400078efcff */
[----:B------:R-:W-:Y:S02]  /*22370*/  LOP3.LUT P0, RZ, R0, 0x4, RZ, 0xc0, !PT ;  /* 0x0000000400ff7812 */ /* 0x000fe4000780c0ff */
[----:B------:R-:W-:Y:S01]  /*22380*/  LOP3.LUT R5, R5, 0xfff7ffff, RZ, 0xc0, !PT ;  /* 0xfff7ffff05057812 */ /* 0x000fe200078ec0ff */
[----:B------:R-:W-:Y:S01]  /*22390*/  @!P4 IMAD.X R13, R15, 0x1, R13, P2 ;  /* 0x000000010f0dc824 */ /* 0x000fe200010e060d */
[----:B------:R-:W-:-:S09]  /*223a0*/  ISETP.LT.OR P2, PT, R28, 0x2, !P1 ;  /* 0x000000021c00780c */ /* 0x000fd20004f41670 */
[----:B------:R-:W-:Y:S02]  /*223b0*/  @P0 LOP3.LUT R5, R5, 0x80000, RZ, 0xfc, !PT ;  /* 0x0008000005050812 */ /* 0x000fe400078efcff */
[----:B------:R-:W-:Y:S01]  /*223c0*/  ISETP.LT.OR P0, PT, R28, 0x22, !P3 ;  /* 0x000000221c00780c */ /* 0x000fe20005f01670 */
[----:B--2---:R-:W-:Y:S02]  /*223d0*/  FMUL R14, R29, UR33 ;  /* 0x000000211d0e7c20 */ /* 0x004fe40008400000 */
[----:B------:R-:W2:Y:S04]  /*223e0*/  LDL.LU R29, [R1+0xc8] ;  /* 0x0000c800011d7983 */ /* 0x000ea80000300800 */
[----:B------:R-:W4:Y:S01]  /*223f0*/  LDL.LU R52, [R1+0xcc] ;  /* 0x0000cc0001347983 */ /* 0x000f220000300800 */
[----:B------:R-:W-:-:S05]  /*22400*/  F2FP.SATFINITE.E4M3.F32.PACK_AB_MERGE_C R14, RZ, R14, RZ ;  /* 0x0000000eff0e723e */ /* 0x000fca00048070ff */
[----:B------:R0:W-:Y:S02]  /*22410*/  @!P4 STG.E.U8 desc[UR40][R12.64], R14 ;  /* 0x0000000e0c00c986 */ /* 0x0001e4000c101128 */
[----:B0-----:R-:W0:Y:S08]  /*22420*/  @!P2 LDC.64 R14, c[0x0][0x5c0] ;  /* 0x00017000ff0eab82 */ /* 0x001e300000000a00 */
[----:B------:R-:W1:Y:S01]  /*22430*/  @!P0 LDC.64 R12, c[0x0][0x5c0] ;  /* 0x00017000ff0c8b82 */ /* 0x000e620000000a00 */
[----:B------:R-:W-:-:S04]  /*22440*/  @!P2 IADD3 R18, P5, P6, R3, R24, R10 ;  /* 0x000000180312a210 */ /* 0x000fc80007ebe00a */
[----:B------:R-:W-:Y:S02]  /*22450*/  @!P2 IADD3.X R25, R4, R30, R9, P5, P6 ;  /* 0x0000001e0419a210 */ /* 0x000fe40002fec409 */
[----:B0-----:R-:W-:Y:S02]  /*22460*/  @!P2 IADD3 R14, P4, R18, R14, RZ ;  /* 0x0000000e120ea210 */ /* 0x001fe40007f9e0ff */
[----:B-1----:R-:W-:Y:S01]  /*22470*/  @!P0 IADD3 R18, P5, P6, R24, R12, R8 ;  /* 0x0000000c18128210 */ /* 0x002fe20007ebe008 */
[----:B---3--:R-:W-:Y:S02]  /*22480*/  FMUL R12, R31, UR33 ;  /* 0x000000211f0c7c20 */ /* 0x008fe40008400000 */
[----:B------:R-:W3:Y:S01]  /*22490*/  LDL.LU R31, [R1+0xd0] ;  /* 0x0000d000011f7983 */ /* 0x000ee20000300800 */
[----:B------:R-:W-:Y:S02]  /*224a0*/  @!P0 IADD3.X R19, R30, R13, R7, P5, P6 ;  /* 0x0000000d1e138210 */ /* 0x000fe40002fec407 */
[----:B------:R-:W-:Y:S01]  /*224b0*/  ISETP.LT.OR P5, PT, R28, 0x29, !P3 ;  /* 0x000000291c00780c */ /* 0x000fe20005fa1670 */
[----:B------:R-:W-:Y:S01]  /*224c0*/  @!P2 IMAD.X R15, R25, 0x1, R15, P4 ;  /* 0x00000001190fa824 */ /* 0x000fe200020e060f */
[----:B------:R-:W-:-:S05]  /*224d0*/  F2FP.SATFINITE.E4M3.F32.PACK_AB_MERGE_C R12, RZ, R12, RZ ;  /* 0x0000000cff0c723e */ /* 0x000fca00048070ff */
[----:B------:R0:W-:Y:S06]  /*224e0*/  @!P2 STG.E.U8 desc[UR40][R14.64+0x1], R12 ;  /* 0x0000010c0e00a986 */ /* 0x0001ec000c101128 */
[----:B0-----:R-:W0:Y:S01]  /*224f0*/  @!P5 LDC.64 R12, c[0x0][0x5c0] ;  /* 0x00017000ff0cdb82 */ /* 0x001e220000000a00 */
[----:B------:R-:W-:-:S04]  /*22500*/  LOP3.LUT R0, R0, 0xffffffbf, RZ, 0xc0, !PT ;  /* 0xffffffbf00007812 */ /* 0x000fc800078ec0ff */
[----:B------:R-:W-:-:S04]  /*22510*/  @P0 LOP3.LUT R0, R0, 0x40, RZ, 0xfc, !PT ;  /* 0x0000004000000812 */ /* 0x000fc800078efcff */
[C---:B------:R-:W-:Y:S02]  /*22520*/  LOP3.LUT P6, RZ, R0.reuse, 0x100, RZ, 0xc0, !PT ;  /* 0x0000010000ff7812 */ /* 0x040fe400078cc0ff */
[----:B------:R-:W-:-:S04]  /*22530*/  LOP3.LUT R0, R0, 0xfff7ffff, RZ, 0xc0, !PT ;  /* 0xfff7ffff00007812 */ /* 0x000fc800078ec0ff */
[----:B------:R-:W-:Y:S02]  /*22540*/  @P5 LOP3.LUT R0, R0, 0x80000, RZ, 0xfc, !PT ;  /* 0x0008000000005812 */ /* 0x000fe400078efcff */
[----:B0-----:R-:W-:-:S04]  /*22550*/  @!P5 IADD3 R36, P2, P4, R24, R12, R8 ;  /* 0x0000000c1824d210 */ /* 0x001fc80007c5e008 */
[----:B------:R-:W-:Y:S02]  /*22560*/  @!P5 IADD3.X R37, R30, R13, R7, P2, P4 ;  /* 0x0000000d1e25d210 */ /* 0x000fe400017e8407 */
[----:B------:R-:W-:-:S13]  /*22570*/  ISETP.LT.OR P5, PT, R28, 0x2a, !P3 ;  /* 0x0000002a1c00780c */ /* 0x000fda0005fa1670 */
[----:B------:R-:W0:Y:S02]  /*22580*/  @!P5 LDC.64 R12, c[0x0][0x5c0] ;  /* 0x00017000ff0cdb82 */ /* 0x000e240000000a00 */
[----:B0-----:R-:W-:Y:S02]  /*22590*/  @!P5 IADD3 R26, P2, P4, R24, R12, R8 ;  /* 0x0000000c181ad210 */ /* 0x001fe40007c5e008 */
[----:B------:R-:W-:Y:S02]  /*225a0*/  LOP3.LUT R0, R0, 0xfffbffff, RZ, 0xc0, !PT ;  /* 0xfffbffff00007812 */ /* 0x000fe400078ec0ff */
[----:B------:R-:W-:Y:S02]  /*225b0*/  @!P5 IADD3.X R27, R30, R13, R7, P2, P4 ;  /* 0x0000000d1e1bd210 */ /* 0x000fe400017e8407 */
[----:B------:R-:W-:Y:S02]  /*225c0*/  @P5 LOP3.LUT R0, R0, 0x40000, RZ, 0xfc, !PT ;  /* 0x0004000000005812 */ /* 0x000fe400078efcff */
[----:B------:R-:W-:-:S02]  /*225d0*/  ISETP.LT.OR P5, PT, R28, 0x31, !P3 ;  /* 0x000000311c00780c */ /* 0x000fc40005fa1670 */
[----:B------:R-:W-:Y:S01]  /*225e0*/  LOP3.LUT P0, RZ, R5, 0x80000, RZ, 0xc0, !PT ;  /* 0x0008000005ff7812 */ /* 0x000fe2000780c0ff */
[----:B--2---:R-:W-:Y:S02]  /*225f0*/  FMUL R12, R29, UR33 ;  /* 0x000000211d0c7c20 */ /* 0x004fe40008400000 */
[----:B------:R-:W2:Y:S04]  /*22600*/  LDL.LU R29, [R1+0xd4] ;  /* 0x0000d400011d7983 */ /* 0x000ea80000300800 */
[----:B------:R-:W2:Y:S01]  /*22610*/  LDL.LU R60, [R1+0xd8] ;  /* 0x0000d800013c7983 */ /* 0x000ea20000300800 */
[----:B------:R-:W-:-:S05]  /*22620*/  F2FP.SATFINITE.E4M3.F32.PACK_AB_MERGE_C R12, RZ, R12, RZ ;  /* 0x0000000cff0c723e */ /* 0x000fca00048070ff */
[----:B------:R0:W-:Y:S02]  /*22630*/  @!P6 STG.E.U8 desc[UR40][R38.64+0x8], R12 ;  /* 0x0000080c2600e986 */ /* 0x0001e4000c101128 */
[----:B0-----:R-:W0:Y:S02]  /*22640*/  @!P5 LDC.64 R12, c[0x0][0x5c0] ;  /* 0x00017000ff0cdb82 */ /* 0x001e240000000a00 */
[----:B0-----:R-:W-:Y:S01]  /*22650*/  @!P5 IADD3 R62, P2, P4, R24, R12, R8 ;  /* 0x0000000c183ed210 */ /* 0x001fe20007c5e008 */
[----:B----4-:R-:W-:-:S03]  /*22660*/  FMUL R12, R52, UR33 ;  /* 0x00000021340c7c20 */ /* 0x010fc60008400000 */
[----:B------:R-:W-:Y:S02]  /*22670*/  @!P5 IADD3.X R63, R30, R13, R7, P2, P4 ;  /* 0x0000000d1e3fd210 */ /* 0x000fe400017e8407 */
[----:B------:R-:W-:Y:S02]  /*22680*/  ISETP.LT.OR P4, PT, R28, 0x9, !P1 ;  /* 0x000000091c00780c */ /* 0x000fe40004f81670 */
[----:B------:R-:W-:-:S05]  /*22690*/  F2FP.SATFINITE.E4M3.F32.PACK_AB_MERGE_C R12, RZ, R12, RZ ;  /* 0x0000000cff0c723e */ /* 0x000fca00048070ff */
[----:B------:R0:W-:Y:S06]  /*226a0*/  @!P0 STG.E.U8 desc[UR40][R20.64+0x9], R12 ;  /* 0x0000090c14008986 */ /* 0x0001ec000c101128 */
[----:B0-----:R-:W0:Y:S01]  /*226b0*/  @!P4 LDC.64 R12, c[0x0][0x5c0] ;  /* 0x00017000ff0ccb82 */ /* 0x001e220000000a00 */
[----:B------:R-:W-:-:S04]  /*226c0*/  LOP3.LUT R0, R0, 0xfffffeff, RZ, 0xc0, !PT ;  /* 0xfffffeff00007812 */ /* 0x000fc800078ec0ff */
[----:B------:R-:W-:Y:S02]  /*226d0*/  @P5 LOP3.LUT R0, R0, 0x100, RZ, 0xfc, !PT ;  /* 0x0000010000005812 */ /* 0x000fe400078efcff */
[----:B------:R-:W-:-:S04]  /*226e0*/  @!P4 IADD3 R14, P2, P5, R3, R24, R10 ;  /* 0x00000018030ec210 */ /* 0x000fc80007d5e00a */
[----:B------:R-:W-:Y:S02]  /*226f0*/  @!P4 IADD3.X R15, R4, R30, R9, P2, P5 ;  /* 0x0000001e040fc210 */ /* 0x000fe400017ea409 */
[----:B0-----:R-:W-:Y:S01]  /*22700*/  @!P4 IADD3 R12, P2, R14, R12, RZ ;  /* 0x0000000c0e0cc210 */ /* 0x001fe20007f5e0ff */
[----:B---3--:R-:W-:Y:S02]  /*22710*/  FMUL R14, R31, UR33 ;  /* 0x000000211f0e7c20 */ /* 0x008fe40008400000 */
[----:B------:R-:W3:Y:S02]  /*22720*/  LDL.LU R31, [R1+0xdc] ;  /* 0x0000dc00011f7983 */ /* 0x000ee40000300800 */
[----:B------:R-:W-:Y:S01]  /*22730*/  @!P4 IMAD.X R13, R15, 0x1, R13, P2 ;  /* 0x000000010f0dc824 */ /* 0x000fe200010e060d */
[C---:B------:R-:W-:Y:S02]  /*22740*/  ISETP.LT.OR P2, PT, R28.reuse, 0xa, !P1 ;  /* 0x0000000a1c00780c */ /* 0x040fe40004f41670 */
[----:B------:R-:W-:-:S02]  /*22750*/  ISETP.LT.OR P0, PT, R28, 0x32, !P3 ;  /* 0x000000321c00780c */ /* 0x000fc40005f01670 */
[----:B------:R-:W-:-:S05]  /*22760*/  F2FP.SATFINITE.E4M3.F32.PACK_AB_MERGE_C R14, RZ, R14, RZ ;  /* 0x0000000eff0e723e */ /* 0x000fca00048070ff */
[----:B------:R0:W-:Y:S04]  /*22770*/  @!P4 STG.E.U8 desc[UR40][R12.64+0x8], R14 ;  /* 0x0000080e0c00c986 */ /* 0x0001e8000c101128 */
[----:B0-----:R-:W0:Y:S08]  /*22780*/  @!P2 LDC.64 R14, c[0x0][0x5c0] ;  /* 0x00017000ff0eab82 */ /* 0x001e300000000a00 */
[----:B------:R-:W1:Y:S01]  /*22790*/  @!P0 LDC.64 R12, c[0x0][0x5c0] ;  /* 0x00017000ff0c8b82 */ /* 0x000e620000000a00 */
[----:B------:R-:W-:-:S02]  /*227a0*/  @!P2 IADD3 R20, P5, P6, R3, R24, R10 ;  /* 0x000000180314a210 */ /* 0x000fc40007ebe00a */
[----:B------:R-:W-:Y:S02]  /*227b0*/  LOP3.LUT R0, R0, 0xfffffffb, RZ, 0xc0, !PT ;  /* 0xfffffffb00007812 */ /* 0x000fe400078ec0ff */
[----:B------:R-:W-:Y:S02]  /*227c0*/  @!P2 IADD3.X R25, R4, R30, R9, P5, P6 ;  /* 0x0000001e0419a210 */ /* 0x000fe40002fec409 */
[----:B------:R-:W-:Y:S02]  /*227d0*/  @P0 LOP3.LUT R0, R0, 0x4, RZ, 0xfc, !PT ;  /* 0x0000000400000812 */ /* 0x000fe400078efcff */
[----:B0-----:R-:W-:Y:S02]  /*227e0*/  @!P2 IADD3 R14, P4, R20, R14, RZ ;  /* 0x0000000e140ea210 */ /* 0x001fe40007f9e0ff */
[----:B-1----:R-:W-:-:S04]  /*227f0*/  @!P0 IADD3 R20, P5, P6, R24, R12, R8 ;  /* 0x0000000c18148210 */ /* 0x002fc80007ebe008 */
[----:B------:R-:W-:Y:S02]  /*22800*/  @!P0 IADD3.X R21, R30, R13, R7, P5, P6 ;  /* 0x0000000d1e158210 */ /* 0x000fe40002fec407 */
[----:B------:R-:W-:Y:S01]  /*22810*/  ISETP.LT.OR P0, PT, R28, 0x39, !P3 ;  /* 0x000000391c00780c */ /* 0x000fe20005f01670 */
[----:B------:R-:W-:Y:S01]  /*22820*/  @!P2 IMAD.X R15, R25, 0x1, R15, P4 ;  /* 0x00000001190fa824 */ /* 0x000fe200020e060f */
[C---:B------:R-:W-:Y:S02]  /*22830*/  LOP3.LUT P5, RZ, R0.reuse, 0x400, RZ, 0xc0, !PT ;  /* 0x0000040000ff7812 */ /* 0x040fe400078ac0ff */
[C---:B------:R-:W-:Y:S02]  /*22840*/  LOP3.LUT P6, RZ, R0.reuse, 0x2, RZ, 0xc0, !PT ;  /* 0x0000000200ff7812 */ /* 0x040fe400078cc0ff */
[----:B------:R-:W-:-:S07]  /*22850*/  LOP3.LUT R0, R0, 0xffdfffff, RZ, 0xc0, !PT ;  /* 0xffdfffff00007812 */ /* 0x000fce00078ec0ff */
[----:B------:R-:W-:-:S04]  /*22860*/  @P0 LOP3.LUT R0, R0, 0x200000, RZ, 0xfc, !PT ;  /* 0x0020000000000812 */ /* 0x000fc800078efcff */
[----:B------:R-:W-:Y:S02]  /*22870*/  LOP3.LUT R0, R0, 0xffefffff, RZ, 0xc0, !PT ;  /* 0xffefffff00007812 */ /* 0x000fe400078ec0ff */
[----:B------:R-:W-:-:S04]  /*22880*/  LOP3.LUT R5, R5, 0xfffbffff, RZ, 0xc0, !PT ;  /* 0xfffbffff05057812 */ /* 0x000fc800078ec0ff */
[----:B------:R-:W-:Y:S01]  /*22890*/  @P3 LOP3.LUT R5, R5, 0x40000, RZ, 0xfc, !PT ;  /* 0x0004000005053812 */ /* 0x000fe200078efcff */
[----:B--2---:R-:W-:Y:S02]  /*228a0*/  FMUL R12, R29, UR33 ;  /* 0x000000211d0c7c20 */ /* 0x004fe40008400000 */
[----:B------:R-:W2:Y:S03]  /*228b0*/  LDL.LU R29, [R1+0xe0] ;  /* 0x0000e000011d7983 */ /* 0x000ea60000300800 */
[----:B------:R-:W-:-:S05]  /*228c0*/  F2FP.SATFINITE.E4M3.F32.PACK_AB_MERGE_C R12, RZ, R12, RZ ;  /* 0x0000000cff0c723e */ /* 0x000fca00048070ff */
[----:B------:R0:W-:Y:S02]  /*228d0*/  @!P2 STG.E.U8 desc[UR40][R14.64+0x9], R12 ;  /* 0x0000090c0e00a986 */ /* 0x0001e4000c101128 */
[----:B0-----:R-:W0:Y:S02]  /*228e0*/  @!P0 LDC.64 R12, c[0x0][0x5c0] ;  /* 0x00017000ff0c8b82 */ /* 0x001e240000000a00 */
[----:B0-----:R-:W-:-:S04]  /*228f0*/  @!P0 IADD3 R52, P2, P4, R24, R12, R8 ;  /* 0x0000000c18348210 */ /* 0x001fc80007c5e008 */
[----:B------:R-:W-:Y:S02]  /*22900*/  @!P0 IADD3.X R53, R30, R13, R7, P2, P4 ;  /* 0x0000000d1e358210 */ /* 0x000fe400017e8407 */
[----:B------:R-:W-:-:S13]  /*22910*/  ISETP.LT.OR P0, PT, R28, 0x3a, !P3 ;  /* 0x0000003a1c00780c */ /* 0x000fda0005f01670 */
[----:B------:R-:W0:Y:S02]  /*22920*/  @!P0 LDC.64 R12, c[0x0][0x5c0] ;  /* 0x00017000ff0c8b82 */ /* 0x000e240000000a00 */
[----:B0-----:R-:W-:Y:S01]  /*22930*/  @!P0 IADD3 R38, P2, P4, R24, R12, R8 ;  /* 0x0000000c18268210 */ /* 0x001fe20007c5e008 */
[----:B------:R-:W-:Y:S02]  /*22940*/  FMUL R12, R60, UR33 ;  /* 0x000000213c0c7c20 */ /* 0x000fe40008400000 */
[----:B------:R-:W4:Y:S01]  /*22950*/  LDL.LU R60, [R1+0xe4] ;  /* 0x0000e400013c7983 */ /* 0x000f220000300800 */
[----:B------:R-:W-:Y:S02]  /*22960*/  @P0 LOP3.LUT R0, R0, 0x100000, RZ, 0xfc, !PT ;  /* 0x0010000000000812 */ /* 0x000fe400078efcff */
[----:B------:R-:W-:Y:S02]  /*22970*/  @!P0 IADD3.X R39, R30, R13, R7, P2, P4 ;  /* 0x0000000d1e278210 */ /* 0x000fe400017e8407 */
[----:B------:R-:W-:-:S04]  /*22980*/  ISETP.GE.AND P0, PT, R11, 0x101, PT ;  /* 0x000001010b00780c */ /* 0x000fc80003f06270 */
[----:B------:R-:W-:Y:S02]  /*22990*/  ISETP.LT.OR P3, PT, R28, 0x21, !P0 ;  /* 0x000000211c00780c */ /* 0x000fe40004761670 */
[----:B------:R-:W-:-:S05]  /*229a0*/  F2FP.SATFINITE.E4M3.F32.PACK_AB_MERGE_C R12, RZ, R12, RZ ;  /* 0x0000000cff0c723e */ /* 0x000fca00048070ff */
[----:B------:R0:W-:Y:S06]  /*229b0*/  @!P5 STG.E.U8 desc[UR40][R42.64+0x10], R12 ;  /* 0x0000100c2a00d986 */ /* 0x0001ec000c101128 */
[----:B0-----:R-:W0:Y:S02]  /*229c0*/  @!P3 LDC.64 R12, c[0x0][0x5c0] ;  /* 0x00017000ff0cbb82 */ /* 0x001e240000000a00 */
[----:B0-----:R-:W-:Y:S01]  /*229d0*/  @!P3 IADD3 R64, P2, P4, R24, R12, R10 ;  /* 0x0000000c1840b210 */ /* 0x001fe20007c5e00a */
[----:B---3--:R-:W-:Y:S02]  /*229e0*/  FMUL R12, R31, UR33 ;  /* 0x000000211f0c7c20 */ /* 0x008fe40008400000 */
[----:B------:R-:W3:Y:S01]  /*229f0*/  LDL.LU R31, [R1+0xe8] ;  /* 0x0000e800011f7983 */ /* 0x000ee20000300800 */
[----:B------:R-:W-:-:S02]  /*22a00*/  @!P3 IADD3.X R65, R30, R13, R9, P2, P4 ;  /* 0x0000000d1e41b210 */ /* 0x000fc400017e8409 */
[----:B------:R-:W-:Y:S02]  /*22a10*/  ISETP.LT.OR P4, PT, R28, 0x11, !P1 ;  /* 0x000000111c00780c */ /* 0x000fe40004f81670 */
[----:B------:R-:W-:-:S05]  /*22a20*/  F2FP.SATFINITE.E4M3.F32.PACK_AB_MERGE_C R12, RZ, R12, RZ ;  /* 0x0000000cff0c723e */ /* 0x000fca00048070ff */
[----:B------:R0:W-:Y:S06]  /*22a30*/  @!P6 STG.E.U8 desc[UR40][R16.64+0x11], R12 ;  /* 0x0000110c1000e986 */ /* 0x0001ec000c101128 */
[----:B0-----:R-:W0:Y:S01]  /*22a40*/  @!P4 LDC.64 R12, c[0x0][0x5c0] ;  /* 0x00017000ff0ccb82 */ /* 0x001e220000000a00 */
[----:B------:R-:W-:-:S04]  /*22a50*/  @!P4 IADD3 R14, P2, P5, R3, R24, R10 ;  /* 0x00000018030ec210 */ /* 0x000fc80007d5e00a */
[----:B------:R-:W-:Y:S02]  /*22a60*/  @!P4 IADD3.X R15, R4, R30, R9, P2, P5 ;  /* 0x0000001e040fc210 */ /* 0x000fe400017ea409 */
[----:B------:R-:W-:-:S04]  /*22a70*/  LOP3.LUT R0, R0, 0xfffffbff, RZ, 0xc0, !PT ;  /* 0xfffffbff00007812 */ /* 0x000fc800078ec0ff */
[----:B------:R-:W-:Y:S02]  /*22a80*/  @P3 LOP3.LUT R0, R0, 0x400, RZ, 0xfc, !PT ;  /* 0x0000040000003812 */ /* 0x000fe400078efcff */
[----:B------:R-:W-:Y:S02]  /*22a90*/  ISETP.LT.OR P3, PT, R28, 0x22, !P0 ;  /* 0x000000221c00780c */ /* 0x000fe40004761670 */
[----:B0-----:R-:W-:-:S05]  /*22aa0*/  @!P4 IADD3 R12, P2, R14, R12, RZ ;  /* 0x0000000c0e0cc210 */ /* 0x001fca0007f5e0ff */
[----:B------:R-:W-:Y:S01]  /*22ab0*/  @!P4 IMAD.X R13, R15, 0x1, R13, P2 ;  /* 0x000000010f0dc824 */ /* 0x000fe200010e060d */
[----:B------:R-:W-:Y:S02]  /*22ac0*/  ISETP.LT.OR P2, PT, R28, 0x12, !P1 ;  /* 0x000000121c00780c */ /* 0x000fe40004f41670 */
[----:B------:R-:W-:-:S11]  /*22ad0*/  LOP3.LUT R0, R0, 0xfffffffd, RZ, 0xc0, !PT ;  /* 0xfffffffd00007812 */ /* 0x000fd600078ec0ff */
[----:B------:R-:W-:-:S04]  /*22ae0*/  @!P2 IADD3 R16, P5, P6, R3, R24, R10 ;  /* 0x000000180310a210 */ /* 0x000fc80007ebe00a */
[----:B------:R-:W-:Y:S02]  /*22af0*/  @!P2 IADD3.X R25, R4, R30, R9, P5, P6 ;  /* 0x0000001e0419a210 */ /* 0x000fe40002fec409 */
[----:B------:R-:W-:Y:S01]  /*22b00*/  @P3 LOP3.LUT R0, R0, 0x2, RZ, 0xfc, !PT ;  /* 0x0000000200003812 */ /* 0x000fe200078efcff */
[----:B--2---:R-:W-:Y:S02]  /*22b10*/  FMUL R14, R29, UR33 ;  /* 0x000000211d0e7c20 */ /* 0x004fe40008400000 */
[----:B------:R-:W2:Y:S03]  /*22b20*/  LDL.LU R29, [R1+0xec] ;  /* 0x0000ec00011d7983 */ /* 0x000ea60000300800 */
[----:B------:R-:W-:Y:S01]  /*22b30*/  F2FP.SATFINITE.E4M3.F32.PACK_AB_MERGE_C R14, RZ, R14, RZ ;  /* 0x0000000eff0e723e */ /* 0x000fe200048070ff */
[----:B------:R-:W2:Y:S04]  /*22b40*/  LDL.LU R69, [R1+0xf0] ;  /* 0x0000f00001457983 */ /* 0x000ea80000300800 */
[----:B------:R0:W-:Y:S04]  /*22b50*/  @!P4 STG.E.U8 desc[UR40][R12.64+0x10], R14 ;  /* 0x0000100e0c00c986 */ /* 0x0001e8000c101128 */
[----:B------:R-:W2:Y:S01]  /*22b60*/  LDL.LU R68, [R1+0xf4] ;  /* 0x0000f40001447983 */ /* 0x000ea20000300800 */
[----:B0-----:R-:W0:Y:S08]  /*22b70*/  @!P2 LDC.64 R14, c[0x0][0x5c0] ;  /* 0x00017000ff0eab82 */ /* 0x001e300000000a00 */
[----:B------:R-:W1:Y:S01]  /*22b80*/  @!P3 LDC.64 R12, c[0x0][0x5c0] ;  /* 0x00017000ff0cbb82 */ /* 0x000e620000000a00 */
[----:B0-----:R-:W-:-:S02]  /*22b90*/  @!P2 IADD3 R14, P4, R16, R14, RZ ;  /* 0x0000000e100ea210 */ /* 0x001fc40007f9e0ff */
[----:B-1----:R-:W-:-:S04]  /*22ba0*/  @!P3 IADD3 R16, P5, P6, R24, R12, R10 ;  /* 0x0000000c1810b210 */ /* 0x002fc80007ebe00a */
[----:B------:R-:W-:Y:S02]  /*22bb0*/  @!P3 IADD3.X R17, R30, R13, R9, P5, P6 ;  /* 0x0000000d1e11b210 */ /* 0x000fe40002fec409 */
[----:B------:R-:W-:Y:S01]  /*22bc0*/  ISETP.LT.OR P3, PT, R28, 0x29, !P0 ;  /* 0x000000291c00780c */ /* 0x000fe20004761670 */
[----:B------:R-:W-:Y:S02]  /*22bd0*/  @!P2 IMAD.X R15, R25, 0x1, R15, P4 ;  /* 0x00000001190fa824 */ /* 0x000fe400020e060f */
[----:B----4-:R-:W-:-:S05]  /*22be0*/  FMUL R12, R60, UR33 ;  /* 0x000000213c0c7c20 */ /* 0x010fca0008400000 */
[----:B------:R-:W-:-:S05]  /*22bf0*/  F2FP.SATFINITE.E4M3.F32.PACK_AB_MERGE_C R12, RZ, R12, RZ ;  /* 0x0000000cff0c723e */ /* 0x000fca00048070ff */
[----:B------:R0:W-:Y:S02]  /*22c00*/  @!P2 STG.E.U8 desc[UR40][R14.64+0x11], R12 ;  /* 0x0000110c0e00a986 */ /* 0x0001e4000c101128 */
[----:B0-----:R-:W0:Y:S01]  /*22c10*/  @!P3 LDC.64 R12, c[0x0][0x5c0] ;  /* 0x00017000ff0cbb82 */ /* 0x001e220000000a00 */
[C---:B------:R-:W-:Y:S02]  /*22c20*/  LOP3.LUT P5, RZ, R0.reuse, 0x1000, RZ, 0xc0, !PT ;  /* 0x0000100000ff7812 */ /* 0x040fe400078ac0ff */
[C---:B------:R-:W-:Y:S02]  /*22c30*/  LOP3.LUT P6, RZ, R0.reuse, 0x800, RZ, 0xc0, !PT ;  /* 0x0000080000ff7812 */ /* 0x040fe400078cc0ff */
[----:B------:R-:W-:-:S04]  /*22c40*/  LOP3.LUT R0, R0, 0xff7fffff, RZ, 0xc0, !PT ;  /* 0xff7fffff00007812 */ /* 0x000fc800078ec0ff */
[----:B------:R-:W-:Y:S02]  /*22c50*/  @P3 LOP3.LUT R0, R0, 0x800000, RZ, 0xfc, !PT ;  /* 0x0080000000003812 */ /* 0x000fe400078efcff */
[----:B0-----:R-:W-:-:S04]  /*22c60*/  @!P3 IADD3 R60, P2, P4, R24, R12, R10 ;  /* 0x0000000c183cb210 */ /* 0x001fc80007c5e00a */
[----:B------:R-:W-:Y:S02]  /*22c70*/  @!P3 IADD3.X R61, R30, R13, R9, P2, P4 ;  /* 0x0000000d1e3db210 */ /* 0x000fe400017e8409 */
[----:B------:R-:W-:-:S13]  /*22c80*/  ISETP.LT.OR P3, PT, R28, 0x2a, !P0 ;  /* 0x0000002a1c00780c */ /* 0x000fda0004761670 */
[----:B------:R-:W0:Y:S02]  /*22c90*/  @!P3 LDC.64 R12, c[0x0][0x5c0] ;  /* 0x00017000ff0cbb82 */ /* 0x000e240000000a00 */
[----:B0-----:R-:W-:Y:S01]  /*22ca0*/  @!P3 IADD3 R42, P2, P4, R24, R12, R10 ;  /* 0x0000000c182ab210 */ /* 0x001fe20007c5e00a */
[----:B---3--:R-:W-:Y:S02]  /*22cb0*/  FMUL R12, R31, UR33 ;  /* 0x000000211f0c7c20 */ /* 0x008fe40008400000 */
[----:B------:R-:W3:Y:S04]  /*22cc0*/  LDL.LU R31, [R1+0xf8] ;  /* 0x0000f800011f7983 */ /* 0x000ee80000300800 */
[----:B------:R-:W4:Y:S01]  /*22cd0*/  LDL.LU R70, [R1+0xfc] ;  /* 0x0000fc0001467983 */ /* 0x000f220000300800 */
[----:B------:R-:W-:-:S02]  /*22ce0*/  F2FP.SATFINITE.E4M3.F32.PACK_AB_MERGE_C R12, RZ, R12, RZ ;  /* 0x0000000cff0c723e */ /* 0x000fc400048070ff */
[----:B------:R-:W-:Y:S01]  /*22cf0*/  @!P3 IADD3.X R43, R30, R13, R9, P2, P4 ;  /* 0x0000000d1e2bb210 */ /* 0x000fe200017e8409 */
[----:B------:R-:W4:Y:S04]  /*22d00*/  LDL.LU R72, [R1+0x100] ;  /* 0x0001000001487983 */ /* 0x000f280000300800 */
[----:B------:R0:W-:Y:S01]  /*22d10*/  @!P5 STG.E.U8 desc[UR40][R40.64+0x18], R12 ;  /* 0x0000180c2800d986 */ /* 0x0001e2000c101128 */
[----:B------:R-:W-:-:S13]  /*22d20*/  ISETP.LT.OR P5, PT, R28, 0x31, !P0 ;  /* 0x000000311c00780c */ /* 0x000fda00047a1670 */
[----:B0-----:R-:W0:Y:S02]  /*22d30*/  @!P5 LDC.64 R12, c[0x0][0x5c0] ;  /* 0x00017000ff0cdb82 */ /* 0x001e240000000a00 */
[----:B0-----:R-:W-:-:S04]  /*22d40*/  @!P5 IADD3 R66, P2, P4, R24, R12, R10 ;  /* 0x0000000c1842d210 */ /* 0x001fc80007c5e00a */
[----:B------:R-:W-:Y:S02]  /*22d50*/  @!P5 IADD3.X R67, R30, R13, R9, P2, P4 ;  /* 0x0000000d1e43d210 */ /* 0x000fe400017e8409 */
[----:B------:R-:W-:Y:S02]  /*22d60*/  ISETP.LT.OR P4, PT, R28, 0x19, !P1 ;  /* 0x000000191c00780c */ /* 0x000fe40004f81670 */
[----:B------:R-:W-:-:S04]  /*22d70*/  LOP3.LUT R0, R0, 0xffbfffff, RZ, 0xc0, !PT ;  /* 0xffbfffff00007812 */ /* 0x000fc800078ec0ff */
[----:B------:R-:W-:-:S04]  /*22d80*/  @P3 LOP3.LUT R0, R0, 0x400000, RZ, 0xfc, !PT ;  /* 0x0040000000003812 */ /* 0x000fc800078efcff */
[----:B------:R-:W-:-:S04]  /*22d90*/  LOP3.LUT R0, R0, 0xfeffffff, RZ, 0xc0, !PT ;  /* 0xfeffffff00007812 */ /* 0x000fc800078ec0ff */
[----:B------:R-:W-:Y:S02]  /*22da0*/  @P5 LOP3.LUT R0, R0, 0x1000000, RZ, 0xfc, !PT ;  /* 0x0100000000005812 */ /* 0x000fe400078efcff */
[----:B------:R-:W-:-:S04]  /*22db0*/  @!P4 IADD3 R14, P2, P5, R3, R24, R10 ;  /* 0x00000018030ec210 */ /* 0x000fc80007d5e00a */
[----:B------:R-:W-:Y:S01]  /*22dc0*/  @!P4 IADD3.X R15, R4, R30, R9, P2, P5 ;  /* 0x0000001e040fc210 */ /* 0x000fe200017ea409 */
[----:B--2---:R-:W-:-:S05]  /*22dd0*/  FMUL R12, R29, UR33 ;  /* 0x000000211d0c7c20 */ /* 0x004fca0008400000 */
[----:B------:R-:W-:-:S05]  /*22de0*/  F2FP.SATFINITE.E4M3.F32.PACK_AB_MERGE_C R12, RZ, R12, RZ ;  /* 0x0000000cff0c723e */ /* 0x000fca00048070ff */
[----:B------:R0:W-:Y:S02]  /*22df0*/  @!P6 STG.E.U8 desc[UR40][R32.64+0x19], R12 ;  /* 0x0000190c2000e986 */ /* 0x0001e4000c101128 */
[----:B0-----:R-:W0:Y:S02]  /*22e00*/  @!P4 LDC.64 R12, c[0x0][0x5c0] ;  /* 0x00017000ff0ccb82 */ /* 0x001e240000000a00 */
[----:B0-----:R-:W-:Y:S01]  /*22e10*/  @!P4 IADD3 R12, P2, R14, R12, RZ ;  /* 0x0000000c0e0cc210 */ /* 0x001fe20007f5e0ff */
[----:B------:R-:W-:-:S04]  /*22e20*/  FMUL R14, R69, UR33 ;  /* 0x00000021450e7c20 */ /* 0x000fc80008400000 */
[----:B------:R-:W-:Y:S01]  /*22e30*/  @!P4 IMAD.X R13, R15, 0x1, R13, P2 ;  /* 0x000000010f0dc824 */ /* 0x000fe200010e060d */
[C---:B------:R-:W-:Y:S02]  /*22e40*/  ISETP.LT.OR P2, PT, R28.reuse, 0x1a, !P1 ;  /* 0x0000001a1c00780c */ /* 0x040fe40004f41670 */
[----:B------:R-:W-:Y:S02]  /*22e50*/  ISETP.LT.OR P1, PT, R28, 0x32, !P0 ;  /* 0x000000321c00780c */ /* 0x000fe40004721670 */
[----:B------:R-:W-:-:S05]  /*22e60*/  F2FP.SATFINITE.E4M3.F32.PACK_AB_MERGE_C R14, RZ, R14, RZ ;  /* 0x0000000eff0e723e */ /* 0x000fca00048070ff */
[----:B------:R0:W-:Y:S06]  /*22e70*/  @!P4 STG.E.U8 desc[UR40][R12.64+0x18], R14 ;  /* 0x0000180e0c00c986 */ /* 0x0001ec000c101128 */
[----:B0-----:R-:W0:Y:S08]  /*22e80*/  @!P1 LDC.64 R12, c[0x0][0x5c0] ;  /* 0x00017000ff0c9b82 */ /* 0x001e300000000a00 */
[----:B------:R-:W1:Y:S01]  /*22e90*/  @!P2 LDC.64 R14, c[0x0][0x5c0] ;  /* 0x00017000ff0eab82 */ /* 0x000e620000000a00 */
[----:B------:R-:W-:-:S04]  /*22ea0*/  @!P2 IADD3 R25, P5, P6, R3, R24, R10 ;  /* 0x000000180319a210 */ /* 0x000fc80007ebe00a */
[----:B------:R-:W-:Y:S02]  /*22eb0*/  @!P2 IADD3.X R29, R4, R30, R9, P5, P6 ;  /* 0x0000001e041da210 */ /* 0x000fe40002fec409 */
[----:B0-----:R-:W-:Y:S01]  /*22ec0*/  @!P1 IADD3 R32, P5, P6, R24, R12, R10 ;  /* 0x0000000c18209210 */ /* 0x001fe20007ebe00a */
[----:B------:R-:W-:Y:S01]  /*22ed0*/  FMUL R12, R68, UR33 ;  /* 0x00000021440c7c20 */ /* 0x000fe20008400000 */
[----:B-1----:R-:W-:-:S04]  /*22ee0*/  @!P2 IADD3 R14, P4, R25, R14, RZ ;  /* 0x0000000e190ea210 */ /* 0x002fc80007f9e0ff */
[----:B------:R-:W-:Y:S01]  /*22ef0*/  F2FP.SATFINITE.E4M3.F32.PACK_AB_MERGE_C R12, RZ, R12, RZ ;  /* 0x0000000cff0c723e */ /* 0x000fe200048070ff */
[----:B------:R-:W-:-:S05]  /*22f00*/  @!P2 IMAD.X R15, R29, 0x1, R15, P4 ;  /* 0x000000011d0fa824 */ /* 0x000fca00020e060f */
[----:B------:R3:W-:Y:S02]  /*22f10*/  @!P2 STG.E.U8 desc[UR40][R14.64+0x19], R12 ;  /* 0x0000190c0e00a986 */ /* 0x0007e4000c101128 */
[----:B---3--:R-:W-:Y:S02]  /*22f20*/  FMUL R14, R31, UR33 ;  /* 0x000000211f0e7c20 */ /* 0x008fe40008400000 */
[----:B------:R-:W2:Y:S01]  /*22f30*/  LDL.LU R31, [R1+0x104] ;  /* 0x00010400011f7983 */ /* 0x000ea20000300800 */
[----:B------:R-:W-:Y:S02]  /*22f40*/  @!P1 IADD3.X R33, R30, R13, R9, P5, P6 ;  /* 0x0000000d1e219210 */ /* 0x000fe40002fec409 */
[----:B------:R-:W-:Y:S01]  /*22f50*/  ISETP.LT.OR P5, PT, R28, 0x39, !P0 ;  /* 0x000000391c00780c */ /* 0x000fe200047a1670 */
[----:B------:R-:W3:-:S12]  /*22f60*/  LDL.LU R71, [R1+0x108] ;  /* 0x0001080001477983 */ /* 0x000ed80000300800 */
[----:B------:R-:W0:Y:S01]  /*22f70*/  @!P5 LDC.64 R12, c[0x0][0x5c0] ;  /* 0x00017000ff0cdb82 */ /* 0x000e220000000a00 */
[----:B------:R-:W-:Y:S02]  /*22f80*/  ISETP.GE.AND P6, PT, R11, 0x1, PT ;  /* 0x000000010b00780c */ /* 0x000fe40003fc6270 */
[----:B0-----:R-:W-:-:S04]  /*22f90*/  @!P5 IADD3 R68, P2, P4, R24, R12, R10 ;  /* 0x0000000c1844d210 */ /* 0x001fc80007c5e00a */
[----:B------:R-:W-:Y:S02]  /*22fa0*/  @!P5 IADD3.X R69, R30, R13, R9, P2, P4 ;  /* 0x0000000d1e45d210 */ /* 0x000fe400017e8409 */
[----:B------:R-:W-:-:S13]  /*22fb0*/  ISETP.LT.OR P2, PT, R28, 0x21, !P6 ;  /* 0x000000211c00780c */ /* 0x000fda0007741670 */
[----:B------:R-:W0:Y:S01]  /*22fc0*/  @!P2 LDC.64 R12, c[0x0][0x5c0] ;  /* 0x00017000ff0cab82 */ /* 0x000e220000000a00 */
[----:B------:R-:W-:Y:S02]  /*22fd0*/  F2FP.SATFINITE.E4M3.F32.PACK_AB_MERGE_C R14, RZ, R14, RZ ;  /* 0x0000000eff0e723e */ /* 0x000fe400048070ff */
[----:B0-----:R-:W-:-:S05]  /*22fe0*/  @!P2 IADD3 R12, P4, R24, R12, RZ ;  /* 0x0000000c180ca210 */ /* 0x001fca0007f9e0ff */
[----:B------:R-:W-:-:S05]  /*22ff0*/  @!P2 IMAD.X R13, R30, 0x1, R13, P4 ;  /* 0x000000011e0da824 */ /* 0x000fca00020e060d */
[----:B------:R4:W-:Y:S01]  /*23000*/  @!P2 STG.E.U8 desc[UR40][R12.64+0x20], R14 ;  /* 0x0000200e0c00a986 */ /* 0x0009e2000c101128 */
[----:B------:R-:W-:Y:S01]  /*23010*/  ISETP.LT.OR P2, PT, R28, 0x22, !P6 ;  /* 0x000000221c00780c */ /* 0x000fe20007741670 */
[----:B----4-:R-:W-:Y:S02]  /*23020*/  FMUL R14, R70, UR33 ;  /* 0x00000021460e7c20 */ /* 0x010fe40008400000 */
[----:B------:R-:W4:Y:S10]  /*23030*/  LDL.LU R70, [R1+0x10c] ;  /* 0x00010c0001467983 */ /* 0x000f340000300800 */
[----:B------:R-:W0:Y:S01]  /*23040*/  @!P2 LDC.64 R12, c[0x0][0x5c0] ;  /* 0x00017000ff0cab82 */ /* 0x000e220000000a00 */
[----:B------:R-:W-:-:S02]  /*23050*/  ISETP.LT.OR P0, PT, R28, 0x3a, !P0 ;  /* 0x0000003a1c00780c */ /* 0x000fc40004701670 */
[----:B------:R-:W-:Y:S02]  /*23060*/  F2FP.SATFINITE.E4M3.F32.PACK_AB_MERGE_C R14, RZ, R14, RZ ;  /* 0x0000000eff0e723e */ /* 0x000fe400048070ff */
[----:B------:R-:W-:Y:S02]  /*23070*/  LOP3.LUT R0, R0, 0xfffff7ff, RZ, 0xc0, !PT ;  /* 0xfffff7ff00007812 */ /* 0x000fe400078ec0ff */
[----:B0-----:R-:W-:-:S05]  /*23080*/  @!P2 IADD3 R12, P4, R24, R12, RZ ;  /* 0x0000000c180ca210 */ /* 0x001fca0007f9e0ff */
[----:B------:R-:W-:-:S05]  /*23090*/  @!P2 IMAD.X R13, R30, 0x1, R13, P4 ;  /* 0x000000011e0da824 */ /* 0x000fca00020e060d */
[----:B------:R0:W-:Y:S01]  /*230a0*/  @!P2 STG.E.U8 desc[UR40][R12.64+0x21], R14 ;  /* 0x0000210e0c00a986 */ /* 0x0001e2000c101128 */
[----:B------:R-:W-:Y:S01]  /*230b0*/  @P1 LOP3.LUT R0, R0, 0x800, RZ, 0xfc, !PT ;  /* 0x0000080000001812 */ /* 0x000fe200078efcff */
[----:B0-----:R-:W0:Y:S03]  /*230c0*/  @!P0 LDC.64 R12, c[0x0][0x5c0] ;  /* 0x00017000ff0c8b82 */ /* 0x001e260000000a00 */
[----:B------:R-:W-:Y:S02]  /*230d0*/  LOP3.LUT R0, R0, 0xfdffffff, RZ, 0xc0, !PT ;  /* 0xfdffffff00007812 */ /* 0x000fe400078ec0ff */
[----:B------:R-:W-:Y:S02]  /*230e0*/  LOP3.LUT P1, RZ, R5, 0x20000, RZ, 0xc0, !PT ;  /* 0x0002000005ff7812 */ /* 0x000fe4000782c0ff */
[----:B------:R-:W-:Y:S02]  /*230f0*/  @P5 LOP3.LUT R0, R0, 0x2000000, RZ, 0xfc, !PT ;  /* 0x0200000000005812 */ /* 0x000fe400078efcff */
[----:B------:R-:W-:-:S02]  /*23100*/  ISETP.LT.OR P5, PT, R28, 0x41, !P1 ;  /* 0x000000411c00780c */ /* 0x000fc40004fa1670 */
[----:B0-----:R-:W-:-:S04]  /*23110*/  @!P0 IADD3 R40, P2, P4, R24, R12, R10 ;  /* 0x0000000c18288210 */ /* 0x001fc80007c5e00a */
[----:B------:R-:W-:-:S07]  /*23120*/  @!P0 IADD3.X R41, R30, R13, R9, P2, P4 ;  /* 0x0000000d1e298210 */ /* 0x000fce00017e8409 */
[----:B------:R-:W0:Y:S01]  /*23130*/  @!P5 LDC.64 R12, c[0x0][0x5c0] ;  /* 0x00017000ff0cdb82 */ /* 0x000e220000000a00 */
[----:B------:R-:W-:-:S04]  /*23140*/  LOP3.LUT R0, R0, 0xffffefff, RZ, 0xc0, !PT ;  /* 0xffffefff00007812 */ /* 0x000fc800078ec0ff */
[----:B------:R-:W-:Y:S02]  /*23150*/  @P0 LOP3.LUT R0, R0, 0x1000, RZ, 0xfc, !PT ;  /* 0x0000100000000812 */ /* 0x000fe400078efcff */
[----:B------:R-:W-:Y:S02]  /*23160*/  ISETP.LT.OR P0, PT, R28, 0x21, !P1 ;  /* 0x000000211c00780c */ /* 0x000fe40004f01670 */
[----:B0-----:R-:W-:Y:S01]  /*23170*/  @!P5 IADD3 R104, P2, P4, R24, R12, R3 ;  /* 0x0000000c1868d210 */ /* 0x001fe20007c5e003 */
[----:B------:R-:W-:-:S03]  /*23180*/  FMUL R12, R72, UR33 ;  /* 0x00000021480c7c20 */ /* 0x000fc60008400000 */
[----:B------:R-:W-:Y:S02]  /*23190*/  @!P5 IADD3.X R105, R30, R13, R4, P2, P4 ;  /* 0x0000000d1e69d210 */ /* 0x000fe400017e8404 */
[----:B------:R-:W-:Y:S02]  /*231a0*/  ISETP.LT.OR P5, PT, R28, 0x42, !P1 ;  /* 0x000000421c00780c */ /* 0x000fe40004fa1670 */
[----:B------:R-:W-:-:S05]  /*231b0*/  F2FP.SATFINITE.E4M3.F32.PACK_AB_MERGE_C R12, RZ, R12, RZ ;  /* 0x0000000cff0c723e */ /* 0x000fca00048070ff */
[----:B------:R0:W-:Y:S06]  /*231c0*/  @!P0 STG.E.U8 desc[UR40][R50.64+0x20], R12 ;  /* 0x0000200c32008986 */ /* 0x0001ec000c101128 */
[----:B0-----:R-:W0:Y:S02]  /*231d0*/  @!P5 LDC.64 R12, c[0x0][0x5c0] ;  /* 0x00017000ff0cdb82 */ /* 0x001e240000000a00 */
[----:B0-----:R-:W-:Y:S01]  /*231e0*/  @!P5 IADD3 R50, P2, P4, R24, R12, R3 ;  /* 0x0000000c1832d210 */ /* 0x001fe20007c5e003 */
[----:B--2---:R-:W-:Y:S02]  /*231f0*/  FMUL R12, R31, UR33 ;  /* 0x000000211f0c7c20 */ /* 0x004fe40008400000 */
[----:B------:R-:W2:Y:S01]  /*23200*/  LDL.LU R31, [R1+0x110] ;  /* 0x00011000011f7983 */ /* 0x000ea20000300800 */
[----:B------:R-:W-:-:S02]  /*23210*/  ISETP.LT.OR P0, PT, R28, 0x22, !P1 ;  /* 0x000000221c00780c */ /* 0x000fc40004f01670 */
[----:B------:R-:W-:-:S11]  /*23220*/  F2FP.SATFINITE.E4M3.F32.PACK_AB_MERGE_C R12, RZ, R12, RZ ;  /* 0x0000000cff0c723e */ /* 0x000fd600048070ff */
[----:B------:R0:W-:Y:S01]  /*23230*/  @!P0 STG.E.U8 desc[UR40][R22.64+0x21], R12 ;  /* 0x0000210c16008986 */ /* 0x0001e2000c101128 */
[----:B------:R-:W-:Y:S01]  /*23240*/  ISETP.LT.OR P0, PT, R28, 0x49, !P1 ;  /* 0x000000491c00780c */ /* 0x000fe20004f01670 */
[----:B---3--:R-:W-:Y:S01]  /*23250*/  FMUL R14, R71, UR33 ;  /* 0x00000021470e7c20 */ /* 0x008fe20008400000 */
[----:B------:R-:W-:Y:S01]  /*23260*/  @!P5 IADD3.X R51, R30, R13, R4, P2, P4 ;  /* 0x0000000d1e33d210 */ /* 0x000fe200017e8404 */
[----:B------:R-:W3:Y:S10]  /*23270*/  LDL.LU R71, [R1+0x114] ;  /* 0x0001140001477983 */ /* 0x000ef40000300800 */
[----:B0-----:R-:W0:Y:S02]  /*23280*/  @!P0 LDC.64 R12, c[0x0][0x5c0] ;  /* 0x00017000ff0c8b82 */ /* 0x001e240000000a00 */
[----:B0-----:R-:W-:-:S04]  /*23290*/  @!P0 IADD3 R112, P2, P4, R24, R12, R3 ;  /* 0x0000000c18708210 */ /* 0x001fc80007c5e003 */
[----:B------:R-:W-:Y:S02]  /*232a0*/  @!P0 IADD3.X R113, R30, R13, R4, P2, P4 ;  /* 0x0000000d1e718210 */ /* 0x000fe400017e8404 */
[----:B------:R-:W-:-:S13]  /*232b0*/  ISETP.LT.OR P2, PT, R28, 0x29, !P6 ;  /* 0x000000291c00780c */ /* 0x000fda0007741670 */
[----:B------:R-:W0:Y:S01]  /*232c0*/  @!P2 LDC.64 R12, c[0x0][0x5c0] ;  /* 0x00017000ff0cab82 */ /* 0x000e220000000a00 */
[----:B------:R-:W-:Y:S02]  /*232d0*/  F2FP.SATFINITE.E4M3.F32.PACK_AB_MERGE_C R14, RZ, R14, RZ ;  /* 0x0000000eff0e723e */ /* 0x000fe400048070ff */
[----:B0-----:R-:W-:-:S05]  /*232e0*/  @!P2 IADD3 R12, P4, R24, R12, RZ ;  /* 0x0000000c180ca210 */ /* 0x001fca0007f9e0ff */
[----:B------:R-:W-:-:S05]  /*232f0*/  @!P2 IMAD.X R13, R30, 0x1, R13, P4 ;  /* 0x000000011e0da824 */ /* 0x000fca00020e060d */
[----:B------:R4:W-:Y:S02]  /*23300*/  @!P2 STG.E.U8 desc[UR40][R12.64+0x28], R14 ;  /* 0x0000280e0c00a986 */ /* 0x0009e4000c101128 */
[----:B----4-:R-:W-:Y:S02]  /*23310*/  FMUL R14, R70, UR33 ;  /* 0x00000021460e7c20 */ /* 0x010fe40008400000 */
[----:B------:R-:W4:Y:S01]  /*23320*/  LDL.LU R70, [R1+0x118] ;  /* 0x0001180001467983 */ /* 0x000f220000300800 */
[----:B------:R-:W-:-:S13]  /*23330*/  ISETP.LT.OR P2, PT, R28, 0x2a, !P6 ;  /* 0x0000002a1c00780c */ /* 0x000fda0007741670 */
[----:B------:R-:W0:Y:S01]  /*23340*/  @!P2 LDC.64 R12, c[0x0][0x5c0] ;  /* 0x00017000ff0cab82 */ /* 0x000e220000000a00 */
[----:B------:R-:W-:Y:S02]  /*23350*/  ISETP.LT.OR P0, PT, R28, 0x4a, !P1 ;  /* 0x0000004a1c00780c */ /* 0x000fe40004f01670 */
[----:B------:R-:W-:Y:S02]  /*23360*/  F2FP.SATFINITE.E4M3.F32.PACK_AB_MERGE_C R14, RZ, R14, RZ ;  /* 0x0000000eff0e723e */ /* 0x000fe400048070ff */
[----:B0-----:R-:W-:-:S05]  /*23370*/  @!P2 IADD3 R12, P4, R24, R12, RZ ;  /* 0x0000000c180ca210 */ /* 0x001fca0007f9e0ff */
[----:B------:R-:W-:-:S05]  /*23380*/  @!P2 IMAD.X R13, R30, 0x1, R13, P4 ;  /* 0x000000011e0da824 */ /* 0x000fca00020e060d */
[----:B------:R0:W-:Y:S02]  /*23390*/  @!P2 STG.E.U8 desc[UR40][R12.64+0x29], R14 ;  /* 0x0000290e0c00a986 */ /* 0x0001e4000c101128 */
[----:B0-----:R-:W0:Y:S01]  /*233a0*/  @!P0 LDC.64 R12, c[0x0][0x5c0] ;  /* 0x00017000ff0c8b82 */ /* 0x001e220000000a00 */
[----:B------:R-:W-:Y:S02]  /*233b0*/  ISETP.LT.OR P5, PT, R28, 0x51, !P1 ;  /* 0x000000511c00780c */ /* 0x000fe40004fa1670 */
[----:B0-----:R-:W-:-:S04]  /*233c0*/  @!P0 IADD3 R22, P2, P4, R24, R12, R3 ;  /* 0x0000000c18168210 */ /* 0x001fc80007c5e003 */
[----:B------:R-:W-:-:S07]  /*233d0*/  @!P0 IADD3.X R23, R30, R13, R4, P2, P4 ;  /* 0x0000000d1e178210 */ /* 0x000fce00017e8404 */
[----:B------:R-:W0:Y:S02]  /*233e0*/  @!P5 LDC.64 R12, c[0x0][0x5c0] ;  /* 0x00017000ff0cdb82 */ /* 0x000e240000000a00 */
[----:B0-----:R-:W-:Y:S02]  /*233f0*/  @!P5 IADD3 R128, P2, P4, R24, R12, R3 ;  /* 0x0000000c1880d210 */ /* 0x001fe40007c5e003 */
[----:B------:R-:W-:Y:S02]  /*23400*/  LOP3.LUT R0, R0, 0xdfffffff, RZ, 0xc0, !PT ;  /* 0xdfffffff00007812 */ /* 0x000fe400078ec0ff */
[----:B------:R-:W-:Y:S02]  /*23410*/  ISETP.LT.OR P0, PT, R28, 0x29, !P1 ;  /* 0x000000291c00780c */ /* 0x000fe40004f01670 */
[----:B------:R-:W-:Y:S02]  /*23420*/  @P5 LOP3.LUT R0, R0, 0x20000000, RZ, 0xfc, !PT ;  /* 0x2000000000005812 */ /* 0x000fe400078efcff */
[----:B------:R-:W-:-:S02]  /*23430*/  @!P5 IADD3.X R129, R30, R13, R4, P2, P4 ;  /* 0x0000000d1e81d210 */ /* 0x000fc400017e8404 */
[----:B------:R-:W-:Y:S01]  /*23440*/  ISETP.LT.OR P5, PT, R28, 0x52, !P1 ;  /* 0x000000521c00780c */ /* 0x000fe20004fa1670 */
[----:B--2---:R-:W-:Y:S02]  /*23450*/  FMUL R12, R31, UR33 ;  /* 0x000000211f0c7c20 */ /* 0x004fe40008400000 */
[----:B------:R-:W2:Y:S03]  /*23460*/  LDL.LU R31, [R1+0x11c] ;  /* 0x00011c00011f7983 */ /* 0x000ea60000300800 */
[----:B------:R-:W-:-:S05]  /*23470*/  F2FP.SATFINITE.E4M3.F32.PACK_AB_MERGE_C R12, RZ, R12, RZ ;  /* 0x0000000cff0c723e */ /* 0x000fca00048070ff */
[----:B------:R0:W-:Y:S02]  /*23480*/  @!P0 STG.E.U8 desc[UR40][R48.64+0x28], R12 ;  /* 0x0000280c30008986 */ /* 0x0001e4000c101128 */
[----:B0-----:R-:W0:Y:S02]  /*23490*/  @!P5 LDC.64 R12, c[0x0][0x5c0] ;  /* 0x00017000ff0cdb82 */ /* 0x001e240000000a00 */
[----:B0-----:R-:W-:Y:S01]  /*234a0*/  @!P5 IADD3 R124, P2, P4, R24, R12, R3 ;  /* 0x0000000c187cd210 */ /* 0x001fe20007c5e003 */
[----:B---3--:R-:W-:Y:S02]  /*234b0*/  FMUL R12, R71, UR33 ;  /* 0x00000021470c7c20 */ /* 0x008fe40008400000 */
[----:B------:R-:W3:Y:S01]  /*234c0*/  LDL.LU R71, [R1+0x120] ;  /* 0x0001200001477983 */ /* 0x000ee20000300800 */
[----:B------:R-:W-:Y:S02]  /*234d0*/  ISETP.LT.OR P0, PT, R28, 0x2a, !P1 ;  /* 0x0000002a1c00780c */ /* 0x000fe40004f01670 */
[----:B------:R-:W-:-:S11]  /*234e0*/  F2FP.SATFINITE.E4M3.F32.PACK_AB_MERGE_C R12, RZ, R12, RZ ;  /* 0x0000000cff0c723e */ /* 0x000fd600048070ff */
[----:B------:R0:W-:Y:S01]  /*234f0*/  @!P0 STG.E.U8 desc[UR40][R44.64+0x29], R12 ;  /* 0x0000290c2c008986 */ /* 0x0001e2000c101128 */
[----:B------:R-:W-:Y:S02]  /*23500*/  ISETP.LT.OR P0, PT, R28, 0x59, !P1 ;  /* 0x000000591c00780c */ /* 0x000fe40004f01670 */
[----:B------:R-:W-:-:S11]  /*23510*/  @!P5 IADD3.X R125, R30, R13, R4, P2, P4 ;  /* 0x0000000d1e7dd210 */ /* 0x000fd600017e8404 */
[----:B0-----:R-:W0:Y:S01]  /*23520*/  @!P0 LDC.64 R12, c[0x0][0x5c0] ;  /* 0x00017000ff0c8b82 */ /* 0x001e220000000a00 */
[----:B----4-:R-:W-:Y:S02]  /*23530*/  FMUL R14, R70, UR33 ;  /* 0x00000021460e7c20 */ /* 0x010fe40008400000 */
[----:B------:R-:W4:Y:S01]  /*23540*/  LDL.LU R70, [R1+0x124] ;  /* 0x0001240001467983 */ /* 0x000f220000300800 */
        /* <DEDUP_REMOVED lines=8> */
[----:B------:R-:W-:-:S13]  /*235d0*/  ISETP.LT.OR P2, PT, R28, 0x32, !P6 ;  /* 0x000000321c00780c */ /* 0x000fda0007741670 */
[----:B0-----:R-:W0:Y:S01]  /*235e0*/  @!P2 LDC.64 R12, c[0x0][0x5c0] ;  /* 0x00017000ff0cab82 */ /* 0x001e220000000a00 */
[----:B------:R-:W-:-:S04]  /*235f0*/  LOP3.LUT R2, R2, 0xfffffffe, RZ, 0xc0, !PT ;  /* 0xfffffffe02027812 */ /* 0x000fc800078ec0ff */
[----:B------:R-:W-:Y:S02]  /*23600*/  @P0 LOP3.LUT R2, R2, 0x1, RZ, 0xfc, !PT ;  /* 0x0000000102020812 */ /* 0x000fe400078efcff */
[----:B------:R-:W-:Y:S02]  /*23610*/  ISETP.LT.OR P0, PT, R28, 0x5a, !P1 ;  /* 0x0000005a1c00780c */ /* 0x000fe40004f01670 */
[----:B0-----:R-:W-:-:S05]  /*23620*/  @!P2 IADD3 R12, P4, R24, R12, RZ ;  /* 0x0000000c180ca210 */ /* 0x001fca0007f9e0ff */
[----:B------:R-:W-:Y:S01]  /*23630*/  @!P2 IMAD.X R13, R30, 0x1, R13, P4 ;  /* 0x000000011e0da824 */ /* 0x000fe200020e060d */
[----:B------:R-:W-:Y:S02]  /*23640*/  LOP3.LUT R0, R0, 0xffffbfff, RZ, 0xc0, !PT ;  /* 0xffffbfff00007812 */ /* 0x000fe400078ec0ff */
[C---:B------:R-:W-:Y:S02]  /*23650*/  LOP3.LUT P3, RZ, R5.reuse, 0x40000, RZ, 0xc0, !PT ;  /* 0x0004000005ff7812 */ /* 0x040fe4000786c0ff */
[----:B------:R-:W-:Y:S02]  /*23660*/  LOP3.LUT R5, R5, 0xffffdfff, RZ, 0xc0, !PT ;  /* 0xffffdfff05057812 */ /* 0x000fe400078ec0ff */
[----:B------:R-:W-:Y:S02]  /*23670*/  @P5 LOP3.LUT R0, R0, 0x4000, RZ, 0xfc, !PT ;  /* 0x0000400000005812 */ /* 0x000fe400078efcff */
[----:B------:R-:W-:Y:S02]  /*23680*/  @P1 LOP3.LUT R5, R5, 0x2000, RZ, 0xfc, !PT ;  /* 0x0000200005051812 */ /* 0x000fe400078efcff */
[----:B------:R-:W-:-:S02]  /*23690*/  LOP3.LUT P5, RZ, R0, 0x1, RZ, 0xc0, !PT ;  /* 0x0000000100ff7812 */ /* 0x000fc400078ac0ff */
[C---:B------:R-:W-:Y:S02]  /*236a0*/  LOP3.LUT P1, RZ, R0.reuse, 0x8000, RZ, 0xc0, !PT ;  /* 0x0000800000ff7812 */ /* 0x040fe4000782c0ff */
        /* <DEDUP_REMOVED lines=12> */
[----:B---3--:R-:W-:Y:S02]  /*23770*/  FMUL R12, R71, UR33 ;  /* 0x00000021470c7c20 */ /* 0x008fe40008400000 */
[----:B------:R-:W3:Y:S03]  /*23780*/  LDL.LU R71, [R1+0x12c] ;  /* 0x00012c0001477983 */ /* 0x000ee60000300800 */
[----:B------:R-:W-:-:S05]  /*23790*/  F2FP.SATFINITE.E4M3.F32.PACK_AB_MERGE_C R12, RZ, R12, RZ ;  /* 0x0000000cff0c723e */ /* 0x000fca00048070ff */
[----:B------:R0:W-:Y:S01]  /*237a0*/  @!P1 STG.E.U8 desc[UR40][R58.64+0x30], R12 ;  /* 0x0000300c3a009986 */ /* 0x0001e2000c101128 */
[----:B------:R-:W-:Y:S02]  /*237b0*/  ISETP.LT.OR P1, PT, R28, 0x42, !P3 ;  /* 0x000000421c00780c */ /* 0x000fe40005f21670 */
[----:B------:R-:W-:-:S11]  /*237c0*/  @!P0 IADD3.X R127, R30, R13, R7, P2, P4 ;  /* 0x0000000d1e7f8210 */ /* 0x000fd600017e8407 */
[----:B0-----:R-:W0:Y:S02]  /*237d0*/  @!P1 LDC.64 R12, c[0x0][0x5c0] ;  /* 0x00017000ff0c9b82 */ /* 0x001e240000000a00 */
[----:B0-----:R-:W-:Y:S01]  /*237e0*/  @!P1 IADD3 R120, P2, P4, R24, R12, R8 ;  /* 0x0000000c18789210 */ /* 0x001fe20007c5e008 */
[----:B----4-:R-:W-:Y:S02]  /*237f0*/  FMUL R12, R70, UR33 ;  /* 0x00000021460c7c20 */ /* 0x010fe40008400000 */
[----:B------:R-:W4:Y:S03]  /*23800*/  LDL.LU R70, [R1+0x130] ;  /* 0x0001300001467983 */ /* 0x000f260000300800 */
[----:B------:R-:W-:-:S05]  /*23810*/  F2FP.SATFINITE.E4M3.F32.PACK_AB_MERGE_C R12, RZ, R12, RZ ;  /* 0x0000000cff0c723e */ /* 0x000fca00048070ff */
[----:B------:R0:W-:Y:S01]  /*23820*/  @!P5 STG.E.U8 desc[UR40][R34.64+0x31], R12 ;  /* 0x0000310c2200d986 */ /* 0x0001e2000c101128 */
[----:B------:R-:W-:Y:S02]  /*23830*/  ISETP.LT.OR P5, PT, R28, 0x49, !P3 ;  /* 0x000000491c00780c */ /* 0x000fe40005fa1670 */
[----:B------:R-:W-:-:S11]  /*23840*/  @!P1 IADD3.X R121, R30, R13, R7, P2, P4 ;  /* 0x0000000d1e799210 */ /* 0x000fd600017e8407 */
[----:B0-----:R-:W0:Y:S02]  /*23850*/  @!P5 LDC.64 R12, c[0x0][0x5c0] ;  /* 0x00017000ff0cdb82 */ /* 0x001e240000000a00 */
[----:B0-----:R-:W-:-:S04]  /*23860*/  @!P5 IADD3 R132, P2, P4, R24, R12, R8 ;  /* 0x0000000c1884d210 */ /* 0x001fc80007c5e008 */
[----:B------:R-:W-:Y:S02]  /*23870*/  @!P5 IADD3.X R133, R30, R13, R7, P2, P4 ;  /* 0x0000000d1e85d210 */ /* 0x000fe400017e8407 */
[----:B------:R-:W-:-:S13]  /*23880*/  ISETP.LT.OR P2, PT, R28, 0x39, !P6 ;  /* 0x000000391c00780c */ /* 0x000fda0007741670 */
[----:B------:R-:W0:Y:S02]  /*23890*/  @!P2 LDC.64 R12, c[0x0][0x5c0] ;  /* 0x00017000ff0cab82 */ /* 0x000e240000000a00 */
[----:B0-----:R-:W-:-:S05]  /*238a0*/  @!P2 IADD3 R12, P4, R24, R12, RZ ;  /* 0x0000000c180ca210 */ /* 0x001fca0007f9e0ff */
[----:B------:R-:W-:Y:S02]  /*238b0*/  @!P2 IMAD.X R13, R30, 0x1, R13, P4 ;  /* 0x000000011e0da824 */ /* 0x000fe400020e060d */
[----:B--2---:R-:W-:Y:S02]  /*238c0*/  FMUL R14, R31, UR33 ;  /* 0x000000211f0e7c20 */ /* 0x004fe40008400000 */
[----:B------:R-:W2:Y:S03]  /*238d0*/  LDL.LU R31, [R1+0x134] ;  /* 0x00013400011f7983 */ /* 0x000ea60000300800 */
[----:B------:R-:W-:-:S05]  /*238e0*/  F2FP.SATFINITE.E4M3.F32.PACK_AB_MERGE_C R14, RZ, R14, RZ ;  /* 0x0000000eff0e723e */ /* 0x000fca00048070ff */
[----:B------:R0:W-:Y:S01]  /*238f0*/  @!P2 STG.E.U8 desc[UR40][R12.64+0x38], R14 ;  /* 0x0000380e0c00a986 */ /* 0x0001e2000c101128 */
[----:B------:R-:W-:-:S13]  /*23900*/  ISETP.LT.OR P2, PT, R28, 0x3a, !P6 ;  /* 0x0000003a1c00780c */ /* 0x000fda0007741670 */
[----:B0-----:R-:W0:Y:S01]  /*23910*/  @!P2 LDC.64 R12, c[0x0][0x5c0] ;  /* 0x00017000ff0cab82 */ /* 0x001e220000000a00 */
[----:B------:R-:W-:Y:S02]  /*23920*/  ISETP.LT.OR P6, PT, R28, 0x4a, !P3 ;  /* 0x0000004a1c00780c */ /* 0x000fe40005fc1670 */
[----:B------:R-:W-:-:S04]  /*23930*/  LOP3.LUT R0, R0, 0x7fffffff, RZ, 0xc0, !PT ;  /* 0x7fffffff00007812 */ /* 0x000fc800078ec0ff */
[----:B------:R-:W-:Y:S02]  /*23940*/  @P0 LOP3.LUT R0, R0, 0x80000000, RZ, 0xfc, !PT ;  /* 0x8000000000000812 */ /* 0x000fe400078efcff */
[----:B0-----:R-:W-:-:S05]  /*23950*/  @!P2 IADD3 R12, P4, R24, R12, RZ ;  /* 0x0000000c180ca210 */ /* 0x001fca0007f9e0ff */
[----:B------:R-:W-:Y:S01]  /*23960*/  @!P2 IMAD.X R13, R30, 0x1, R13, P4 ;  /* 0x000000011e0da824 */ /* 0x000fe200020e060d */
[----:B------:R-:W-:-:S04]  /*23970*/  LOP3.LUT R0, R0, 0xffffffdf, RZ, 0xc0, !PT ;  /* 0xffffffdf00007812 */ /* 0x000fc800078ec0ff */
[----:B------:R-:W-:-:S04]  /*23980*/  @P1 LOP3.LUT R0, R0, 0x20, RZ, 0xfc, !PT ;  /* 0x0000002000001812 */ /* 0x000fc800078efcff */
[C---:B------:R-:W-:Y:S02]  /*23990*/  LOP3.LUT P1, RZ, R0.reuse, 0x10000, RZ, 0xc0, !PT ;  /* 0x0001000000ff7812 */ /* 0x040fe4000782c0ff */
[----:B------:R-:W-:Y:S01]  /*239a0*/  LOP3.LUT R0, R0, 0xffff7fff, RZ, 0xc0, !PT ;  /* 0xffff7fff00007812 */ /* 0x000fe200078ec0ff */
[----:B---3--:R-:W-:-:S03]  /*239b0*/  FMUL R14, R71, UR33 ;  /* 0x00000021470e7c20 */ /* 0x008fc60008400000 */
[----:B------:R-:W-:Y:S01]  /*239c0*/  @P5 LOP3.LUT R0, R0, 0x8000, RZ, 0xfc, !PT ;  /* 0x0000800000005812 */ /* 0x000fe200078efcff */
[----:B------:R-:W3:Y:S01]  /*239d0*/  LDL.LU R71, [R1+0x138] ;  /* 0x0001380001477983 */ /* 0x000ee20000300800 */
[----:B------:R-:W-:-:S05]  /*239e0*/  F2FP.SATFINITE.E4M3.F32.PACK_AB_MERGE_C R14, RZ, R14, RZ ;  /* 0x0000000eff0e723e */ /* 0x000fca00048070ff */
[----:B------:R0:W-:Y:S02]  /*239f0*/  @!P2 STG.E.U8 desc[UR40][R12.64+0x39], R14 ;  /* 0x0000390e0c00a986 */ /* 0x0001e4000c101128 */
[----:B0-----:R-:W0:Y:S01]  /*23a00*/  @!P6 LDC.64 R12, c[0x0][0x5c0] ;  /* 0x00017000ff0ceb82 */ /* 0x001e220000000a00 */
        /* <DEDUP_REMOVED lines=8> */
[----:B----4-:R-:W-:Y:S02]  /*23a90*/  FMUL R12, R70, UR33 ;  /* 0x00000021460c7c20 */ /* 0x010fe40008400000 */
[----:B------:R-:W4:Y:S03]  /*23aa0*/  LDL.LU R70, [R1+0x13c] ;  /* 0x00013c0001467983 */ /* 0x000f260000300800 */
[----:B------:R-:W-:-:S05]  /*23ab0*/  F2FP.SATFINITE.E4M3.F32.PACK_AB_MERGE_C R12, RZ, R12, RZ ;  /* 0x0000000cff0c723e */ /* 0x000fca00048070ff */
[----:B------:R0:W-:Y:S01]  /*23ac0*/  @!P1 STG.E.U8 desc[UR40][R56.64+0x38], R12 ;  /* 0x0000380c38009986 */ /* 0x0001e2000c101128 */
[----:B------:R-:W-:Y:S02]  /*23ad0*/  ISETP.LT.OR P1, PT, R28, 0x52, !P3 ;  /* 0x000000521c00780c */ /* 0x000fe40005f21670 */
[----:B------:R-:W-:-:S11]  /*23ae0*/  @!P6 IADD3.X R137, R30, R13, R7, P2, P4 ;  /* 0x0000000d1e89e210 */ /* 0x000fd600017e8407 */
[----:B0-----:R-:W0:Y:S01]  /*23af0*/  @!P1 LDC.64 R12, c[0x0][0x5c0] ;  /* 0x00017000ff0c9b82 */ /* 0x001e220000000a00 */
[----:B------:R-:W-:-:S04]  /*23b00*/  LOP3.LUT R2, R2, 0xffffefff, RZ, 0xc0, !PT ;  /* 0xffffefff02027812 */ /* 0x000fc800078ec0ff */
[----:B------:R-:W-:Y:S02]  /*23b10*/  @P6 LOP3.LUT R2, R2, 0x1000, RZ, 0xfc, !PT ;  /* 0x0000100002026812 */ /* 0x000fe400078efcff */
[C---:B------:R-:W-:Y:S02]  /*23b20*/  LOP3.LUT P6, RZ, R0.reuse, 0x40, RZ, 0xc0, !PT ;  /* 0x0000004000ff7812 */ /* 0x040fe400078cc0ff */
[----:B------:R-:W-:Y:S02]  /*23b30*/  LOP3.LUT R0, R0, 0xfffeffff, RZ, 0xc0, !PT ;  /* 0xfffeffff00007812 */ /* 0x000fe400078ec0ff */
[----:B0-----:R-:W-:Y:S02]  /*23b40*/  @!P1 IADD3 R134, P2, P4, R24, R12, R8 ;  /* 0x0000000c18869210 */ /* 0x001fe40007c5e008 */
[----:B------:R-:W-:Y:S02]  /*23b50*/  @P1 LOP3.LUT R0, R0, 0x10000, RZ, 0xfc, !PT ;  /* 0x0001000000001812 */ /* 0x000fe400078efcff */
[----:B------:R-:W-:-:S02]  /*23b60*/  @!P1 IADD3.X R135, R30, R13, R7, P2, P4 ;  /* 0x0000000d1e879210 */ /* 0x000fc400017e8407 */
[----:B------:R-:W-:Y:S02]  /*23b70*/  ISETP.LT.OR P1, PT, R28, 0x59, !P3 ;  /* 0x000000591c00780c */ /* 0x000fe40005f21670 */
[----:B------:R-:W-:Y:S01]  /*23b80*/  LOP3.LUT R0, R0, 0xffffff7f, RZ, 0xc0, !PT ;  /* 0xffffff7f00007812 */ /* 0x000fe200078ec0ff */
[----:B--2---:R-:W-:Y:S02]  /*23b90*/  FMUL R12, R31, UR33 ;  /* 0x000000211f0c7c20 */ /* 0x004fe40008400000 */
[----:B------:R-:W2:Y:S03]  /*23ba0*/  LDL.LU R31, [R1+0x140] ;  /* 0x00014000011f7983 */ /* 0x000ea60000300800 */
[----:B------:R-:W-:-:S05]  /*23bb0*/  F2FP.SATFINITE.E4M3.F32.PACK_AB_MERGE_C R12, RZ, R12, RZ ;  /* 0x0000000cff0c723e */ /* 0x000fca00048070ff */
[----:B------:R0:W-:Y:S02]  /*23bc0*/  @!P5 STG.E.U8 desc[UR40][R46.64+0x39], R12 ;  /* 0x0000390c2e00d986 */ /* 0x0001e4000c101128 */
[----:B0-----:R-:W0:Y:S01]  /*23bd0*/  @!P1 LDC.64 R12, c[0x0][0x5c0] ;  /* 0x00017000ff0c9b82 */ /* 0x001e220000000a00 */
[----:B------:R-:W-:Y:S02]  /*23be0*/  @P1 LOP3.LUT R0, R0, 0x80, RZ, 0xfc, !PT ;  /* 0x0000008000001812 */ /* 0x000fe400078efcff */
[----:B0-----:R-:W-:-:S04]  /*23bf0*/  @!P1 IADD3 R144, P2, P4, R24, R12, R8 ;  /* 0x0000000c18909210 */ /* 0x001fc80007c5e008 */
[----:B------:R-:W-:Y:S02]  /*23c00*/  @!P1 IADD3.X R145, R30, R13, R7, P2, P4 ;  /* 0x0000000d1e919210 */ /* 0x000fe400017e8407 */
[----:B------:R-:W-:-:S13]  /*23c10*/  ISETP.LT.OR P1, PT, R28, 0x5a, !P3 ;  /* 0x0000005a1c00780c */ /* 0x000fda0005f21670 */
[----:B------:R-:W0:Y:S01]  /*23c20*/  @!P1 LDC.64 R12, c[0x0][0x5c0] ;  /* 0x00017000ff0c9b82 */ /* 0x000e220000000a00 */
[----:B------:R-:W-:Y:S02]  /*23c30*/  LOP3.LUT R2, R2, 0xff7fffff, RZ, 0xc0, !PT ;  /* 0xff7fffff02027812 */ /* 0x000fe400078ec0ff */
[C---:B------:R-:W-:Y:S02]  /*23c40*/  LOP3.LUT P0, RZ, R5.reuse, 0x10000, RZ, 0xc0, !PT ;  /* 0x0001000005ff7812 */ /* 0x040fe4000780c0ff */
[----:B------:R-:W-:Y:S02]  /*23c50*/  LOP3.LUT R5, R5, 0xfffff7ff, RZ, 0xc0, !PT ;  /* 0xfffff7ff05057812 */ /* 0x000fe400078ec0ff */
[----:B------:R-:W-:Y:S02]  /*23c60*/  @P1 LOP3.LUT R2, R2, 0x800000, RZ, 0xfc, !PT ;  /* 0x0080000002021812 */ /* 0x000fe400078efcff */
[----:B------:R-:W-:Y:S02]  /*23c70*/  @P3 LOP3.LUT R5, R5, 0x800, RZ, 0xfc, !PT ;  /* 0x0000080005053812 */ /* 0x000fe400078efcff */
[----:B0-----:R-:W-:-:S04]  /*23c80*/  @!P1 IADD3 R150, P2, P4, R24, R12, R8 ;  /* 0x0000000c18969210 */ /* 0x001fc80007c5e008 */
[----:B------:R-:W-:Y:S02]  /*23c90*/  @!P1 IADD3.X R151, R30, R13, R7, P2, P4 ;  /* 0x0000000d1e979210 */ /* 0x000fe400017e8407 */
[----:B------:R-:W-:Y:S01]  /*23ca0*/  ISETP.GE.AND P1, PT, R11, 0x101, PT ;  /* 0x000001010b00780c */ /* 0x000fe20003f26270 */
[----:B---3--:R-:W-:-:S03]  /*23cb0*/  FMUL R12, R71, UR33 ;  /* 0x00000021470c7c20 */ /* 0x008fc60008400000 */
[----:B------:R-:W-:Y:S02]  /*23cc0*/  ISETP.LT.OR P3, PT, R28, 0x41, !P1 ;  /* 0x000000411c00780c */ /* 0x000fe40004f61670 */
[----:B------:R-:W-:-:S05]  /*23cd0*/  F2FP.SATFINITE.E4M3.F32.PACK_AB_MERGE_C R12, RZ, R12, RZ ;  /* 0x0000000cff0c723e */ /* 0x000fca00048070ff */
[----:B------:R0:W-:Y:S06]  /*23ce0*/  @!P0 STG.E.U8 desc[UR40][R54.64+0x20], R12 ;  /* 0x0000200c36008986 */ /* 0x0001ec000c101128 */
[----:B0-----:R-:W0:Y:S02]  /*23cf0*/  @!P3 LDC.64 R12, c[0x0][0x5c0] ;  /* 0x00017000ff0cbb82 */ /* 0x001e240000000a00 */
[----:B0-----:R-:W-:Y:S01]  /*23d00*/  @!P3 IADD3 R154, P2, P4, R24, R12, R10 ;  /* 0x0000000c189ab210 */ /* 0x001fe20007c5e00a */
[----:B----4-:R-:W-:Y:S02]  /*23d10*/  FMUL R12, R70, UR33 ;  /* 0x00000021460c7c20 */ /* 0x010fe40008400000 */
[----:B------:R-:W3:Y:S01]  /*23d20*/  LDL.LU R70, [R1+0x144] ;  /* 0x0001440001467983 */ /* 0x000ee20000300800 */
[----:B------:R-:W-:-:S02]  /*23d30*/  LOP3.LUT P0, RZ, R5, 0x8000, RZ, 0xc0, !PT ;  /* 0x0000800005ff7812 */ /* 0x000fc4000780c0ff */
[----:B------:R-:W-:Y:S02]  /*23d40*/  @!P3 IADD3.X R155, R30, R13, R9, P2, P4 ;  /* 0x0000000d1e9bb210 */ /* 0x000fe400017e8409 */
[----:B------:R-:W-:Y:S02]  /*23d50*/  ISETP.LT.OR P4, PT, R28, 0x21, !P0 ;  /* 0x000000211c00780c */ /* 0x000fe40004781670 */
[----:B------:R-:W-:-:S05]  /*23d60*/  F2FP.SATFINITE.E4M3.F32.PACK_AB_MERGE_C R12, RZ, R12, RZ ;  /* 0x0000000cff0c723e */ /* 0x000fca00048070ff */
[----:B------:R0:W-:Y:S06]  /*23d70*/  @!P6 STG.E.U8 desc[UR40][R18.64+0x21], R12 ;  /* 0x0000210c1200e986 */ /* 0x0001ec000c101128 */
[----:B0-----:R-:W0:Y:S01]  /*23d80*/  @!P4 LDC.64 R12, c[0x0][0x5c0] ;  /* 0x00017000ff0ccb82 */ /* 0x001e220000000a00 */
[----:B------:R-:W-:-:S04]  /*23d90*/  @!P4 IADD3 R15, P2, P5, R3, R24, R8 ;  /* 0x00000018030fc210 */ /* 0x000fc80007d5e008 */
[----:B------:R-:W-:Y:S02]  /*23da0*/  @!P4 IADD3.X R14, R4, R30, R7, P2, P5 ;  /* 0x0000001e040ec210 */ /* 0x000fe400017ea407 */
[----:B0-----:R-:W-:-:S05]  /*23db0*/  @!P4 IADD3 R12, P2, R15, R12, RZ ;  /* 0x0000000c0f0cc210 */ /* 0x001fca0007f5e0ff */
[----:B------:R-:W-:Y:S02]  /*23dc0*/  @!P4 IMAD.X R13, R14, 0x1, R13, P2 ;  /* 0x000000010e0dc824 */ /* 0x000fe400010e060d */
[----:B--2---:R-:W-:Y:S02]  /*23dd0*/  FMUL R14, R31, UR33 ;  /* 0x000000211f0e7c20 */ /* 0x004fe40008400000 */
[----:B------:R-:W2:Y:S01]  /*23de0*/  LDL.LU R31, [R1+0x148] ;  /* 0x00014800011f7983 */ /* 0x000ea20000300800 */
[----:B------:R-:W-:Y:S02]  /*23df0*/  LOP3.LUT R2, R2, 0xefffffff, RZ, 0xc0, !PT ;  /* 0xefffffff02027812 */ /* 0x000fe400078ec0ff */
[----:B------:R-:W-:Y:S01]  /*23e00*/  LOP3.LUT R5, R5, 0xffffbfff, RZ, 0xc0, !PT ;  /* 0xffffbfff05057812 */ /* 0x000fe200078ec0ff */
[----:B------:R-:W4:Y:S01]  /*23e10*/  LDL.LU R71, [R1+0x14c] ;  /* 0x00014c0001477983 */ /* 0x000f220000300800 */
[----:B------:R-:W-:Y:S02]  /*23e20*/  @P3 LOP3.LUT R2, R2, 0x10000000, RZ, 0xfc, !PT ;  /* 0x1000000002023812 */ /* 0x000fe400078efcff */
[----:B------:R-:W-:-:S02]  /*23e30*/  LOP3.LUT P3, RZ, R0, 0x40000, RZ, 0xc0, !PT ;  /* 0x0004000000ff7812 */ /* 0x000fc4000786c0ff */
[----:B------:R-:W-:-:S11]  /*23e40*/  F2FP.SATFINITE.E4M3.F32.PACK_AB_MERGE_C R14, RZ, R14, RZ ;  /* 0x0000000eff0e723e */ /* 0x000fd600048070ff */
[----:B------:R-:W-:Y:S02]  /*23e50*/  @P3 LOP3.LUT R5, R5, 0x4000, RZ, 0xfc, !PT ;  /* 0x0000400005053812 */ /* 0x000fe400078efcff */
[C---:B------:R-:W-:Y:S01]  /*23e60*/  ISETP.LT.OR P3, PT, R28.reuse, 0x42, !P1 ;  /* 0x000000421c00780c */ /* 0x040fe20004f61670 */
[----:B------:R0:W-:Y:S01]  /*23e70*/  @!P4 STG.E.U8 desc[UR40][R12.64+0x20], R14 ;  /* 0x0000200e0c00c986 */ /* 0x0001e2000c101128 */
[----:B------:R-:W-:-:S11]  /*23e80*/  ISETP.LT.OR P2, PT, R28, 0x22, !P0 ;  /* 0x000000221c00780c */ /* 0x000fd60004741670 */
[----:B0-----:R-:W0:Y:S02]  /*23e90*/  @!P3 LDC.64 R12, c[0x0][0x5c0] ;  /* 0x00017000ff0cbb82 */ /* 0x001e240000000a00 */
[----:B------:R-:W-:-:S04]  /*23ea0*/  @!P2 IADD3 R19, P5, P6, R3, R24, R8 ;  /* 0x000000180313a210 */ /* 0x000fc80007ebe008 */
[----:B------:R-:W-:Y:S02]  /*23eb0*/  @!P2 IADD3.X R18, R4, R30, R7, P5, P6 ;  /* 0x0000001e0412a210 */ /* 0x000fe40002fec407 */
[----:B------:R-:W1:Y:S01]  /*23ec0*/  @!P2 LDC.64 R14, c[0x0][0x5c0] ;  /* 0x00017000ff0eab82 */ /* 0x000e620000000a00 */
[----:B0-----:R-:W-:-:S04]  /*23ed0*/  @!P3 IADD3 R148, P5, P6, R24, R12, R10 ;  /* 0x0000000c1894b210 */ /* 0x001fc80007ebe00a */
[----:B------:R-:W-:Y:S02]  /*23ee0*/  @!P3 IADD3.X R149, R30, R13, R9, P5, P6 ;  /* 0x0000000d1e95b210 */ /* 0x000fe40002fec409 */
[----:B------:R-:W-:Y:S02]  /*23ef0*/  ISETP.LT.OR P5, PT, R28, 0x49, !P1 ;  /* 0x000000491c00780c */ /* 0x000fe40004fa1670 */
[----:B-1----:R-:W-:-:S05]  /*23f00*/  @!P2 IADD3 R14, P4, R19, R14, RZ ;  /* 0x0000000e130ea210 */ /* 0x002fca0007f9e0ff */
[----:B------:R-:W-:Y:S02]  /*23f10*/  @!P2 IMAD.X R15, R18, 0x1, R15, P4 ;  /* 0x00000001120fa824 */ /* 0x000fe400020e060f */
[----:B---3--:R-:W-:Y:S02]  /*23f20*/  FMUL R12, R70, UR33 ;  /* 0x00000021460c7c20 */ /* 0x008fe40008400000 */
[----:B------:R-:W3:Y:S03]  /*23f30*/  LDL.LU R70, [R1+0x150] ;  /* 0x0001500001467983 */ /* 0x000ee60000300800 */
[----:B------:R-:W-:-:S05]  /*23f40*/  F2FP.SATFINITE.E4M3.F32.PACK_AB_MERGE_C R12, RZ, R12, RZ ;  /* 0x0000000cff0c723e */ /* 0x000fca00048070ff */
[----:B------:R0:W-:Y:S02]  /*23f50*/  @!P2 STG.E.U8 desc[UR40][R14.64+0x21], R12 ;  /* 0x0000210c0e00a986 */ /* 0x0001e4000c101128 */
[----:B0-----:R-:W0:Y:S01]  /*23f60*/  @!P5 LDC.64 R12, c[0x0][0x5c0] ;  /* 0x00017000ff0cdb82 */ /* 0x001e220000000a00 */
[----:B------:R-:W-:-:S04]  /*23f70*/  LOP3.LUT R2, R2, 0xdfffffff, RZ, 0xc0, !PT ;  /* 0xdfffffff02027812 */ /* 0x000fc800078ec0ff */
[----:B------:R-:W-:Y:S02]  /*23f80*/  @P5 LOP3.LUT R2, R2, 0x20000000, RZ, 0xfc, !PT ;  /* 0x2000000002025812 */ /* 0x000fe400078efcff */
[----:B0-----:R-:W-:-:S04]  /*23f90*/  @!P5 IADD3 R146, P2, P4, R24, R12, R10 ;  /* 0x0000000c1892d210 */ /* 0x001fc80007c5e00a */
[----:B------:R-:W-:Y:S02]  /*23fa0*/  @!P5 IADD3.X R147, R30, R13, R9, P2, P4 ;  /* 0x0000000d1e93d210 */ /* 0x000fe400017e8409 */
[----:B------:R-:W-:-:S13]  /*23fb0*/  ISETP.LT.OR P5, PT, R28, 0x4a, !P1 ;  /* 0x0000004a1c00780c */ /* 0x000fda0004fa1670 */
[----:B------:R-:W0:Y:S02]  /*23fc0*/  @!P5 LDC.64 R12, c[0x0][0x5c0] ;  /* 0x00017000ff0cdb82 */ /* 0x000e240000000a00 */
[----:B0-----:R-:W-:Y:S01]  /*23fd0*/  @!P5 IADD3 R142, P2, P4, R24, R12, R10 ;  /* 0x0000000c188ed210 */ /* 0x001fe20007c5e00a */
[----:B--2---:R-:W-:Y:S02]  /*23fe0*/  FMUL R12, R31, UR33 ;  /* 0x000000211f0c7c20 */ /* 0x004fe40008400000 */
[----:B------:R-:W2:Y:S01]  /*23ff0*/  LDL.LU R31, [R1+0x154] ;  /* 0x00015400011f7983 */ /* 0x000ea20000300800 */
[----:B------:R-:W-:Y:S02]  /*24000*/  LOP3.LUT R0, R0, 0xfffdffff, RZ, 0xc0, !PT ;  /* 0xfffdffff00007812 */ /* 0x000fe400078ec0ff */
[----:B------:R-:W-:Y:S02]  /*24010*/  LOP3.LUT R2, R2, 0x7fffffff, RZ, 0xc0, !PT ;  /* 0x7fffffff02027812 */ /* 0x000fe400078ec0ff */
[----:B------:R-:W-:-:S02]  /*24020*/  @P3 LOP3.LUT R0, R0, 0x20000, RZ, 0xfc, !PT ;  /* 0x0002000000003812 */ /* 0x000fc400078efcff */
[----:B------:R-:W-:Y:S02]  /*24030*/  @P5 LOP3.LUT R2, R2, 0x80000000, RZ, 0xfc, !PT ;  /* 0x8000000002025812 */ /* 0x000fe400078efcff */
[----:B------:R-:W-:Y:S02]  /*24040*/  LOP3.LUT P6, RZ, R0, 0x80000, RZ, 0xc0, !PT ;  /* 0x0008000000ff7812 */ /* 0x000fe400078cc0ff */
[----:B------:R-:W-:Y:S02]  /*24050*/  @!P5 IADD3.X R143, R30, R13, R9, P2, P4 ;  /* 0x0000000d1e8fd210 */ /* 0x000fe400017e8409 */
[----:B------:R-:W-:Y:S02]  /*24060*/  ISETP.LT.OR P5, PT, R28, 0x51, !P1 ;  /* 0x000000511c00780c */ /* 0x000fe40004fa1670 */
[----:B------:R-:W-:-:S07]  /*24070*/  F2FP.SATFINITE.E4M3.F32.PACK_AB_MERGE_C R12, RZ, R12, RZ ;  /* 0x0000000cff0c723e */ /* 0x000fce00048070ff */
[----:B------:R0:W-:Y:S04]  /*24080*/  @!P6 STG.E.U8 desc[UR40][R36.64+0x28], R12 ;  /* 0x0000280c2400e986 */ /* 0x0001e8000c101128 */
[----:B0-----:R-:W0:Y:S01]  /*24090*/  @!P5 LDC.64 R12, c[0x0][0x5c0] ;  /* 0x00017000ff0cdb82 */ /* 0x001e220000000a00 */
[----:B------:R-:W-:Y:S02]  /*240a0*/  LOP3.LUT P3, RZ, R5, 0x4000, RZ, 0xc0, !PT ;  /* 0x0000400005ff7812 */ /* 0x000fe4000786c0ff */
[----:B0-----:R-:W-:Y:S01]  /*240b0*/  @!P5 IADD3 R140, P2, P4, R24, R12, R10 ;  /* 0x0000000c188cd210 */ /* 0x001fe20007c5e00a */
[----:B----4-:R-:W-:Y:S02]  /*240c0*/  FMUL R12, R71, UR33 ;  /* 0x00000021470c7c20 */ /* 0x010fe40008400000 */
[----:B------:R-:W4:Y:S01]  /*240d0*/  LDL.LU R71, [R1+0x158] ;  /* 0x0001580001477983 */ /* 0x000f220000300800 */
[----:B------:R-:W-:-:S02]  /*240e0*/  @!P5 IADD3.X R141, R30, R13, R9, P2, P4 ;  /* 0x0000000d1e8dd210 */ /* 0x000fc400017e8409 */
        /* <DEDUP_REMOVED lines=8> */
[----:B0-----:R-:W-:-:S05]  /*24170*/  @!P4 IADD3 R12, P2, R15, R12, RZ ;  /* 0x0000000c0f0cc210 */ /* 0x001fca0007f5e0ff */
[----:B------:R-:W-:Y:S02]  /*24180*/  @!P4 IMAD.X R13, R14, 0x1, R13, P2 ;  /* 0x000000010e0dc824 */ /* 0x000fe400010e060d */
[----:B---3--:R-:W-:Y:S02]  /*24190*/  FMUL R14, R70, UR33 ;  /* 0x00000021460e7c20 */ /* 0x008fe40008400000 */
[----:B------:R-:W3:Y:S01]  /*241a0*/  LDL.LU R70, [R1+0x15c] ;  /* 0x00015c0001467983 */ /* 0x000ee20000300800 */
[----:B------:R-:W-:Y:S02]  /*241b0*/  ISETP.LT.OR P1, PT, R28, 0x52, !P1 ;  /* 0x000000521c00780c */ /* 0x000fe40004f21670 */
[----:B------:R-:W-:-:S05]  /*241c0*/  F2FP.SATFINITE.E4M3.F32.PACK_AB_MERGE_C R14, RZ, R14, RZ ;  /* 0x0000000eff0e723e */ /* 0x000fca00048070ff */
[----:B------:R0:W-:Y:S01]  /*241d0*/  @!P4 STG.E.U8 desc[UR40][R12.64+0x28], R14 ;  /* 0x0000280e0c00c986 */ /* 0x0001e2000c101128 */
[----:B------:R-:W-:-:S05]  /*241e0*/  ISETP.LT.OR P2, PT, R28, 0x2a, !P0 ;  /* 0x0000002a1c00780c */ /* 0x000fca0004741670 */
[----:B0-----:R-:W0:Y:S08]  /*241f0*/  @!P1 LDC.64 R12, c[0x0][0x5c0] ;  /* 0x00017000ff0c9b82 */ /* 0x001e300000000a00 */
[----:B------:R-:W-:-:S04]  /*24200*/  @!P2 IADD3 R19, P5, P6, R3, R24, R8 ;  /* 0x000000180313a210 */ /* 0x000fc80007ebe008 */
[----:B------:R-:W-:Y:S01]  /*24210*/  @!P2 IADD3.X R18, R4, R30, R7, P5, P6 ;  /* 0x0000001e0412a210 */ /* 0x000fe20002fec407 */
[----:B------:R-:W1:Y:S01]  /*24220*/  @!P2 LDC.64 R14, c[0x0][0x5c0] ;  /* 0x00017000ff0eab82 */ /* 0x000e620000000a00 */
[----:B0-----:R-:W-:Y:S02]  /*24230*/  @!P1 IADD3 R114, P5, P6, R24, R12, R10 ;  /* 0x0000000c18729210 */ /* 0x001fe40007ebe00a */
[C---:B------:R-:W-:Y:S02]  /*24240*/  LOP3.LUT P3, RZ, R0.reuse, 0x4, RZ, 0xc0, !PT ;  /* 0x0000000400ff7812 */ /* 0x040fe4000786c0ff */
[----:B------:R-:W-:Y:S02]  /*24250*/  LOP3.LUT R0, R0, 0xfffbffff, RZ, 0xc0, !PT ;  /* 0xfffbffff00007812 */ /* 0x000fe400078ec0ff */
[----:B------:R-:W-:Y:S02]  /*24260*/  @!P1 IADD3.X R115, R30, R13, R9, P5, P6 ;  /* 0x0000000d1e739210 */ /* 0x000fe40002fec409 */
[----:B------:R-:W-:-:S02]  /*24270*/  ISETP.GE.AND P5, PT, R11, 0x101, PT ;  /* 0x000001010b00780c */ /* 0x000fc40003fa6270 */
[----:B------:R-:W-:Y:S02]  /*24280*/  @P1 LOP3.LUT R0, R0, 0x40000, RZ, 0xfc, !PT ;  /* 0x0004000000001812 */ /* 0x000fe400078efcff */
[----:B------:R-:W-:Y:S02]  /*24290*/  ISETP.LT.OR P1, PT, R28, 0x59, !P5 ;  /* 0x000000591c00780c */ /* 0x000fe40006f21670 */
[----:B-1----:R-:W-:-:S05]  /*242a0*/  @!P2 IADD3 R14, P4, R19, R14, RZ ;  /* 0x0000000e130ea210 */ /* 0x002fca0007f9e0ff */
[----:B------:R-:W-:Y:S02]  /*242b0*/  @!P2 IMAD.X R15, R18, 0x1, R15, P4 ;  /* 0x00000001120fa824 */ /* 0x000fe400020e060f */
[----:B--2---:R-:W-:Y:S02]  /*242c0*/  FMUL R12, R31, UR33 ;  /* 0x000000211f0c7c20 */ /* 0x004fe40008400000 */
[----:B------:R-:W2:Y:S03]  /*242d0*/  LDL.LU R31, [R1+0x160] ;  /* 0x00016000011f7983 */ /* 0x000ea60000300800 */
[----:B------:R-:W-:-:S05]  /*242e0*/  F2FP.SATFINITE.E4M3.F32.PACK_AB_MERGE_C R12, RZ, R12, RZ ;  /* 0x0000000cff0c723e */ /* 0x000fca00048070ff */
[----:B------:R0:W-:Y:S02]  /*242f0*/  @!P2 STG.E.U8 desc[UR40][R14.64+0x29], R12 ;  /* 0x0000290c0e00a986 */ /* 0x0001e4000c101128 */
[----:B0-----:R-:W0:Y:S01]  /*24300*/  @!P1 LDC.64 R12, c[0x0][0x5c0] ;  /* 0x00017000ff0c9b82 */ /* 0x001e220000000a00 */
[----:B------:R-:W-:Y:S02]  /*24310*/  ISETP.LT.OR P5, PT, R28, 0x5a, !P5 ;  /* 0x0000005a1c00780c */ /* 0x000fe40006fa1670 */
[----:B------:R-:W-:Y:S02]  /*24320*/  LOP3.LUT R6, R6, 0xfffffeff, RZ, 0xc0, !PT ;  /* 0xfffffeff06067812 */ /* 0x000fe400078ec0ff */
[----:B0-----:R-:W-:-:S04]  /*24330*/  @!P1 IADD3 R110, P2, P4, R24, R12, R10 ;  /* 0x0000000c186e9210 */ /* 0x001fc80007c5e00a */
[----:B------:R-:W-:-:S05]  /*24340*/  @!P1 IADD3.X R111, R30, R13, R9, P2, P4 ;  /* 0x0000000d1e6f9210 */ /* 0x000fca00017e8409 */
[----:B------:R-:W0:Y:S01]  /*24350*/  @!P5 LDC.64 R12, c[0x0][0x5c0] ;  /* 0x00017000ff0cdb82 */ /* 0x000e220000000a00 */
[----:B------:R-:W-:Y:S02]  /*24360*/  @P1 LOP3.LUT R6, R6, 0x100, RZ, 0xfc, !PT ;  /* 0x0000010006061812 */ /* 0x000fe400078efcff */
[----:B------:R-:W-:Y:S02]  /*24370*/  LOP3.LUT P1, RZ, R5, 0x2000, RZ, 0xc0, !PT ;  /* 0x0000200005ff7812 */ /* 0x000fe4000782c0ff */
[----:B------:R-:W-:Y:S02]  /*24380*/  LOP3.LUT R6, R6, 0xfffffdff, RZ, 0xc0, !PT ;  /* 0xfffffdff06067812 */ /* 0x000fe400078ec0ff */
[----:B------:R-:W-:Y:S02]  /*24390*/  LOP3.LUT P6, RZ, R0, 0x100, RZ, 0xc0, !PT ;  /* 0x0000010000ff7812 */ /* 0x000fe400078cc0ff */
[----:B------:R-:W-:Y:S02]  /*243a0*/  @P5 LOP3.LUT R6, R6, 0x200, RZ, 0xfc, !PT ;  /* 0x0000020006065812 */ /* 0x000fe400078efcff */
[----:B0-----:R-:W-:Y:S01]  /*243b0*/  @!P5 IADD3 R108, P2, P4, R24, R12, R10 ;  /* 0x0000000c186cd210 */ /* 0x001fe20007c5e00a */
[----:B----4-:R-:W-:-:S03]  /*243c0*/  FMUL R12, R71, UR33 ;  /* 0x00000021470c7c20 */ /* 0x010fc60008400000 */
[----:B------:R-:W-:Y:S02]  /*243d0*/  @!P5 IADD3.X R109, R30, R13, R9, P2, P4 ;  /* 0x0000000d1e6dd210 */ /* 0x000fe400017e8409 */
        /* <DEDUP_REMOVED lines=8> */
[----:B------:R-:W-:Y:S01]  /*24460*/  ISETP.LT.OR P4, PT, R28, 0x31, !P0 ;  /* 0x000000311c00780c */ /* 0x000fe20004781670 */
[----:B------:R-:W4:Y:S01]  /*24470*/  LDL.LU R71, [R1+0x168] ;  /* 0x0001680001477983 */ /* 0x000f220000300800 */
        /* <DEDUP_REMOVED lines=9> */
[----:B--2---:R-:W-:Y:S02]  /*24510*/  FMUL R14, R31, UR33 ;  /* 0x000000211f0e7c20 */ /* 0x004fe40008400000 */
[----:B------:R-:W2:Y:S01]  /*24520*/  LDL.LU R31, [R1+0x16c] ;  /* 0x00016c00011f7983 */ /* 0x000ea20000300800 */
[----:B------:R-:W-:Y:S02]  /*24530*/  LOP3.LUT P3, RZ, R0, 0x100000, RZ, 0xc0, !PT ;  /* 0x0010000000ff7812 */ /* 0x000fe4000786c0ff */
[----:B------:R-:W-:Y:S02]  /*24540*/  LOP3.LUT R5, R5, 0xffffefff, RZ, 0xc0, !PT ;  /* 0xffffefff05057812 */ /* 0x000fe400078ec0ff */
[----:B------:R-:W-:-:S09]  /*24550*/  F2FP.SATFINITE.E4M3.F32.PACK_AB_MERGE_C R14, RZ, R14, RZ ;  /* 0x0000000eff0e723e */ /* 0x000fd200048070ff */
        /* <DEDUP_REMOVED lines=12> */
[----:B------:R-:W-:Y:S01]  /*24620*/  @!P2 IMAD.X R15, R18, 0x1, R15, P4 ;  /* 0x00000001120fa824 */ /* 0x000fe200020e060f */
[----:B------:R-:W-:-:S04]  /*24630*/  LOP3.LUT R6, R6, 0xffffbfff, RZ, 0xc0, !PT ;  /* 0xffffbfff06067812 */ /* 0x000fc800078ec0ff */
[----:B------:R-:W-:-:S04]  /*24640*/  @P3 LOP3.LUT R6, R6, 0x4000, RZ, 0xfc, !PT ;  /* 0x0000400006063812 */ /* 0x000fc800078efcff */
[----:B------:R-:W-:-:S04]  /*24650*/  LOP3.LUT R6, R6, 0xfffdffff, RZ, 0xc0, !PT ;  /* 0xfffdffff06067812 */ /* 0x000fc800078ec0ff */
[----:B------:R-:W-:Y:S01]  /*24660*/  @P5 LOP3.LUT R6, R6, 0x20000, RZ, 0xfc, !PT ;  /* 0x0002000006065812 */ /* 0x000fe200078efcff */
[----:B---3--:R-:W-:Y:S02]  /*24670*/  FMUL R12, R70, UR33 ;  /* 0x00000021460c7c20 */ /* 0x008fe40008400000 */
[----:B------:R-:W3:Y:S03]  /*24680*/  LDL.LU R70, [R1+0x170] ;  /* 0x0001700001467983 */ /* 0x000ee60000300800 */
[----:B------:R-:W-:-:S05]  /*24690*/  F2FP.SATFINITE.E4M3.F32.PACK_AB_MERGE_C R12, RZ, R12, RZ ;  /* 0x0000000cff0c723e */ /* 0x000fca00048070ff */
[----:B------:R0:W-:Y:S02]  /*246a0*/  @!P2 STG.E.U8 desc[UR40][R14.64+0x31], R12 ;  /* 0x0000310c0e00a986 */ /* 0x0001e4000c101128 */
[----:B0-----:R-:W0:Y:S02]  /*246b0*/  @!P5 LDC.64 R12, c[0x0][0x5c0] ;  /* 0x00017000ff0cdb82 */ /* 0x001e240000000a00 */
[----:B0-----:R-:W-:-:S04]  /*246c0*/  @!P5 IADD3 R152, P2, P4, R24, R12, R3 ;  /* 0x0000000c1898d210 */ /* 0x001fc80007c5e003 */
[----:B------:R-:W-:Y:S02]  /*246d0*/  @!P5 IADD3.X R153, R30, R13, R4, P2, P4 ;  /* 0x0000000d1e99d210 */ /* 0x000fe400017e8404 */
[----:B------:R-:W-:-:S13]  /*246e0*/  ISETP.LT.OR P5, PT, R28, 0x6a, !P1 ;  /* 0x0000006a1c00780c */ /* 0x000fda0004fa1670 */
[----:B------:R-:W0:Y:S01]  /*246f0*/  @!P5 LDC.64 R12, c[0x0][0x5c0] ;  /* 0x00017000ff0cdb82 */ /* 0x000e220000000a00 */
        /* <DEDUP_REMOVED lines=13> */
[----:B------:R-:W-:-:S02]  /*247d0*/  LOP3.LUT P3, RZ, R5, 0x1000, RZ, 0xc0, !PT ;  /* 0x0000100005ff7812 */ /* 0x000fc4000786c0ff */
[----:B------:R-:W-:Y:S01]  /*247e0*/  @!P5 IADD3.X R123, R30, R13, R4, P2, P4 ;  /* 0x0000000d1e7bd210 */ /* 0x000fe200017e8404 */
[----:B------:R-:W4:Y:S01]  /*247f0*/  LDL.LU R71, [R1+0x178] ;  /* 0x0001780001477983 */ /* 0x000f220000300800 */
[----:B------:R-:W-:Y:S02]  /*24800*/  ISETP.LT.OR P4, PT, R28, 0x39, !P0 ;  /* 0x000000391c00780c */ /* 0x000fe40004781670 */
[----:B------:R-:W-:-:S07]  /*24810*/  F2FP.SATFINITE.E4M3.F32.PACK_AB_MERGE_C R12, RZ, R12, RZ ;  /* 0x0000000cff0c723e */ /* 0x000fce00048070ff */
[----:B------:R0:W-:Y:S04]  /*24820*/  @!P3 STG.E.U8 desc[UR40][R38.64+0x39], R12 ;  /* 0x0000390c2600b986 */ /* 0x0001e8000c101128 */
        /* <DEDUP_REMOVED lines=33> */
[----:B------:R-:W-:Y:S02]  /*24a40*/  ISETP.LT.OR P5, PT, R28, 0x7a, !P1 ;  /* 0x0000007a1c00780c */ /* 0x000fe40004fa1670 */
[----:B------:R-:W-:-:S11]  /*24a50*/  LOP3.LUT R5, R5, 0xffffffbf, RZ, 0xc0, !PT ;  /* 0xffffffbf05057812 */ /* 0x000fd600078ec0ff */
[----:B------:R-:W0:Y:S01]  /*24a60*/  @!P5 LDC.64 R12, c[0x0][0x5c0] ;  /* 0x00017000ff0cdb82 */ /* 0x000e220000000a00 */
[----:B------:R-:W-:-:S04]  /*24a70*/  @P0 LOP3.LUT R5, R5, 0x40, RZ, 0xfc, !PT ;  /* 0x0000004005050812 */ /* 0x000fc800078efcff */
[C---:B------:R-:W-:Y:S02]  /*24a80*/  LOP3.LUT P3, RZ, R5.reuse, 0x800, RZ, 0xc0, !PT ;  /* 0x0000080005ff7812 */ /* 0x040fe4000786c0ff */
[----:B------:R-:W-:Y:S02]  /*24a90*/  LOP3.LUT R5, R5, 0xfffffdff, RZ, 0xc0, !PT ;  /* 0xfffffdff05057812 */ /* 0x000fe400078ec0ff */
[----:B------:R-:W-:Y:S02]  /*24aa0*/  LOP3.LUT P6, RZ, R0, 0x400, RZ, 0xc0, !PT ;  /* 0x0000040000ff7812 */ /* 0x000fe400078cc0ff */
[----:B------:R-:W-:Y:S02]  /*24ab0*/  @P1 LOP3.LUT R5, R5, 0x200, RZ, 0xfc, !PT ;  /* 0x0000020005051812 */ /* 0x000fe400078efcff */
[----:B------:R-:W-:Y:S02]  /*24ac0*/  ISETP.LT.OR P1, PT, R28, 0x61, !P3 ;  /* 0x000000611c00780c */ /* 0x000fe40005f21670 */
[----:B0-----:R-:W-:Y:S01]  /*24ad0*/  @!P5 IADD3 R98, P2, P4, R24, R12, R3 ;  /* 0x0000000c1862d210 */ /* 0x001fe20007c5e003 */
[----:B----4-:R-:W-:-:S05]  /*24ae0*/  FMUL R12, R71, UR33 ;  /* 0x00000021470c7c20 */ /* 0x010fca0008400000 */
[----:B------:R-:W-:Y:S02]  /*24af0*/  F2FP.SATFINITE.E4M3.F32.PACK_AB_MERGE_C R12, RZ, R12, RZ ;  /* 0x0000000cff0c723e */ /* 0x000fe400048070ff */
[----:B------:R-:W-:-:S03]  /*24b00*/  @!P5 IADD3.X R99, R30, R13, R4, P2, P4 ;  /* 0x0000000d1e63d210 */ /* 0x000fc600017e8404 */
[----:B------:R0:W-:Y:S02]  /*24b10*/  @!P6 STG.E.U8 desc[UR40][R64.64+0x20], R12 ;  /* 0x0000200c4000e986 */ /* 0x0001e4000c101128 */
[----:B0-----:R-:W0:Y:S02]  /*24b20*/  @!P1 LDC.64 R12, c[0x0][0x5c0] ;  /* 0x00017000ff0c9b82 */ /* 0x001e240000000a00 */
[----:B0-----:R-:W-:Y:S01]  /*24b30*/  @!P1 IADD3 R96, P2, P4, R24, R12, R8 ;  /* 0x0000000c18609210 */ /* 0x001fe20007c5e008 */
[----:B---3--:R-:W-:Y:S02]  /*24b40*/  FMUL R12, R70, UR33 ;  /* 0x00000021460c7c20 */ /* 0x008fe40008400000 */
[----:B------:R-:W3:Y:S01]  /*24b50*/  LDL.LU R70, [R1+0x184] ;  /* 0x0001840001467983 */ /* 0x000ee20000300800 */
[----:B------:R-:W-:-:S04]  /*24b60*/  LOP3.LUT R6, R6, 0xfffff7ff, RZ, 0xc0, !PT ;  /* 0xfffff7ff06067812 */ /* 0x000fc800078ec0ff */
[----:B------:R-:W-:-:S04]  /*24b70*/  @P5 LOP3.LUT R6, R6, 0x800, RZ, 0xfc, !PT ;  /* 0x0000080006065812 */ /* 0x000fc800078efcff */
[----:B------:R-:W-:Y:S02]  /*24b80*/  LOP3.LUT R6, R6, 0xfffffbff, RZ, 0xc0, !PT ;  /* 0xfffffbff06067812 */ /* 0x000fe400078ec0ff */
[----:B------:R-:W-:Y:S02]  /*24b90*/  @!P1 IADD3.X R97, R30, R13, R7, P2, P4 ;  /* 0x0000000d1e619210 */ /* 0x000fe400017e8407 */
[----:B------:R-:W-:Y:S02]  /*24ba0*/  @P1 LOP3.LUT R6, R6, 0x400, RZ, 0xfc, !PT ;  /* 0x0000040006061812 */ /* 0x000fe400078efcff */
[----:B------:R-:W-:Y:S02]  /*24bb0*/  ISETP.GE.AND P1, PT, R11, 0x109, PT ;  /* 0x000001090b00780c */ /* 0x000fe40003f26270 */
[----:B------:R-:W-:Y:S02]  /*24bc0*/  LOP3.LUT P0, RZ, R0, 0x2, RZ, 0xc0, !PT ;  /* 0x0000000200ff7812 */ /* 0x000fe4000780c0ff */
[----:B------:R-:W-:-:S02]  /*24bd0*/  ISETP.LT.OR P4, PT, R28, 0x21, !P1 ;  /* 0x000000211c00780c */ /* 0x000fc40004f81670 */
[----:B------:R-:W-:-:S09]  /*24be0*/  F2FP.SATFINITE.E4M3.F32.PACK_AB_MERGE_C R12, RZ, R12, RZ ;  /* 0x0000000cff0c723e */ /* 0x000fd200048070ff */
[----:B------:R0:W-:Y:S02]  /*24bf0*/  @!P0 STG.E.U8 desc[UR40][R16.64+0x21], R12 ;  /* 0x0000210c10008986 */ /* 0x0001e4000c101128 */
[----:B0-----:R-:W0:Y:S01]  /*24c00*/  @!P4 LDC.64 R12, c[0x0][0x5c0] ;  /* 0x00017000ff0ccb82 */ /* 0x001e220000000a00 */
[----:B------:R-:W-:-:S04]  /*24c10*/  @!P4 IADD3 R15, P2, P5, R3, R24, R10 ;  /* 0x00000018030fc210 */ /* 0x000fc80007d5e00a */
[----:B------:R-:W-:Y:S02]  /*24c20*/  @!P4 IADD3.X R14, R4, R30, R9, P2, P5 ;  /* 0x0000001e040ec210 */ /* 0x000fe400017ea409 */
[----:B0-----:R-:W-:-:S05]  /*24c30*/  @!P4 IADD3 R12, P2, R15, R12, RZ ;  /* 0x0000000c0f0cc210 */ /* 0x001fca0007f5e0ff */
[----:B------:R-:W-:Y:S02]  /*24c40*/  @!P4 IMAD.X R13, R14, 0x1, R13, P2 ;  /* 0x000000010e0dc824 */ /* 0x000fe400010e060d */
[----:B--2---:R-:W-:Y:S02]  /*24c50*/  FMUL R14, R31, UR33 ;  /* 0x000000211f0e7c20 */ /* 0x004fe40008400000 */
[----:B------:R-:W2:Y:S01]  /*24c60*/  LDL.LU R31, [R1+0x188] ;  /* 0x00018800011f7983 */ /* 0x000ea20000300800 */
[----:B------:R-:W-:Y:S02]  /*24c70*/  LOP3.LUT P0, RZ, R0, 0x400000, RZ, 0xc0, !PT ;  /* 0x0040000000ff7812 */ /* 0x000fe4000780c0ff */
[----:B------:R-:W-:Y:S01]  /*24c80*/  LOP3.LUT R5, R5, 0xfffffbff, RZ, 0xc0, !PT ;  /* 0xfffffbff05057812 */ /* 0x000fe200078ec0ff */
[----:B------:R-:W4:Y:S01]  /*24c90*/  LDL.LU R71, [R1+0x18c] ;  /* 0x00018c0001477983 */ /* 0x000f220000300800 */
        /* <DEDUP_REMOVED lines=20> */
[----:B------:R-:W-:-:S04]  /*24de0*/  @P0 LOP3.LUT R6, R6, 0x80, RZ, 0xfc, !PT ;  /* 0x0000008006060812 */ /* 0x000fc800078efcff */
        /* <DEDUP_REMOVED lines=10> */
[----:B------:R-:W-:Y:S02]  /*24e90*/  LOP3.LUT P6, RZ, R0, 0x800000, RZ, 0xc0, !PT ;  /* 0x0080000000ff7812 */ /* 0x000fe400078cc0ff */
[----:B------:R-:W-:-:S02]  /*24ea0*/  @P5 LOP3.LUT R6, R6, 0x20, RZ, 0xfc, !PT ;  /* 0x0000002006065812 */ /* 0x000fc400078efcff */
[----:B------:R-:W-:Y:S02]  /*24eb0*/  @!P5 IADD3.X R89, R30, R13, R7, P2, P4 ;  /* 0x0000000d1e59d210 */ /* 0x000fe400017e8407 */
[----:B------:R-:W-:Y:S02]  /*24ec0*/  ISETP.LT.OR P5, PT, R28, 0x71, !P3 ;  /* 0x000000711c00780c */ /* 0x000fe40005fa1670 */
[----:B------:R-:W-:-:S05]  /*24ed0*/  F2FP.SATFINITE.E4M3.F32.PACK_AB_MERGE_C R12, RZ, R12, RZ ;  /* 0x0000000cff0c723e */ /* 0x000fca00048070ff */
[----:B------:R0:W-:Y:S06]  /*24ee0*/  @!P6 STG.E.U8 desc[UR40][R60.64+0x28], R12 ;  /* 0x0000280c3c00e986 */ /* 0x0001ec000c101128 */
[----:B0-----:R-:W0:Y:S01]  /*24ef0*/  @!P5 LDC.64 R12, c[0x0][0x5c0] ;  /* 0x00017000ff0cdb82 */ /* 0x001e220000000a00 */
[----:B------:R-:W-:Y:S02]  /*24f00*/  LOP3.LUT P0, RZ, R5, 0x400, RZ, 0xc0, !PT ;  /* 0x0000040005ff7812 */ /* 0x000fe4000780c0ff */
        /* <DEDUP_REMOVED lines=14> */
[----:B------:R-:W3:Y:S04]  /*24ff0*/  LDL.LU R70, [R1+0x198] ;  /* 0x0001980001467983 */ /* 0x000ee80000300800 */
[----:B------:R-:W4:Y:S01]  /*25000*/  LDL.LU R71, [R1+0x19c] ;  /* 0x00019c0001477983 */ /* 0x000f220000300800 */
        /* <DEDUP_REMOVED lines=9> */
[----:B------:R-:W-:Y:S02]  /*250a0*/  LOP3.LUT R6, R6, 0xfffffffb, RZ, 0xc0, !PT ;  /* 0xfffffffb06067812 */ /* 0x000fe400078ec0ff */
[----:B------:R-:W-:Y:S02]  /*250b0*/  @!P0 IADD3.X R87, R30, R13, R7, P5, P6 ;  /* 0x0000000d1e578210 */ /* 0x000fe40002fec407 */
[----:B------:R-:W-:Y:S02]  /*250c0*/  @P0 LOP3.LUT R6, R6, 0x4, RZ, 0xfc, !PT ;  /* 0x0000000406060812 */ /* 0x000fe400078efcff */
[----:B------:R-:W-:-:S02]  /*250d0*/  ISETP.LT.OR P0, PT, R28, 0x79, !P3 ;  /* 0x000000791c00780c */ /* 0x000fc40005f01670 */
[----:B-1----:R-:W-:-:S05]  /*250e0*/  @!P2 IADD3 R14, P4, R17, R14, RZ ;  /* 0x0000000e110ea210 */ /* 0x002fca0007f9e0ff */
[----:B------:R-:W-:Y:S02]  /*250f0*/  @!P2 IMAD.X R15, R16, 0x1, R15, P4 ;  /* 0x00000001100fa824 */ /* 0x000fe400020e060f */
[----:B--2---:R-:W-:Y:S02]  /*25100*/  FMUL R12, R31, UR33 ;  /* 0x000000211f0c7c20 */ /* 0x004fe40008400000 */
[----:B------:R-:W2:Y:S03]  /*25110*/  LDL.LU R31, [R1+0x1a0] ;  /* 0x0001a000011f7983 */ /* 0x000ea60000300800 */
        /* <DEDUP_REMOVED lines=9> */
[----:B0-----:R-:W-:Y:S02]  /*251b0*/  @!P0 IADD3 R82, P2, P4, R24, R12, R8 ;  /* 0x0000000c18528210 */ /* 0x001fe40007c5e008 */
[----:B------:R-:W-:Y:S02]  /*251c0*/  LOP3.LUT P5, RZ, R0, 0x1000000, RZ, 0xc0, !PT ;  /* 0x0100000000ff7812 */ /* 0x000fe400078ac0ff */
[----:B------:R-:W-:Y:S02]  /*251d0*/  LOP3.LUT R6, R6, 0xfffffffe, RZ, 0xc0, !PT ;  /* 0xfffffffe06067812 */ /* 0x000fe400078ec0ff */
[----:B------:R-:W-:Y:S02]  /*251e0*/  @!P0 IADD3.X R83, R30, R13, R7, P2, P4 ;  /* 0x0000000d1e538210 */ /* 0x000fe400017e8407 */
[----:B------:R-:W-:Y:S01]  /*251f0*/  @P0 LOP3.LUT R6, R6, 0x1, RZ, 0xfc, !PT ;  /* 0x0000000106060812 */ /* 0x000fe200078efcff */
[----:B---3--:R-:W-:-:S02]  /*25200*/  FMUL R12, R70, UR33 ;  /* 0x00000021460c7c20 */ /* 0x008fc40008400000 */
[----:B------:R-:W3:Y:S01]  /*25210*/  LDL.LU R70, [R1+0x1a4] ;  /* 0x0001a40001467983 */ /* 0x000ee20000300800 */
[----:B------:R-:W-:Y:S02]  /*25220*/  ISETP.GE.AND P0, PT, R11, 0x101, PT ;  /* 0x000001010b00780c */ /* 0x000fe40003f06270 */
[----:B------:R-:W-:-:S05]  /*25230*/  F2FP.SATFINITE.E4M3.F32.PACK_AB_MERGE_C R12, RZ, R12, RZ ;  /* 0x0000000cff0c723e */ /* 0x000fca00048070ff */
[----:B------:R0:W-:Y:S01]  /*25240*/  @!P5 STG.E.U8 desc[UR40][R66.64+0x30], R12 ;  /* 0x0000300c4200d986 */ /* 0x0001e2000c101128 */
[----:B------:R-:W-:-:S13]  /*25250*/  ISETP.LT.OR P5, PT, R28, 0x61, !P0 ;  /* 0x000000611c00780c */ /* 0x000fda00047a1670 */
[----:B0-----:R-:W0:Y:S01]  /*25260*/  @!P5 LDC.64 R12, c[0x0][0x5c0] ;  /* 0x00017000ff0cdb82 */ /* 0x001e220000000a00 */
[----:B------:R-:W-:Y:S02]  /*25270*/  LOP3.LUT P6, RZ, R0, 0x800, RZ, 0xc0, !PT ;  /* 0x0000080000ff7812 */ /* 0x000fe400078cc0ff */
[----:B0-----:R-:W-:Y:S01]  /*25280*/  @!P5 IADD3 R80, P2, P4, R24, R12, R10 ;  /* 0x0000000c1850d210 */ /* 0x001fe20007c5e00a */
[----:B----4-:R-:W-:Y:S02]  /*25290*/  FMUL R12, R71, UR33 ;  /* 0x00000021470c7c20 */ /* 0x010fe40008400000 */
[----:B------:R-:W4:Y:S01]  /*252a0*/  LDL.LU R71, [R1+0x1a8] ;  /* 0x0001a80001477983 */ /* 0x000f220000300800 */
        /* <DEDUP_REMOVED lines=13> */
[C---:B------:R-:W-:Y:S02]  /*25380*/  ISETP.LT.OR P2, PT, R28.reuse, 0x32, !P1 ;  /* 0x000000321c00780c */ /* 0x040fe40004f41670 */
[----:B------:R-:W-:Y:S02]  /*25390*/  ISETP.LT.OR P1, PT, R28, 0x62, !P0 ;  /* 0x000000621c00780c */ /* 0x000fe40004721670 */
[----:B------:R-:W-:-:S05]  /*253a0*/  F2FP.SATFINITE.E4M3.F32.PACK_AB_MERGE_C R14, RZ, R14, RZ ;  /* 0x0000000eff0e723e */ /* 0x000fca00048070ff */
[----:B------:R0:W-:Y:S06]  /*253b0*/  @!P4 STG.E.U8 desc[UR40][R12.64+0x30], R14 ;  /* 0x0000300e0c00c986 */ /* 0x0001ec000c101128 */
[----:B0-----:R-:W0:Y:S01]  /*253c0*/  @!P1 LDC.64 R12, c[0x0][0x5c0] ;  /* 0x00017000ff0c9b82 */ /* 0x001e220000000a00 */
[----:B------:R-:W-:-:S04]  /*253d0*/  @!P2 IADD3 R17, P5, P6, R3, R24, R10 ;  /* 0x000000180311a210 */ /* 0x000fc80007ebe00a */
[----:B------:R-:W-:-:S03]  /*253e0*/  @!P2 IADD3.X R16, R4, R30, R9, P5, P6 ;  /* 0x0000001e0410a210 */ /* 0x000fc60002fec409 */
[----:B------:R-:W1:Y:S01]  /*253f0*/  @!P2 LDC.64 R14, c[0x0][0x5c0] ;  /* 0x00017000ff0eab82 */ /* 0x000e620000000a00 */
[----:B0-----:R-:W-:Y:S02]  /*25400*/  @!P1 IADD3 R78, P5, P6, R24, R12, R10 ;  /* 0x0000000c184e9210 */ /* 0x001fe40007ebe00a */
[----:B------:R-:W-:Y:S02]  /*25410*/  LOP3.LUT R2, R2, 0xf7ffffff, RZ, 0xc0, !PT ;  /* 0xf7ffffff02027812 */ /* 0x000fe400078ec0ff */
[----:B------:R-:W-:Y:S02]  /*25420*/  @!P1 IADD3.X R79, R30, R13, R9, P5, P6 ;  /* 0x0000000d1e4f9210 */ /* 0x000fe40002fec409 */
[----:B------:R-:W-:Y:S02]  /*25430*/  @P1 LOP3.LUT R2, R2, 0x8000000, RZ, 0xfc, !PT ;  /* 0x0800000002021812 */ /* 0x000fe400078efcff */
[----:B------:R-:W-:Y:S02]  /*25440*/  ISETP.LT.OR P1, PT, R28, 0x69, !P0 ;  /* 0x000000691c00780c */ /* 0x000fe40004721670 */
[----:B-1----:R-:W-:-:S05]  /*25450*/  @!P2 IADD3 R14, P4, R17, R14, RZ ;  /* 0x0000000e110ea210 */ /* 0x002fca0007f9e0ff */
[----:B------:R-:W-:Y:S01]  /*25460*/  @!P2 IMAD.X R15, R16, 0x1, R15, P4 ;  /* 0x00000001100fa824 */ /* 0x000fe200020e060f */
[----:B------:R-:W-:-:S05]  /*25470*/  LOP3.LUT R2, R2, 0xfbffffff, RZ, 0xc0, !PT ;  /* 0xfbffffff02027812 */ /* 0x000fca00078ec0ff */
[----:B------:R-:W-:Y:S01]  /*25480*/  @P1 LOP3.LUT R2, R2, 0x4000000, RZ, 0xfc, !PT ;  /* 0x0400000002021812 */ /* 0x000fe200078efcff */
[----:B---3--:R-:W-:Y:S02]  /*25490*/  FMUL R12, R70, UR33 ;  /* 0x00000021460c7c20 */ /* 0x008fe40008400000 */
[----:B------:R-:W3:Y:S03]  /*254a0*/  LDL.LU R70, [R1+0x1b0] ;  /* 0x0001b00001467983 */ /* 0x000ee60000300800 */
[----:B------:R-:W-:Y:S01]  /*254b0*/  F2FP.SATFINITE.E4M3.F32.PACK_AB_MERGE_C R12, RZ, R12, RZ ;  /* 0x0000000cff0c723e */ /* 0x000fe200048070ff */
[----:B------:R-:W3:Y:S04]  /*254c0*/  LDL.LU R158, [R1+0x1b4] ;  /* 0x0001b400019e7983 */ /* 0x000ee80000300800 */
[----:B------:R0:W-:Y:S02]  /*254d0*/  @!P2 STG.E.U8 desc[UR40][R14.64+0x31], R12 ;  /* 0x0000310c0e00a986 */ /* 0x0001e4000c101128 */
[----:B0-----:R-:W0:Y:S02]  /*254e0*/  @!P1 LDC.64 R12, c[0x0][0x5c0] ;  /* 0x00017000ff0c9b82 */ /* 0x001e240000000a00 */
[----:B0-----:R-:W-:-:S04]  /*254f0*/  @!P1 IADD3 R76, P2, P4, R24, R12, R10 ;  /* 0x0000000c184c9210 */ /* 0x001fc80007c5e00a */
[----:B------:R-:W-:Y:S02]  /*25500*/  @!P1 IADD3.X R77, R30, R13, R9, P2, P4 ;  /* 0x0000000d1e4d9210 */ /* 0x000fe400017e8409 */
[----:B------:R-:W-:-:S13]  /*25510*/  ISETP.LT.OR P1, PT, R28, 0x6a, !P0 ;  /* 0x0000006a1c00780c */ /* 0x000fda0004721670 */
[----:B------:R-:W0:Y:S01]  /*25520*/  @!P1 LDC.64 R12, c[0x0][0x5c0] ;  /* 0x00017000ff0c9b82 */ /* 0x000e220000000a00 */
[----:B------:R-:W-:Y:S02]  /*25530*/  LOP3.LUT P6, RZ, R0, 0x2000000, RZ, 0xc0, !PT ;  /* 0x0200000000ff7812 */ /* 0x000fe400078cc0ff */
        /* <DEDUP_REMOVED lines=10> */
[----:B------:R-:W-:Y:S02]  /*255e0*/  LOP3.LUT R2, R2, 0xfdffffff, RZ, 0xc0, !PT ;  /* 0xfdffffff02027812 */ /* 0x000fe400078ec0ff */
[----:B------:R-:W-:Y:S01]  /*255f0*/  @!P6 IADD3.X R73, R30, R13, R9, P2, P4 ;  /* 0x0000000d1e49e210 */ /* 0x000fe200017e8409 */
[----:B------:R-:W4:Y:S01]  /*25600*/  LDL.LU R159, [R1+0x1bc] ;  /* 0x0001bc00019f7983 */ /* 0x000f220000300800 */
[----:B------:R-:W-:-:S04]  /*25610*/  @P1 LOP3.LUT R2, R2, 0x2000000, RZ, 0xfc, !PT ;  /* 0x0200000002021812 */ /* 0x000fc800078efcff */
[----:B------:R-:W-:-:S04]  /*25620*/  LOP3.LUT R2, R2, 0xfeffffff, RZ, 0xc0, !PT ;  /* 0xfeffffff02027812 */ /* 0x000fc800078ec0ff */
[----:B------:R-:W-:Y:S02]  /*25630*/  @P6 LOP3.LUT R2, R2, 0x1000000, RZ, 0xfc, !PT ;  /* 0x0100000002026812 */ /* 0x000fe400078efcff */
[----:B------:R-:W-:Y:S02]  /*25640*/  ISETP.GE.AND P6, PT, R11, 0x109, PT ;  /* 0x000001090b00780c */ /* 0x000fe40003fc6270 */
[----:B------:R-:W-:Y:S02]  /*25650*/  LOP3.LUT P5, RZ, R0, 0x1000, RZ, 0xc0, !PT ;  /* 0x0000100000ff7812 */ /* 0x000fe400078ac0ff */
[----:B------:R-:W-:Y:S02]  /*25660*/  ISETP.LT.OR P4, PT, R28, 0x39, !P6 ;  /* 0x000000391c00780c */ /* 0x000fe40007781670 */
[----:B------:R-:W-:-:S09]  /*25670*/  F2FP.SATFINITE.E4M3.F32.PACK_AB_MERGE_C R12, RZ, R12, RZ ;  /* 0x0000000cff0c723e */ /* 0x000fd200048070ff */
[----:B------:R0:W-:Y:S02]  /*25680*/  @!P5 STG.E.U8 desc[UR40][R40.64+0x39], R12 ;  /* 0x0000390c2800d986 */ /* 0x0001e4000c101128 */
[----:B0-----:R-:W0:Y:S01]  /*25690*/  @!P4 LDC.64 R12, c[0x0][0x5c0] ;  /* 0x00017000ff0ccb82 */ /* 0x001e220000000a00 */
[----:B------:R-:W-:-:S04]  /*256a0*/  @!P4 IADD3 R15, P2, P5, R3, R24, R10 ;  /* 0x00000018030fc210 */ /* 0x000fc80007d5e00a */
[----:B------:R-:W-:Y:S02]  /*256b0*/  @!P4 IADD3.X R14, R4, R30, R9, P2, P5 ;  /* 0x0000001e040ec210 */ /* 0x000fe400017ea409 */
[----:B------:R-:W-:Y:S02]  /*256c0*/  ISETP.LT.OR P0, PT, R28, 0x72, !P0 ;  /* 0x000000721c00780c */ /* 0x000fe40004701670 */
[----:B0-----:R-:W-:-:S05]  /*256d0*/  @!P4 IADD3 R12, P2, R15, R12, RZ ;  /* 0x0000000c0f0cc210 */ /* 0x001fca0007f5e0ff */
[----:B------:R-:W-:Y:S01]  /*256e0*/  @!P4 IMAD.X R13, R14, 0x1, R13, P2 ;  /* 0x000000010e0dc824 */ /* 0x000fe200010e060d */
[----:B------:R-:W-:-:S13]  /*256f0*/  ISETP.LT.OR P2, PT, R28, 0x3a, !P6 ;  /* 0x0000003a1c00780c */ /* 0x000fda0007741670 */
[----:B------:R-:W-:-:S04]  /*25700*/  @!P2 IADD3 R17, P5, P6, R3, R24, R10 ;  /* 0x000000180311a210 */ /* 0x000fc80007ebe00a */
[----:B------:R-:W-:Y:S01]  /*25710*/  @!P2 IADD3.X R16, R4, R30, R9, P5, P6 ;  /* 0x0000001e0410a210 */ /* 0x000fe20002fec409 */
[----:B---3--:R-:W-:-:S05]  /*25720*/  FMUL R14, R70, UR33 ;  /* 0x00000021460e7c20 */ /* 0x008fca0008400000 */
[----:B------:R-:W-:-:S05]  /*25730*/  F2FP.SATFINITE.E4M3.F32.PACK_AB_MERGE_C R14, RZ, R14, RZ ;  /* 0x0000000eff0e723e */ /* 0x000fca00048070ff */
[----:B------:R0:W-:Y:S02]  /*25740*/  @!P4 STG.E.U8 desc[UR40][R12.64+0x38], R14 ;  /* 0x0000380e0c00c986 */ /* 0x0001e4000c101128 */
[----:B0-----:R-:W0:Y:S08]  /*25750*/  @!P0 LDC.64 R12, c[0x0][0x5c0] ;  /* 0x00017000ff0c8b82 */ /* 0x001e300000000a00 */
[----:B------:R-:W1:Y:S01]  /*25760*/  @!P2 LDC.64 R14, c[0x0][0x5c0] ;  /* 0x00017000ff0eab82 */ /* 0x000e620000000a00 */
[----:B0-----:R-:W-:Y:S01]  /*25770*/  @!P0 IADD3 R70, P5, P6, R24, R12, R10 ;  /* 0x0000000c18468210 */ /* 0x001fe20007ebe00a */
[----:B------:R-:W-:-:S02]  /*25780*/  FMUL R12, R158, UR33 ;  /* 0x000000219e0c7c20 */ /* 0x000fc40008400000 */
[----:B------:R-:W3:Y:S01]  /*25790*/  LDL.LU R158, [R1+0x1c0] ;  /* 0x0001c000019e7983 */ /* 0x000ee20000300800 */
[----:B------:R-:W-:Y:S02]  /*257a0*/  LOP3.LUT R2, R2, 0xffbfffff, RZ, 0xc0, !PT ;  /* 0xffbfffff02027812 */ /* 0x000fe400078ec0ff */
[----:B------:R-:W-:Y:S02]  /*257b0*/  @!P0 IADD3.X R71, R30, R13, R9, P5, P6 ;  /* 0x0000000d1e478210 */ /* 0x000fe40002fec409 */
[----:B------:R-:W-:Y:S02]  /*257c0*/  ISETP.GE.AND P5, PT, R11, 0x101, PT ;  /* 0x000001010b00780c */ /* 0x000fe40003fa6270 */
[----:B------:R-:W-:Y:S02]  /*257d0*/  @P0 LOP3.LUT R2, R2, 0x400000, RZ, 0xfc, !PT ;  /* 0x0040000002020812 */ /* 0x000fe400078efcff */
[----:B-1----:R-:W-:Y:S02]  /*257e0*/  @!P2 IADD3 R14, P4, R17, R14, RZ ;  /* 0x0000000e110ea210 */ /* 0x002fe40007f9e0ff */
[----:B------:R-:W-:-:S02]  /*257f0*/  ISETP.LT.OR P0, PT, R28, 0x79, !P5 ;  /* 0x000000791c00780c */ /* 0x000fc40006f01670 */
[----:B------:R-:W-:Y:S01]  /*25800*/  F2FP.SATFINITE.E4M3.F32.PACK_AB_MERGE_C R12, RZ, R12, RZ ;  /* 0x0000000cff0c723e */ /* 0x000fe200048070ff */
[----:B------:R-:W-:-:S05]  /*25810*/  @!P2 IMAD.X R15, R16, 0x1, R15, P4 ;  /* 0x00000001100fa824 */ /* 0x000fca00020e060f */
[----:B------:R0:W-:Y:S05]  /*25820*/  @!P2 STG.E.U8 desc[UR40][R14.64+0x39], R12 ;  /* 0x0000390c0e00a986 */ /* 0x0001ea000c101128 */
[----:B0-----:R-:W0:Y:S01]  /*25830*/  @!P0 LDC.64 R12, c[0x0][0x5c0] ;  /* 0x00017000ff0c8b82 */ /* 0x001e220000000a00 */
[----:B------:R-:W-:Y:S02]  /*25840*/  ISETP.GE.AND P6, PT, R11, 0x1, PT ;  /* 0x000000010b00780c */ /* 0x000fe40003fc6270 */
[----:B0-----:R-:W-:-:S04]  /*25850*/  @!P0 IADD3 R68, P2, P4, R24, R12, R10 ;  /* 0x0000000c18448210 */ /* 0x001fc80007c5e00a */
[----:B------:R-:W-:Y:S01]  /*25860*/  @!P0 IADD3.X R69, R30, R13, R9, P2, P4 ;  /* 0x0000000d1e458210 */ /* 0x000fe200017e8409 */
[----:B--2---:R-:W-:Y:S02]  /*25870*/  FMUL R14, R31, UR33 ;  /* 0x000000211f0e7c20 */ /* 0x004fe40008400000 */
[----:B------:R-:W2:Y:S01]  /*25880*/  LDL.LU R31, [R1+0x1c4] ;  /* 0x0001c400011f7983 */ /* 0x000ea20000300800 */
        /* <DEDUP_REMOVED lines=8> */
[----:B----4-:R-:W-:Y:S02]  /*25910*/  FMUL R14, R159, UR33 ;  /* 0x000000219f0e7c20 */ /* 0x010fe40008400000 */
[----:B------:R-:W4:Y:S01]  /*25920*/  LDL.LU R159, [R1+0x1c8] ;  /* 0x0001c800019f7983 */ /* 0x000f220000300800 */
[----:B------:R-:W-:-:S04]  /*25930*/  LOP3.LUT R2, R2, 0xffdfffff, RZ, 0xc0, !PT ;  /* 0xffdfffff02027812 */ /* 0x000fc800078ec0ff */
[----:B------:R-:W-:Y:S02]  /*25940*/  @P0 LOP3.LUT R2, R2, 0x200000, RZ, 0xfc, !PT ;  /* 0x0020000002020812 */ /* 0x000fe400078efcff */
[----:B------:R-:W-:Y:S02]  /*25950*/  ISETP.LT.OR P0, PT, R28, 0x7a, !P5 ;  /* 0x0000007a1c00780c */ /* 0x000fe40006f01670 */
[----:B------:R-:W-:Y:S02]  /*25960*/  F2FP.SATFINITE.E4M3.F32.PACK_AB_MERGE_C R14, RZ, R14, RZ ;  /* 0x0000000eff0e723e */ /* 0x000fe400048070ff */
[----:B0-----:R-:W-:-:S05]  /*25970*/  @!P2 IADD3 R12, P4, R24, R12, RZ ;  /* 0x0000000c180ca210 */ /* 0x001fca0007f9e0ff */
[----:B------:R-:W-:-:S05]  /*25980*/  @!P2 IMAD.X R13, R30, 0x1, R13, P4 ;  /* 0x000000011e0da824 */ /* 0x000fca00020e060d */
[----:B------:R0:W-:Y:S01]  /*25990*/  @!P2 STG.E.U8 desc[UR40][R12.64+0x41], R14 ;  /* 0x0000410e0c00a986 */ /* 0x0001e2000c101128 */
[C---:B------:R-:W-:Y:S01]  /*259a0*/  LOP3.LUT P1, RZ, R5.reuse, 0x200, RZ, 0xc0, !PT ;  /* 0x0000020005ff7812 */ /* 0x040fe2000782c0ff */
[----:B0-----:R-:W0:Y:S01]  /*259b0*/  @!P0 LDC.64 R12, c[0x0][0x5c0] ;  /* 0x00017000ff0c8b82 */ /* 0x001e220000000a00 */
[----:B------:R-:W-:-:S04]  /*259c0*/  LOP3.LUT R5, R5, 0xffffff7f, RZ, 0xc0, !PT ;  /* 0xffffff7f05057812 */ /* 0x000fc800078ec0ff */
[----:B------:R-:W-:Y:S02]  /*259d0*/  @P5 LOP3.LUT R5, R5, 0x80, RZ, 0xfc, !PT ;  /* 0x0000008005055812 */ /* 0x000fe400078efcff */
[----:B------:R-:W-:Y:S02]  /*259e0*/  ISETP.LT.OR P5, PT, R28, 0x81, !P1 ;  /* 0x000000811c00780c */ /* 0x000fe40004fa1670 */
[----:B0-----:R-:W-:-:S04]  /*259f0*/  @!P0 IADD3 R66, P2, P4, R24, R12, R10 ;  /* 0x0000000c18428210 */ /* 0x001fc80007c5e00a */
[----:B------:R-:W-:-:S07]  /*25a00*/  @!P0 IADD3.X R67, R30, R13, R9, P2, P4 ;  /* 0x0000000d1e438210 */ /* 0x000fce00017e8409 */
[----:B------:R-:W0:Y:S02]  /*25a10*/  @!P5 LDC.64 R12, c[0x0][0x5c0] ;  /* 0x00017000ff0cdb82 */ /* 0x000e240000000a00 */
[----:B0-----:R-:W-:Y:S01]  /*25a20*/  @!P5 IADD3 R64, P2, P4, R24, R12, R3 ;  /* 0x0000000c1840d210 */ /* 0x001fe20007c5e003 */
[----:B---3--:R-:W-:Y:S02]  /*25a30*/  FMUL R12, R158, UR33 ;  /* 0x000000219e0c7c20 */ /* 0x008fe40008400000 */
[----:B------:R-:W3:Y:S01]  /*25a40*/  LDL.LU R158, [R1+0x1cc] ;  /* 0x0001cc00019e7983 */ /* 0x000ee20000300800 */
[----:B------:R-:W-:-:S04]  /*25a50*/  LOP3.LUT R2, R2, 0xfffdffff, RZ, 0xc0, !PT ;  /* 0xfffdffff02027812 */ /* 0x000fc800078ec0ff */
[----:B------:R-:W-:-:S04]  /*25a60*/  @P0 LOP3.LUT R2, R2, 0x20000, RZ, 0xfc, !PT ;  /* 0x0002000002020812 */ /* 0x000fc800078efcff */
[----:B------:R-:W-:Y:S02]  /*25a70*/  LOP3.LUT R2, R2, 0xffefffff, RZ, 0xc0, !PT ;  /* 0xffefffff02027812 */ /* 0x000fe400078ec0ff */
[----:B------:R-:W-:Y:S02]  /*25a80*/  ISETP.LT.OR P0, PT, R28, 0x41, !P1 ;  /* 0x000000411c00780c */ /* 0x000fe40004f01670 */
[----:B------:R-:W-:Y:S02]  /*25a90*/  @P5 LOP3.LUT R2, R2, 0x100000, RZ, 0xfc, !PT ;  /* 0x0010000002025812 */ /* 0x000fe400078efcff */
        /* <DEDUP_REMOVED lines=24> */
[----:B------:R-:W-:Y:S02]  /*25c20*/  ISETP.LT.OR P2, PT, R28, 0x4a, !P6 ;  /* 0x0000004a1c00780c */ /* 0x000fe40007741670 */
[----:B------:R-:W-:-:S11]  /*25c30*/  LOP3.LUT R2, R2, 0xfffbffff, RZ, 0xc0, !PT ;  /* 0xfffbffff02027812 */ /* 0x000fd600078ec0ff */
[----:B0-----:R-:W0:Y:S01]  /*25c40*/  @!P2 LDC.64 R12, c[0x0][0x5c0] ;  /* 0x00017000ff0cab82 */ /* 0x001e220000000a00 */
[----:B------:R-:W-:-:S04]  /*25c50*/  @P5 LOP3.LUT R2, R2, 0x40000, RZ, 0xfc, !PT ;  /* 0x0004000002025812 */ /* 0x000fc800078efcff */
[----:B------:R-:W-:-:S04]  /*25c60*/  LOP3.LUT R2, R2, 0xfff7ffff, RZ, 0xc0, !PT ;  /* 0xfff7ffff02027812 */ /* 0x000fc800078ec0ff */
[----:B------:R-:W-:Y:S02]  /*25c70*/  @P0 LOP3.LUT R2, R2, 0x80000, RZ, 0xfc, !PT ;  /* 0x0008000002020812 */ /* 0x000fe400078efcff */
[----:B------:R-:W-:Y:S01]  /*25c80*/  ISETP.LT.OR P0, PT, R28, 0x8a, !P1 ;  /* 0x0000008a1c00780c */ /* 0x000fe20004f01670 */
[----:B---3--:R-:W-:Y:S02]  /*25c90*/  FMUL R14, R158, UR33 ;  /* 0x000000219e0e7c20 */ /* 0x008fe40008400000 */
[----:B------:R-:W3:Y:S01]  /*25ca0*/  LDL.LU R158, [R1+0x1d8] ;  /* 0x0001d800019e7983 */ /* 0x000ee20000300800 */
[----:B0-----:R-:W-:Y:S02]  /*25cb0*/  @!P2 IADD3 R12, P4, R24, R12, RZ ;  /* 0x0000000c180ca210 */ /* 0x001fe40007f9e0ff */
[----:B------:R-:W-:-:S03]  /*25cc0*/  F2FP.SATFINITE.E4M3.F32.PACK_AB_MERGE_C R14, RZ, R14, RZ ;  /* 0x0000000eff0e723e */ /* 0x000fc600048070ff */
[----:B------:R-:W-:-:S05]  /*25cd0*/  @!P2 IMAD.X R13, R30, 0x1, R13, P4 ;  /* 0x000000011e0da824 */ /* 0x000fca00020e060d */
[----:B------:R0:W-:Y:S02]  /*25ce0*/  @!P2 STG.E.U8 desc[UR40][R12.64+0x49], R14 ;  /* 0x0000490e0c00a986 */ /* 0x0001e4000c101128 */
[----:B0-----:R-:W0:Y:S01]  /*25cf0*/  @!P0 LDC.64 R12, c[0x0][0x5c0] ;  /* 0x00017000ff0c8b82 */ /* 0x001e220000000a00 */
[----:B------:R-:W-:Y:S02]  /*25d00*/  ISETP.LT.OR P5, PT, R28, 0x91, !P1 ;  /* 0x000000911c00780c */ /* 0x000fe40004fa1670 */
[----:B0-----:R-:W-:-:S04]  /*25d10*/  @!P0 IADD3 R58, P2, P4, R24, R12, R3 ;  /* 0x0000000c183a8210 */ /* 0x001fc80007c5e003 */
[----:B------:R-:W-:-:S07]  /*25d20*/  @!P0 IADD3.X R59, R30, R13, R4, P2, P4 ;  /* 0x0000000d1e3b8210 */ /* 0x000fce00017e8404 */
[----:B------:R-:W0:Y:S02]  /*25d30*/  @!P5 LDC.64 R12, c[0x0][0x5c0] ;  /* 0x00017000ff0cdb82 */ /* 0x000e240000000a00 */
[----:B0-----:R-:W-:Y:S01]  /*25d40*/  @!P5 IADD3 R56, P2, P4, R24, R12, R3 ;  /* 0x0000000c1838d210 */ /* 0x001fe20007c5e003 */
[----:B--2---:R-:W-:Y:S02]  /*25d50*/  FMUL R12, R31, UR33 ;  /* 0x000000211f0c7c20 */ /* 0x004fe40008400000 */
[----:B------:R-:W2:Y:S01]  /*25d60*/  LDL.LU R31, [R1+0x1dc] ;  /* 0x0001dc00011f7983 */ /* 0x000ea20000300800 */
[----:B------:R-:W-:-:S04]  /*25d70*/  LOP3.LUT R2, R2, 0xffff7fff, RZ, 0xc0, !PT ;  /* 0xffff7fff02027812 */ /* 0x000fc800078ec0ff */
[----:B------:R-:W-:Y:S02]  /*25d80*/  @P0 LOP3.LUT R2, R2, 0x8000, RZ, 0xfc, !PT ;  /* 0x0000800002020812 */ /* 0x000fe400078efcff */
[----:B------:R-:W-:Y:S02]  /*25d90*/  ISETP.LT.OR P0, PT, R28, 0x49, !P1 ;  /* 0x000000491c00780c */ /* 0x000fe40004f01670 */
[----:B------:R-:W-:-:S11]  /*25da0*/  F2FP.SATFINITE.E4M3.F32.PACK_AB_MERGE_C R12, RZ, R12, RZ ;  /* 0x0000000cff0c723e */ /* 0x000fd600048070ff */
[----:B------:R0:W-:Y:S01]  /*25db0*/  @!P0 STG.E.U8 desc[UR40][R112.64+0x48], R12 ;  /* 0x0000480c70008986 */ /* 0x0001e2000c101128 */
[----:B------:R-:W-:Y:S02]  /*25dc0*/  ISETP.LT.OR P0, PT, R28, 0x92, !P1 ;  /* 0x000000921c00780c */ /* 0x000fe40004f01670 */
[----:B------:R-:W-:-:S11]  /*25dd0*/  @!P5 IADD3.X R57, R30, R13, R4, P2, P4 ;  /* 0x0000000d1e39d210 */ /* 0x000fd600017e8404 */
[----:B0-----:R-:W0:Y:S02]  /*25de0*/  @!P0 LDC.64 R12, c[0x0][0x5c0] ;  /* 0x00017000ff0c8b82 */ /* 0x001e240000000a00 */
[----:B0-----:R-:W-:Y:S01]  /*25df0*/  @!P0 IADD3 R54, P2, P4, R24, R12, R3 ;  /* 0x0000000c18368210 */ /* 0x001fe20007c5e003 */
[----:B----4-:R-:W-:Y:S02]  /*25e00*/  FMUL R12, R159, UR33 ;  /* 0x000000219f0c7c20 */ /* 0x010fe40008400000 */
[----:B------:R-:W4:Y:S01]  /*25e10*/  LDL.LU R159, [R1+0x1e0] ;  /* 0x0001e000019f7983 */ /* 0x000f220000300800 */
[----:B------:R-:W-:-:S04]  /*25e20*/  LOP3.LUT R2, R2, 0xfffeffff, RZ, 0xc0, !PT ;  /* 0xfffeffff02027812 */ /* 0x000fc800078ec0ff */
[----:B------:R-:W-:-:S04]  /*25e30*/  @P5 LOP3.LUT R2, R2, 0x10000, RZ, 0xfc, !PT ;  /* 0x0001000002025812 */ /* 0x000fc800078efcff */
[----:B------:R-:W-:Y:S02]  /*25e40*/  LOP3.LUT R2, R2, 0xffffdfff, RZ, 0xc0, !PT ;  /* 0xffffdfff02027812 */ /* 0x000fe400078ec0ff */
[----:B------:R-:W-:Y:S02]  /*25e50*/  @!P0 IADD3.X R55, R30, R13, R4, P2, P4 ;  /* 0x0000000d1e378210 */ /* 0x000fe400017e8404 */
[----:B------:R-:W-:Y:S02]  /*25e60*/  @P0 LOP3.LUT R2, R2, 0x2000, RZ, 0xfc, !PT ;  /* 0x0000200002020812 */ /* 0x000fe400078efcff */
[----:B------:R-:W-:Y:S02]  /*25e70*/  ISETP.LT.OR P0, PT, R28, 0x4a, !P1 ;  /* 0x0000004a1c00780c */ /* 0x000fe40004f01670 */
[----:B------:R-:W-:-:S11]  /*25e80*/  F2FP.SATFINITE.E4M3.F32.PACK_AB_MERGE_C R12, RZ, R12, RZ ;  /* 0x0000000cff0c723e */ /* 0x000fd600048070ff */
[----:B------:R0:W-:Y:S01]  /*25e90*/  @!P0 STG.E.U8 desc[UR40][R22.64+0x49], R12 ;  /* 0x0000490c16008986 */ /* 0x0001e2000c101128 */
[----:B------:R-:W-:-:S13]  /*25ea0*/  ISETP.LT.OR P0, PT, R28, 0x99, !P1 ;  /* 0x000000991c00780c */ /* 0x000fda0004f01670 */
[----:B0-----:R-:W0:Y:S02]  /*25eb0*/  @!P0 LDC.64 R12, c[0x0][0x5c0] ;  /* 0x00017000ff0c8b82 */ /* 0x001e240000000a00 */
[----:B0-----:R-:W-:-:S04]  /*25ec0*/  @!P0 IADD3 R52, P2, P4, R24, R12, R3 ;  /* 0x0000000c18348210 */ /* 0x001fc80007c5e003 */
[----:B------:R-:W-:Y:S02]  /*25ed0*/  @!P0 IADD3.X R53, R30, R13, R4, P2, P4 ;  /* 0x0000000d1e358210 */ /* 0x000fe400017e8404 */
[----:B------:R-:W-:-:S13]  /*25ee0*/  ISETP.LT.OR P2, PT, R28, 0x51, !P6 ;  /* 0x000000511c00780c */ /* 0x000fda0007741670 */
[----:B------:R-:W0:Y:S01]  /*25ef0*/  @!P2 LDC.64 R12, c[0x0][0x5c0] ;  /* 0x00017000ff0cab82 */ /* 0x000e220000000a00 */
[----:B---3--:R-:W-:Y:S02]  /*25f00*/  FMUL R14, R158, UR33 ;  /* 0x000000219e0e7c20 */ /* 0x008fe40008400000 */
[----:B------:R-:W3:Y:S01]  /*25f10*/  LDL.LU R158, [R1+0x1e4] ;  /* 0x0001e400019e7983 */ /* 0x000ee20000300800 */
[----:B0-----:R-:W-:Y:S02]  /*25f20*/  @!P2 IADD3 R12, P4, R24, R12, RZ ;  /* 0x0000000c180ca210 */ /* 0x001fe40007f9e0ff */
[----:B------:R-:W-:-:S03]  /*25f30*/  F2FP.SATFINITE.E4M3.F32.PACK_AB_MERGE_C R14, RZ, R14, RZ ;  /* 0x0000000eff0e723e */ /* 0x000fc600048070ff */
[----:B------:R-:W-:-:S05]  /*25f40*/  @!P2 IMAD.X R13, R30, 0x1, R13, P4 ;  /* 0x000000011e0da824 */ /* 0x000fca00020e060d */
[----:B------:R0:W-:Y:S01]  /*25f50*/  @!P2 STG.E.U8 desc[UR40][R12.64+0x50], R14 ;  /* 0x0000500e0c00a986 */ /* 0x0001e2000c101128 */
[----:B------:R-:W-:-:S13]  /*25f60*/  ISETP.LT.OR P2, PT, R28, 0x52, !P6 ;  /* 0x000000521c00780c */ /* 0x000fda0007741670 */
[----:B0-----:R-:W0:Y:S02]  /*25f70*/  @!P2 LDC.64 R12, c[0x0][0x5c0] ;  /* 0x00017000ff0cab82 */ /* 0x001e240000000a00 */
[----:B0-----:R-:W-:-:S05]  /*25f80*/  @!P2 IADD3 R12, P4, R24, R12, RZ ;  /* 0x0000000c180ca210 */ /* 0x001fca0007f9e0ff */
[----:B------:R-:W-:Y:S01]  /*25f90*/  @!P2 IMAD.X R13, R30, 0x1, R13, P4 ;  /* 0x000000011e0da824 */ /* 0x000fe200020e060d */
[----:B------:R-:W-:Y:S01]  /*25fa0*/  ISETP.LT.OR P4, PT, R28, 0x9a, !P1 ;  /* 0x0000009a1c00780c */ /* 0x000fe20004f81670 */
[----:B--2---:R-:W-:Y:S02]  /*25fb0*/  FMUL R14, R31, UR33 ;  /* 0x000000211f0e7c20 */ /* 0x004fe40008400000 */
[----:B------:R-:W2:Y:S03]  /*25fc0*/  LDL.LU R31, [R1+0x1e8] ;  /* 0x0001e800011f7983 */ /* 0x000ea60000300800 */
        /* <DEDUP_REMOVED lines=13> */
[----:B------:R-:W4:Y:S01]  /*260a0*/  LDL.LU R159, [R1+0x1ec] ;  /* 0x0001ec00019f7983 */ /* 0x000f220000300800 */
[----:B------:R-:W-:Y:S02]  /*260b0*/  LOP3.LUT R2, R2, 0xfffffbff, RZ, 0xc0, !PT ;  /* 0xfffffbff02027812 */ /* 0x000fe400078ec0ff */
[----:B------:R-:W-:Y:S02]  /*260c0*/  LOP3.LUT P5, RZ, R0, 0x20000000, RZ, 0xc0, !PT ;  /* 0x2000000000ff7812 */ /* 0x000fe400078ac0ff */
[----:B------:R-:W-:-:S02]  /*260d0*/  @P4 LOP3.LUT R2, R2, 0x400, RZ, 0xfc, !PT ;  /* 0x0000040002024812 */ /* 0x000fc400078efcff */
        /* <DEDUP_REMOVED lines=8> */
[----:B------:R-:W-:-:S02]  /*26160*/  LOP3.LUT P0, RZ, R0, 0x4000, RZ, 0xc0, !PT ;  /* 0x0000400000ff7812 */ /* 0x000fc4000780c0ff */
[----:B------:R-:W-:-:S11]  /*26170*/  F2FP.SATFINITE.E4M3.F32.PACK_AB_MERGE_C R12, RZ, R12, RZ ;  /* 0x0000000cff0c723e */ /* 0x000fd600048070ff */
[----:B------:R0:W-:Y:S01]  /*26180*/  @!P0 STG.E.U8 desc[UR40][R124.64+0x51], R12 ;  /* 0x0000510c7c008986 */ /* 0x0001e2000c101128 */
[----:B------:R-:W-:Y:S02]  /*26190*/  ISETP.LT.OR P0, PT, R28, 0x89, !P3 ;  /* 0x000000891c00780c */ /* 0x000fe40005f01670 */
[----:B------:R-:W-:-:S11]  /*261a0*/  @!P4 IADD3.X R47, R30, R13, R7, P1, P2 ;  /* 0x0000000d1e2fc210 */ /* 0x000fd60000fe4407 */
[----:B0-----:R-:W0:Y:S02]  /*261b0*/  @!P0 LDC.64 R12, c[0x0][0x5c0] ;  /* 0x00017000ff0c8b82 */ /* 0x001e240000000a00 */
[----:B0-----:R-:W-:-:S04]  /*261c0*/  @!P0 IADD3 R44, P1, P2, R24, R12, R8 ;  /* 0x0000000c182c8210 */ /* 0x001fc80007a3e008 */
[----:B------:R-:W-:Y:S02]  /*261d0*/  @!P0 IADD3.X R45, R30, R13, R7, P1, P2 ;  /* 0x0000000d1e2d8210 */ /* 0x000fe40000fe4407 */
[----:B------:R-:W-:-:S13]  /*261e0*/  ISETP.LT.OR P1, PT, R28, 0x59, !P6 ;  /* 0x000000591c00780c */ /* 0x000fda0007721670 */
[----:B------:R-:W0:Y:S01]  /*261f0*/  @!P1 LDC.64 R12, c[0x0][0x5c0] ;  /* 0x00017000ff0c9b82 */ /* 0x000e220000000a00 */
[----:B--2---:R-:W-:Y:S02]  /*26200*/  FMUL R14, R31, UR33 ;  /* 0x000000211f0e7c20 */ /* 0x004fe40008400000 */
[----:B------:R-:W2:Y:S01]  /*26210*/  LDL.LU R31, [R1+0x1f4] ;  /* 0x0001f400011f7983 */ /* 0x000ea20000300800 */
[----:B0-----:R-:W-:Y:S02]  /*26220*/  @!P1 IADD3 R12, P2, R24, R12, RZ ;  /* 0x0000000c180c9210 */ /* 0x001fe40007f5e0ff */
[----:B------:R-:W-:-:S03]  /*26230*/  F2FP.SATFINITE.E4M3.F32.PACK_AB_MERGE_C R14, RZ, R14, RZ ;  /* 0x0000000eff0e723e */ /* 0x000fc600048070ff */
[----:B------:R-:W-:-:S05]  /*26240*/  @!P1 IMAD.X R13, R30, 0x1, R13, P2 ;  /* 0x000000011e0d9824 */ /* 0x000fca00010e060d */
[----:B------:R0:W-:Y:S01]  /*26250*/  @!P1 STG.E.U8 desc[UR40][R12.64+0x58], R14 ;  /* 0x0000580e0c009986 */ /* 0x0001e2000c101128 */
[----:B------:R-:W-:Y:S02]  /*26260*/  ISETP.LT.OR P1, PT, R28, 0x5a, !P6 ;  /* 0x0000005a1c00780c */ /* 0x000fe40007721670 */
[----:B------:R-:W-:-:S04]  /*26270*/  LOP3.LUT R2, R2, 0xfffffdff, RZ, 0xc0, !PT ;  /* 0xfffffdff02027812 */ /* 0x000fc800078ec0ff */
[----:B------:R-:W-:-:S07]  /*26280*/  @P4 LOP3.LUT R2, R2, 0x200, RZ, 0xfc, !PT ;  /* 0x0000020002024812 */ /* 0x000fce00078efcff */
[----:B0-----:R-:W0:Y:S01]  /*26290*/  @!P1 LDC.64 R12, c[0x0][0x5c0] ;  /* 0x00017000ff0c9b82 */ /* 0x001e220000000a00 */
[----:B------:R-:W-:Y:S02]  /*262a0*/  LOP3.LUT P5, RZ, R2, 0x1, RZ, 0xc0, !PT ;  /* 0x0000000102ff7812 */ /* 0x000fe400078ac0ff */
[----:B------:R-:W-:-:S11]  /*262b0*/  LOP3.LUT R5, R5, 0xfffffeff, RZ, 0xc0, !PT ;  /* 0xfffffeff05057812 */ /* 0x000fd600078ec0ff */
[----:B------:R-:W-:Y:S02]  /*262c0*/  @P5 LOP3.LUT R5, R5, 0x100, RZ, 0xfc, !PT ;  /* 0x0000010005055812 */ /* 0x000fe400078efcff */
[----:B------:R-:W-:Y:S02]  /*262d0*/  ISETP.LT.OR P5, PT, R28, 0x8a, !P3 ;  /* 0x0000008a1c00780c */ /* 0x000fe40005fa1670 */
[----:B0-----:R-:W-:-:S05]  /*262e0*/  @!P1 IADD3 R12, P2, R24, R12, RZ ;  /* 0x0000000c180c9210 */ /* 0x001fca0007f5e0ff */
[----:B------:R-:W-:Y:S01]  /*262f0*/  @!P1 IMAD.X R13, R30, 0x1, R13, P2 ;  /* 0x000000011e0d9824 */ /* 0x000fe200010e060d */
[----:B------:R-:W-:Y:S01]  /*26300*/  LOP3.LUT R2, R2, 0xfffffeff, RZ, 0xc0, !PT ;  /* 0xfffffeff02027812 */ /* 0x000fe200078ec0ff */
[----:B----4-:R-:W-:-:S03]  /*26310*/  FMUL R14, R159, UR33 ;  /* 0x000000219f0e7c20 */ /* 0x010fc60008400000 */
[----:B------:R-:W-:Y:S01]  /*26320*/  @P0 LOP3.LUT R2, R2, 0x100, RZ, 0xfc, !PT ;  /* 0x0000010002020812 */ /* 0x000fe200078efcff */
[----:B------:R-:W4:Y:S01]  /*26330*/  LDL.LU R159, [R1+0x1f8] ;  /* 0x0001f800019f7983 */ /* 0x000f220000300800 */
        /* <DEDUP_REMOVED lines=11> */
[----:B------:R-:W3:Y:S01]  /*263f0*/  LDL.LU R158, [R1+0x1fc] ;  /* 0x0001fc00019e7983 */ /* 0x000ee20000300800 */
[----:B------:R-:W-:Y:S02]  /*26400*/  LOP3.LUT R2, R2, 0xffffffbf, RZ, 0xc0, !PT ;  /* 0xffffffbf02027812 */ /* 0x000fe400078ec0ff */
[----:B------:R-:W-:Y:S02]  /*26410*/  @!P5 IADD3.X R41, R30, R13, R7, P1, P2 ;  /* 0x0000000d1e29d210 */ /* 0x000fe40000fe4407 */
[----:B------:R-:W-:-:S02]  /*26420*/  @P5 LOP3.LUT R2, R2, 0x40, RZ, 0xfc, !PT ;  /* 0x0000004002025812 */ /* 0x000fc400078efcff */
[----:B------:R-:W-:Y:S02]  /*26430*/  LOP3.LUT P5, RZ, R5, 0x100, RZ, 0xc0, !PT ;  /* 0x0000010005ff7812 */ /* 0x000fe400078ac0ff */
[----:B------:R-:W-:-:S11]  /*26440*/  F2FP.SATFINITE.E4M3.F32.PACK_AB_MERGE_C R12, RZ, R12, RZ ;  /* 0x0000000cff0c723e */ /* 0x000fd600048070ff */
[----:B------:R0:W-:Y:S01]  /*26450*/  @!P5 STG.E.U8 desc[UR40][R130.64+0x58], R12 ;  /* 0x0000580c8200d986 */ /* 0x0001e2000c101128 */
[----:B------:R-:W-:-:S13]  /*26460*/  ISETP.LT.OR P5, PT, R28, 0x92, !P3 ;  /* 0x000000921c00780c */ /* 0x000fda0005fa1670 */
[----:B0-----:R-:W0:Y:S02]  /*26470*/  @!P5 LDC.64 R12, c[0x0][0x5c0] ;  /* 0x00017000ff0cdb82 */ /* 0x001e240000000a00 */
[----:B0-----:R-:W-:Y:S01]  /*26480*/  @!P5 IADD3 R38, P1, P2, R24, R12, R8 ;  /* 0x0000000c1826d210 */ /* 0x001fe20007a3e008 */
[----:B--2---:R-:W-:Y:S02]  /*26490*/  FMUL R12, R31, UR33 ;  /* 0x000000211f0c7c20 */ /* 0x004fe40008400000 */
[----:B------:R-:W2:Y:S01]  /*264a0*/  LDL.LU R31, [R1+0x200] ;  /* 0x00020000011f7983 */ /* 0x000ea20000300800 */
[----:B------:R-:W-:Y:S02]  /*264b0*/  LOP3.LUT P0, RZ, R0, 0x40000000, RZ, 0xc0, !PT ;  /* 0x4000000000ff7812 */ /* 0x000fe4000780c0ff */
[----:B------:R-:W-:-:S11]  /*264c0*/  F2FP.SATFINITE.E4M3.F32.PACK_AB_MERGE_C R12, RZ, R12, RZ ;  /* 0x0000000cff0c723e */ /* 0x000fd600048070ff */
[----:B------:R0:W-:Y:S01]  /*264d0*/  @!P0 STG.E.U8 desc[UR40][R118.64+0x59], R12 ;  /* 0x0000590c76008986 */ /* 0x0001e2000c101128 */
[----:B------:R-:W-:Y:S02]  /*264e0*/  ISETP.LT.OR P0, PT, R28, 0x99, !P3 ;  /* 0x000000991c00780c */ /* 0x000fe40005f01670 */
[----:B------:R-:W-:-:S11]  /*264f0*/  @!P5 IADD3.X R39, R30, R13, R7, P1, P2 ;  /* 0x0000000d1e27d210 */ /* 0x000fd60000fe4407 */
[----:B0-----:R-:W0:Y:S01]  /*26500*/  @!P0 LDC.64 R12, c[0x0][0x5c0] ;  /* 0x00017000ff0c8b82 */ /* 0x001e220000000a00 */
[----:B------:R-:W-:Y:S02]  /*26510*/  ISETP.LT.OR P3, PT, R28, 0x9a, !P3 ;  /* 0x0000009a1c00780c */ /* 0x000fe40005f61670 */
[----:B------:R-:W-:-:S04]  /*26520*/  LOP3.LUT R2, R2, 0xffffffdf, RZ, 0xc0, !PT ;  /* 0xffffffdf02027812 */ /* 0x000fc800078ec0ff */
[----:B------:R-:W-:Y:S02]  /*26530*/  @P5 LOP3.LUT R2, R2, 0x20, RZ, 0xfc, !PT ;  /* 0x0000002002025812 */ /* 0x000fe400078efcff */
[----:B0-----:R-:W-:-:S04]  /*26540*/  @!P0 IADD3 R36, P1, P2, R24, R12, R8 ;  /* 0x0000000c18248210 */ /* 0x001fc80007a3e008 */
[----:B------:R-:W-:Y:S02]  /*26550*/  @!P0 IADD3.X R37, R30, R13, R7, P1, P2 ;  /* 0x0000000d1e258210 */ /* 0x000fe40000fe4407 */
[----:B------:R-:W0:Y:S01]  /*26560*/  @!P3 LDC.64 R12, c[0x0][0x5c0] ;  /* 0x00017000ff0cbb82 */ /* 0x000e220000000a00 */
[----:B------:R-:W-:-:S04]  /*26570*/  LOP3.LUT R2, R2, 0xffffffef, RZ, 0xc0, !PT ;  /* 0xffffffef02027812 */ /* 0x000fc800078ec0ff */
[----:B------:R-:W-:Y:S02]  /*26580*/  @P0 LOP3.LUT R2, R2, 0x10, RZ, 0xfc, !PT ;  /* 0x0000001002020812 */ /* 0x000fe400078efcff */
[----:B------:R-:W-:Y:S02]  /*26590*/  LOP3.LUT P5, RZ, R5, 0x80, RZ, 0xc0, !PT ;  /* 0x0000008005ff7812 */ /* 0x000fe400078ac0ff */
[----:B------:R-:W-:Y:S02]  /*265a0*/  LOP3.LUT R2, R2, 0xfffffff7, RZ, 0xc0, !PT ;  /* 0xfffffff702027812 */ /* 0x000fe400078ec0ff */
[----:B------:R-:W-:Y:S02]  /*265b0*/  LOP3.LUT P4, RZ, R0, 0x80000000, RZ, 0xc0, !PT ;  /* 0x8000000000ff7812 */ /* 0x000fe4000788c0ff */
[----:B------:R-:W-:Y:S02]  /*265c0*/  @P3 LOP3.LUT R2, R2, 0x8, RZ, 0xfc, !PT ;  /* 0x0000000802023812 */ /* 0x000fe400078efcff */
[----:B0-----:R-:W-:-:S04]  /*265d0*/  @!P3 IADD3 R34, P1, P2, R24, R12, R8 ;  /* 0x0000000c1822b210 */ /* 0x001fc80007a3e008 */
[----:B------:R-:W-:Y:S02]  /*265e0*/  @!P3 IADD3.X R35, R30, R13, R7, P1, P2 ;  /* 0x0000000d1e23b210 */ /* 0x000fe40000fe4407 */
[----:B------:R-:W-:Y:S01]  /*265f0*/  ISETP.LT.OR P3, PT, R28, 0x81, !P5 ;  /* 0x000000811c00780c */ /* 0x000fe20006f61670 */
[----:B----4-:R-:W-:-:S05]  /*26600*/  FMUL R12, R159, UR33 ;  /* 0x000000219f0c7c20 */ /* 0x010fca0008400000 */
[----:B------:R-:W-:-:S05]  /*26610*/  F2FP.SATFINITE.E4M3.F32.PACK_AB_MERGE_C R12, RZ, R12, RZ ;  /* 0x0000000cff0c723e */ /* 0x000fca00048070ff */
[----:B------:R0:W-:Y:S02]  /*26620*/  @!P4 STG.E.U8 desc[UR40][R126.64+0x40], R12 ;  /* 0x0000400c7e00c986 */ /* 0x0001e4000c101128 */
[----:B0-----:R-:W0:Y:S02]  /*26630*/  @!P3 LDC.64 R12, c[0x0][0x5c0] ;  /* 0x00017000ff0cbb82 */ /* 0x001e240000000a00 */
[----:B0-----:R-:W-:Y:S01]  /*26640*/  @!P3 IADD3 R32, P1, P2, R24, R12, R10 ;  /* 0x0000000c1820b210 */ /* 0x001fe20007a3e00a */
[----:B---3--:R-:W-:Y:S02]  /*26650*/  FMUL R12, R158, UR33 ;  /* 0x000000219e0c7c20 */ /* 0x008fe40008400000 */
[----:B------:R-:W3:Y:S01]  /*26660*/  LDL.LU R158, [R1+0x204] ;  /* 0x00020400019e7983 */ /* 0x000ee20000300800 */
[----:B------:R-:W-:Y:S02]  /*26670*/  LOP3.LUT P0, RZ, R5, 0x40, RZ, 0xc0, !PT ;  /* 0x0000004005ff7812 */ /* 0x000fe4000780c0ff */
[----:B------:R-:W-:Y:S01]  /*26680*/  LOP3.LUT P6, RZ, R0, 0x20, RZ, 0xc0, !PT ;  /* 0x0000002000ff7812 */ /* 0x000fe200078cc0ff */
[----:B------:R-:W4:Y:S01]  /*26690*/  LDL.LU R159, [R1+0x208] ;  /* 0x00020800019f7983 */ /* 0x000f220000300800 */
[----:B------:R-:W-:-:S02]  /*266a0*/  @!P3 IADD3.X R33, R30, R13, R9, P1, P2 ;  /* 0x0000000d1e21b210 */ /* 0x000fc40000fe4409 */
        /* <DEDUP_REMOVED lines=14> */
[----:B------:R-:W-:-:S09]  /*26790*/  ISETP.LT.OR P1, PT, R28, 0x42, !P0 ;  /* 0x000000421c00780c */ /* 0x000fd20004721670 */
[----:B------:R-:W-:Y:S02]  /*267a0*/  @P6 LOP3.LUT R5, R5, 0x20, RZ, 0xfc, !PT ;  /* 0x0000002005056812 */ /* 0x000fe400078efcff */
[----:B------:R-:W-:Y:S02]  /*267b0*/  ISETP.LT.OR P6, PT, R28, 0x82, !P5 ;  /* 0x000000821c00780c */ /* 0x000fe40006fc1670 */
[----:B------:R-:W-:-:S05]  /*267c0*/  F2FP.SATFINITE.E4M3.F32.PACK_AB_MERGE_C R14, RZ, R14, RZ ;  /* 0x0000000eff0e723e */ /* 0x000fca00048070ff */
[----:B------:R0:W-:Y:S06]  /*267d0*/  @!P2 STG.E.U8 desc[UR40][R12.64+0x40], R14 ;  /* 0x0000400e0c00a986 */ /* 0x0001ec000c101128 */
[----:B0-----:R-:W0:Y:S08]  /*267e0*/  @!P6 LDC.64 R12, c[0x0][0x5c0] ;  /* 0x00017000ff0ceb82 */ /* 0x001e300000000a00 */
[----:B------:R-:W1:Y:S01]  /*267f0*/  @!P1 LDC.64 R14, c[0x0][0x5c0] ;  /* 0x00017000ff0e9b82 */ /* 0x000e620000000a00 */
[----:B------:R-:W-:-:S04]  /*26800*/  @!P1 IADD3 R17, P3, P4, R3, R24, R8 ;  /* 0x0000001803119210 */ /* 0x000fc80007c7e008 */
[----:B------:R-:W-:Y:S02]  /*26810*/  @!P1 IADD3.X R16, R4, R30, R7, P3, P4 ;  /* 0x0000001e04109210 */ /* 0x000fe40001fe8407 */
        /* <DEDUP_REMOVED lines=8> */
[----:B------:R-:W-:Y:S02]  /*268a0*/  @P3 LOP3.LUT R2, R2, 0x1, RZ, 0xfc, !PT ;  /* 0x0000000102023812 */ /* 0x000fe400078efcff */
[C---:B------:R-:W-:Y:S02]  /*268b0*/  LOP3.LUT P4, RZ, R0.reuse, 0x8000, RZ, 0xc0, !PT ;  /* 0x0000800000ff7812 */ /* 0x040fe4000788c0ff */
[----:B------:R-:W-:Y:S01]  /*268c0*/  LOP3.LUT R0, R0, 0xbfffffff, RZ, 0xc0, !PT ;  /* 0xbfffffff00007812 */ /* 0x000fe200078ec0ff */
        /* <DEDUP_REMOVED lines=19> */
[----:B------:R-:W2:Y:S04]  /*26a00*/  LDL.LU R31, [R1+0x214] ;  /* 0x00021400011f7983 */ /* 0x000ea80000300800 */
[----:B------:R-:W4:Y:S01]  /*26a10*/  LDL.LU R160, [R1+0x218] ;  /* 0x0002180001a07983 */ /* 0x000f220000300800 */
[----:B------:R-:W-:-:S02]  /*26a20*/  LOP3.LUT P6, RZ, R5, 0x20, RZ, 0xc0, !PT ;  /* 0x0000002005ff7812 */ /* 0x000fc400078cc0ff */
[----:B------:R-:W-:Y:S01]  /*26a30*/  @!P3 IADD3.X R19, R30, R13, R9, P1, P2 ;  /* 0x0000000d1e13b210 */ /* 0x000fe20000fe4409 */
[----:B------:R-:W4:Y:S01]  /*26a40*/  LDL.LU R159, [R1+0x21c] ;  /* 0x00021c00019f7983 */ /* 0x000f220000300800 */
[----:B------:R-:W-:Y:S02]  /*26a50*/  ISETP.LT.OR P2, PT, R28, 0x49, !P0 ;  /* 0x000000491c00780c */ /* 0x000fe40004741670 */
[----:B------:R-:W-:-:S07]  /*26a60*/  F2FP.SATFINITE.E4M3.F32.PACK_AB_MERGE_C R12, RZ, R12, RZ ;  /* 0x0000000cff0c723e */ /* 0x000fce00048070ff */
[----:B------:R0:W-:Y:S04]  /*26a70*/  @!P6 STG.E.U8 desc[UR40][R116.64+0x49], R12 ;  /* 0x0000490c7400e986 */ /* 0x0001e8000c101128 */
[----:B0-----:R-:W0:Y:S01]  /*26a80*/  @!P2 LDC.64 R12, c[0x0][0x5c0] ;  /* 0x00017000ff0cab82 */ /* 0x001e220000000a00 */
[----:B------:R-:W-:Y:S02]  /*26a90*/  LOP3.LUT P5, RZ, R2, 0x1000, RZ, 0xc0, !PT ;  /* 0x0000100002ff7812 */ /* 0x000fe400078ac0ff */
[----:B------:R-:W-:-:S04]  /*26aa0*/  LOP3.LUT R0, R0, 0x7fffffff, RZ, 0xc0, !PT ;  /* 0x7fffffff00007812 */ /* 0x000fc800078ec0ff */
[----:B------:R-:W-:Y:S02]  /*26ab0*/  @P3 LOP3.LUT R0, R0, 0x80000000, RZ, 0xfc, !PT ;  /* 0x8000000000003812 */ /* 0x000fe400078efcff */
[----:B------:R-:W-:Y:S02]  /*26ac0*/  @!P2 IADD3 R15, P1, P3, R3, R24, R8 ;  /* 0x00000018030fa210 */ /* 0x000fe40007b3e008 */
[----:B------:R-:W-:Y:S02]  /*26ad0*/  LOP3.LUT R5, R5, 0xffffffef, RZ, 0xc0, !PT ;  /* 0xffffffef05057812 */ /* 0x000fe400078ec0ff */
[----:B------:R-:W-:Y:S02]  /*26ae0*/  @!P2 IADD3.X R14, R4, R30, R7, P1, P3 ;  /* 0x0000001e040ea210 */ /* 0x000fe40000fe6407 */
[----:B------:R-:W-:Y:S02]  /*26af0*/  @P5 LOP3.LUT R5, R5, 0x10, RZ, 0xfc, !PT ;  /* 0x0000001005055812 */ /* 0x000fe400078efcff */
[----:B------:R-:W-:-:S02]  /*26b00*/  ISETP.GE.AND P5, PT, R11, 0x101, PT ;  /* 0x000001010b00780c */ /* 0x000fc40003fa6270 */
[----:B0-----:R-:W-:Y:S02]  /*26b10*/  @!P2 IADD3 R12, P1, R15, R12, RZ ;  /* 0x0000000c0f0ca210 */ /* 0x001fe40007f3e0ff */
[----:B------:R-:W-:-:S03]  /*26b20*/  ISETP.LT.OR P5, PT, R28, 0x92, !P5 ;  /* 0x000000921c00780c */ /* 0x000fc60006fa1670 */
[----:B------:R-:W-:Y:S01]  /*26b30*/  @!P2 IMAD.X R13, R14, 0x1, R13, P1 ;  /* 0x000000010e0da824 */ /* 0x000fe200008e060d */
[----:B------:R-:W-:-:S13]  /*26b40*/  ISETP.LT.OR P1, PT, R28, 0x4a, !P0 ;  /* 0x0000004a1c00780c */ /* 0x000fda0004721670 */
[----:B------:R-:W-:-:S04]  /*26b50*/  @!P1 IADD3 R16, P3, P4, R3, R24, R8 ;  /* 0x0000001803109210 */ /* 0x000fc80007c7e008 */
[----:B------:R-:W-:Y:S01]  /*26b60*/  @!P1 IADD3.X R25, R4, R30, R7, P3, P4 ;  /* 0x0000001e04199210 */ /* 0x000fe20001fe8407 */
[----:B---3--:R-:W-:Y:S02]  /*26b70*/  FMUL R14, R158, UR33 ;  /* 0x000000219e0e7c20 */ /* 0x008fe40008400000 */
[----:B------:R-:W3:Y:S03]  /*26b80*/  LDL.LU R158, [R1+0x220] ;  /* 0x00022000019e7983 */ /* 0x000ee60000300800 */
[----:B------:R-:W-:-:S05]  /*26b90*/  F2FP.SATFINITE.E4M3.F32.PACK_AB_MERGE_C R14, RZ, R14, RZ ;  /* 0x0000000eff0e723e */ /* 0x000fca00048070ff */
[----:B------:R0:W-:Y:S02]  /*26ba0*/  @!P2 STG.E.U8 desc[UR40][R12.64+0x48], R14 ;  /* 0x0000480e0c00a986 */ /* 0x0001e4000c101128 */
[----:B0-----:R-:W0:Y:S08]  /*26bb0*/  @!P1 LDC.64 R14, c[0x0][0x5c0] ;  /* 0x00017000ff0e9b82 */ /* 0x001e300000000a00 */
[----:B------:R-:W1:Y:S01]  /*26bc0*/  @!P5 LDC.64 R12, c[0x0][0x5c0] ;  /* 0x00017000ff0cdb82 */ /* 0x000e620000000a00 */
[----:B0-----:R-:W-:-:S02]  /*26bd0*/  @!P1 IADD3 R14, P2, R16, R14, RZ ;  /* 0x0000000e100e9210 */ /* 0x001fc40007f5e0ff */
[----:B-1----:R-:W-:-:S03]  /*26be0*/  @!P5 IADD3 R16, P3, P4, R24, R12, R10 ;  /* 0x0000000c1810d210 */ /* 0x002fc60007c7e00a */
[----:B------:R-:W-:Y:S02]  /*26bf0*/  @!P1 IMAD.X R15, R25, 0x1, R15, P2 ;  /* 0x00000001190f9824 */ /* 0x000fe400010e060f */
[----:B--2---:R-:W-:-:S05]  /*26c00*/  FMUL R12, R31, UR33 ;  /* 0x000000211f0c7c20 */ /* 0x004fca0008400000 */
[----:B------:R-:W-:-:S05]  /*26c10*/  F2FP.SATFINITE.E4M3.F32.PACK_AB_MERGE_C R12, RZ, R12, RZ ;  /* 0x0000000cff0c723e */ /* 0x000fca00048070ff */
[----:B------:R4:W-:Y:S02]  /*26c20*/  @!P1 STG.E.U8 desc[UR40][R14.64+0x49], R12 ;  /* 0x0000490c0e009986 */ /* 0x0009e4000c101128 */
[----:B----4-:R-:W-:Y:S02]  /*26c30*/  FMUL R12, R160, UR33 ;  /* 0x00000021a00c7c20 */ /* 0x010fe40008400000 */
[----:B------:R-:W2:Y:S01]  /*26c40*/  LDL.LU R160, [R1+0x224] ;  /* 0x0002240001a07983 */ /* 0x000ea20000300800 */
[----:B------:R-:W-:Y:S02]  /*26c50*/  @!P5 IADD3.X R17, R30, R13, R9, P3, P4 ;  /* 0x0000000d1e11d210 */ /* 0x000fe40001fe8409 */
[----:B------:R-:W-:Y:S02]  /*26c60*/  ISETP.LT.OR P3, PT, R28, 0x51, !P0 ;  /* 0x000000511c00780c */ /* 0x000fe40004761670 */
[C---:B------:R-:W-:Y:S02]  /*26c70*/  LOP3.LUT P6, RZ, R0.reuse, 0x10000, RZ, 0xc0, !PT ;  /* 0x0001000000ff7812 */ /* 0x040fe400078cc0ff */
[----:B------:R-:W-:-:S09]  /*26c80*/  LOP3.LUT R0, R0, 0xdfffffff, RZ, 0xc0, !PT ;  /* 0xdfffffff00007812 */ /* 0x000fd200078ec0ff */
[----:B------:R-:W-:-:S04]  /*26c90*/  @!P3 IADD3 R105, P1, P2, R3, R24, R8 ;  /* 0x000000180369b210 */ /* 0x000fc80007a3e008 */
[----:B------:R-:W-:Y:S02]  /*26ca0*/  @!P3 IADD3.X R104, R4, R30, R7, P1, P2 ;  /* 0x0000001e0468b210 */ /* 0x000fe40000fe4407 */
[----:B------:R-:W-:Y:S02]  /*26cb0*/  ISETP.LT.OR P2, PT, R28, 0x52, !P0 ;  /* 0x000000521c00780c */ /* 0x000fe40004741670 */
[----:B------:R-:W-:Y:S02]  /*26cc0*/  @P5 LOP3.LUT R0, R0, 0x20000000, RZ, 0xfc, !PT ;  /* 0x2000000000005812 */ /* 0x000fe400078efcff */
[----:B------:R-:W-:Y:S02]  /*26cd0*/  LOP3.LUT P5, RZ, R5, 0x10, RZ, 0xc0, !PT ;  /* 0x0000001005ff7812 */ /* 0x000fe400078ac0ff */
[----:B------:R-:W-:-:S07]  /*26ce0*/  F2FP.SATFINITE.E4M3.F32.PACK_AB_MERGE_C R12, RZ, R12, RZ ;  /* 0x0000000cff0c723e */ /* 0x000fce00048070ff */
[----:B------:R-:W-:-:S04]  /*26cf0*/  @!P2 IADD3 R31, P1, P4, R3, R24, R8 ;  /* 0x00000018031fa210 */ /* 0x000fc80007c3e008 */
[----:B------:R-:W-:Y:S01]  /*26d00*/  @!P2 IADD3.X R29, R4, R30, R7, P1, P4 ;  /* 0x0000001e041da210 */ /* 0x000fe20000fe8407 */
[----:B------:R0:W-:Y:S01]  /*26d10*/  @!P5 STG.E.U8 desc[UR40][R136.64+0x50], R12 ;  /* 0x0000500c8800d986 */ /* 0x0001e2000c101128 */
[----:B------:R-:W-:Y:S01]  /*26d20*/  ISETP.LT.OR P1, PT, R28, 0x59, !P0 ;  /* 0x000000591c00780c */ /* 0x000fe20004721670 */
[----:B0-----:R-:W-:-:S12]  /*26d30*/  FMUL R12, R159, UR33 ;  /* 0x000000219f0c7c20 */ /* 0x001fd80008400000 */
[----:B------:R-:W-:Y:S01]  /*26d40*/  @!P1 IADD3 R25, P4, P5, R3, R24, R8 ;  /* 0x0000001803199210 */ /* 0x000fe20007d9e008 */
[----:B------:R-:W4:Y:S01]  /*26d50*/  LDL.LU R159, [R1+0x228] ;  /* 0x00022800019f7983 */ /* 0x000f220000300800 */
[----:B------:R-:W-:-:S05]  /*26d60*/  F2FP.SATFINITE.E4M3.F32.PACK_AB_MERGE_C R12, RZ, R12, RZ ;  /* 0x0000000cff0c723e */ /* 0x000fca00048070ff */
[----:B------:R0:W-:Y:S01]  /*26d70*/  @!P6 STG.E.U8 desc[UR40][R134.64+0x51], R12 ;  /* 0x0000510c8600e986 */ /* 0x0001e2000c101128 */
[----:B------:R-:W-:Y:S02]  /*26d80*/  @!P1 IADD3.X R15, R4, R30, R7, P4, P5 ;  /* 0x0000001e040f9210 */ /* 0x000fe400027ea407 */
[----:B------:R-:W-:Y:S01]  /*26d90*/  ISETP.LT.OR P5, PT, R28, 0x5a, !P0 ;  /* 0x0000005a1c00780c */ /* 0x000fe200047a1670 */
[----:B0-----:R-:W0:-:S12]  /*26da0*/  @!P3 LDC.64 R12, c[0x0][0x5c0] ;  /* 0x00017000ff0cbb82 */ /* 0x001e180000000a00 */
[----:B------:R-:W-:-:S04]  /*26db0*/  @!P5 IADD3 R14, P4, P6, R3, R24, R8 ;  /* 0x00000018030ed210 */ /* 0x000fc80007e9e008 */
[----:B------:R-:W-:Y:S02]  /*26dc0*/  @!P5 IADD3.X R117, R4, R30, R7, P4, P6 ;  /* 0x0000001e0475d210 */ /* 0x000fe400027ec407 */
[----:B------:R-:W-:Y:S02]  /*26dd0*/  LOP3.LUT R5, R5, 0xfffffff7, RZ, 0xc0, !PT ;  /* 0xfffffff705057812 */ /* 0x000fe400078ec0ff */
[----:B0-----:R-:W-:-:S05]  /*26de0*/  @!P3 IADD3 R12, P4, R105, R12, RZ ;  /* 0x0000000c690cb210 */ /* 0x001fca0007f9e0ff */
[----:B------:R-:W-:Y:S01]  /*26df0*/  @!P3 IMAD.X R13, R104, 0x1, R13, P4 ;  /* 0x00000001680db824 */ /* 0x000fe200020e060d */
[----:B------:R-:W-:-:S04]  /*26e00*/  @P1 LOP3.LUT R5, R5, 0x8, RZ, 0xfc, !PT ;  /* 0x0000000805051812 */ /* 0x000fc800078efcff */
[----:B------:R-:W-:-:S04]  /*26e10*/  LOP3.LUT R5, R5, 0xfffffffb, RZ, 0xc0, !PT ;  /* 0xfffffffb05057812 */ /* 0x000fc800078ec0ff */
[----:B------:R-:W-:Y:S02]  /*26e20*/  @P0 LOP3.LUT R5, R5, 0x4, RZ, 0xfc, !PT ;  /* 0x0000000405050812 */ /* 0x000fe400078efcff */
[----:B------:R-:W-:Y:S01]  /*26e30*/  ISETP.GE.AND P0, PT, R11, 0x109, PT ;  /* 0x000001090b00780c */ /* 0x000fe20003f06270 */
[----:B---3--:R-:W-:Y:S02]  /*26e40*/  FMUL R104, R158, UR33 ;  /* 0x000000219e687c20 */ /* 0x008fe40008400000 */
[----:B------:R-:W3:Y:S03]  /*26e50*/  LDL.LU R158, [R1+0x22c] ;  /* 0x00022c00019e7983 */ /* 0x000ee60000300800 */
[----:B------:R-:W-:-:S05]  /*26e60*/  F2FP.SATFINITE.E4M3.F32.PACK_AB_MERGE_C R104, RZ, R104, RZ ;  /* 0x00000068ff68723e */ /* 0x000fca00048070ff */
[----:B------:R0:W-:Y:S01]  /*26e70*/  @!P3 STG.E.U8 desc[UR40][R12.64+0x50], R104 ;  /* 0x000050680c00b986 */ /* 0x0001e2000c101128 */
[----:B------:R-:W-:Y:S01]  /*26e80*/  ISETP.LT.OR P1, PT, R28, 0x41, !P0 ;  /* 0x000000411c00780c */ /* 0x000fe20004721670 */
[----:B0-----:R-:W0:Y:S01]  /*26e90*/  @!P2 LDC.64 R12, c[0x0][0x5c0] ;  /* 0x00017000ff0cab82 */ /* 0x001e220000000a00 */
[----:B------:R-:W-:-:S11]  /*26ea0*/  LOP3.LUT R0, R0, 0xfffffffb, RZ, 0xc0, !PT ;  /* 0xfffffffb00007812 */ /* 0x000fd600078ec0ff */
[----:B------:R-:W-:Y:S02]  /*26eb0*/  @!P1 IADD3 R105, P4, P6, R3, R24, R10 ;  /* 0x0000001803699210 */ /* 0x000fe40007e9e00a */
[----:B------:R-:W-:Y:S02]  /*26ec0*/  @P1 LOP3.LUT R0, R0, 0x4, RZ, 0xfc, !PT ;  /* 0x0000000400001812 */ /* 0x000fe400078efcff */
[----:B------:R-:W-:Y:S02]  /*26ed0*/  @!P1 IADD3.X R116, R4, R30, R9, P4, P6 ;  /* 0x0000001e04749210 */ /* 0x000fe400027ec409 */
[----:B0-----:R-:W-:-:S05]  /*26ee0*/  @!P2 IADD3 R12, P1, R31, R12, RZ ;  /* 0x0000000c1f0ca210 */ /* 0x001fca0007f3e0ff */
[----:B------:R-:W-:Y:S02]  /*26ef0*/  @!P2 IMAD.X R13, R29, 0x1, R13, P1 ;  /* 0x000000011d0da824 */ /* 0x000fe400008e060d */
[----:B--2---:R-:W-:Y:S02]  /*26f00*/  FMUL R29, R160, UR33 ;  /* 0x00000021a01d7c20 */ /* 0x004fe40008400000 */
[----:B------:R-:W2:Y:S01]  /*26f10*/  LDL.LU R160, [R1+0x230] ;  /* 0x0002300001a07983 */ /* 0x000ea20000300800 */
[----:B------:R-:W-:-:S13]  /*26f20*/  ISETP.LT.OR P4, PT, R28, 0x42, !P0 ;  /* 0x000000421c00780c */ /* 0x000fda0004781670 */
[----:B------:R-:W-:-:S04]  /*26f30*/  @!P4 IADD3 R31, P3, P6, R3, R24, R10 ;  /* 0x00000018031fc210 */ /* 0x000fc80007e7e00a */
[----:B------:R-:W-:Y:S02]  /*26f40*/  @!P4 IADD3.X R112, R4, R30, R9, P3, P6 ;  /* 0x0000001e0470c210 */ /* 0x000fe40001fec409 */
[----:B------:R-:W-:Y:S02]  /*26f50*/  ISETP.LT.OR P3, PT, R28, 0x49, !P0 ;  /* 0x000000491c00780c */ /* 0x000fe40004761670 */
[----:B------:R-:W-:Y:S02]  /*26f60*/  F2FP.SATFINITE.E4M3.F32.PACK_AB_MERGE_C R29, RZ, R29, RZ ;  /* 0x0000001dff1d723e */ /* 0x000fe400048070ff */
[----:B------:R-:W-:-:S03]  /*26f70*/  LOP3.LUT R6, R6, 0x7fffffff, RZ, 0xc0, !PT ;  /* 0x7fffffff06067812 */ /* 0x000fc600078ec0ff */
[----:B------:R0:W-:Y:S06]  /*26f80*/  @!P2 STG.E.U8 desc[UR40][R12.64+0x51], R29 ;  /* 0x0000511d0c00a986 */ /* 0x0001ec000c101128 */
[----:B------:R-:W-:Y:S02]  /*26f90*/  @P3 LOP3.LUT R6, R6, 0x80000000, RZ, 0xfc, !PT ;  /* 0x8000000006063812 */ /* 0x000fe400078efcff */
[----:B0-----:R-:W-:-:S04]  /*26fa0*/  @!P3 IADD3 R29, P2, P6, R3, R24, R10 ;  /* 0x00000018031db210 */ /* 0x001fc80007e5e00a */
[----:B------:R-:W-:Y:S02]  /*26fb0*/  @!P3 IADD3.X R104, R4, R30, R9, P2, P6 ;  /* 0x0000001e0468b210 */ /* 0x000fe400017ec409 */
[----:B------:R-:W-:Y:S02]  /*26fc0*/  LOP3.LUT P3, RZ, R0, 0x80, RZ, 0xc0, !PT ;  /* 0x0000008000ff7812 */ /* 0x000fe4000786c0ff */
[----:B------:R-:W-:Y:S01]  /*26fd0*/  ISETP.LT.OR P2, PT, R28, 0x4a, !P0 ;  /* 0x0000004a1c00780c */ /* 0x000fe20004741670 */
[----:B----4-:R-:W-:Y:S02]  /*26fe0*/  FMUL R12, R159, UR33 ;  /* 0x000000219f0c7c20 */ /* 0x010fe40008400000 */
[----:B------:R-:W4:Y:S03]  /*26ff0*/  LDL.LU R159, [R1+0x234] ;  /* 0x00023400019f7983 */ /* 0x000f260000300800 */
[----:B------:R-:W-:-:S02]  /*27000*/  F2FP.SATFINITE.E4M3.F32.PACK_AB_MERGE_C R12, RZ, R12, RZ ;  /* 0x0000000cff0c723e */ /* 0x000fc400048070ff */
[----:B------:R-:W-:-:S03]  /*27010*/  LOP3.LUT R5, R5, 0xfffffffe, RZ, 0xc0, !PT ;  /* 0xfffffffe05057812 */ /* 0x000fc600078ec0ff */
[----:B------:R3:W-:Y:S02]  /*27020*/  @!P3 STG.E.U8 desc[UR40][R144.64+0x58], R12 ;  /* 0x0000580c9000b986 */ /* 0x0007e4000c101128 */
[----:B------:R-:W-:Y:S02]  /*27030*/  @!P2 IADD3 R113, P1, P6, R3, R24, R10 ;  /* 0x000000180371a210 */ /* 0x000fe40007e3e00a */
[----:B------:R-:W-:Y:S02]  /*27040*/  @P4 LOP3.LUT R5, R5, 0x1, RZ, 0xfc, !PT ;  /* 0x0000000105054812 */ /* 0x000fe400078efcff */
[----:B------:R-:W-:Y:S02]  /*27050*/  LOP3.LUT P4, RZ, R2, 0x800000, RZ, 0xc0, !PT ;  /* 0x0080000002ff7812 */ /* 0x000fe4000788c0ff */
[----:B------:R-:W-:Y:S02]  /*27060*/  @!P2 IADD3.X R118, R4, R30, R9, P1, P6 ;  /* 0x0000001e0476a210 */ /* 0x000fe40000fec409 */
[----:B------:R-:W-:-:S02]  /*27070*/  LOP3.LUT P1, RZ, R5, 0x8, RZ, 0xc0, !PT ;  /* 0x0000000805ff7812 */ /* 0x000fc4000782c0ff */
[----:B------:R-:W-:Y:S02]  /*27080*/  ISETP.LT.OR P3, PT, R28, 0x51, !P0 ;  /* 0x000000511c00780c */ /* 0x000fe40004761670 */
[----:B------:R-:W-:Y:S02]  /*27090*/  LOP3.LUT R5, R5, 0xfffffffd, RZ, 0xc0, !PT ;  /* 0xfffffffd05057812 */ /* 0x000fe400078ec0ff */
[----:B------:R-:W-:Y:S02]  /*270a0*/  LOP3.LUT R0, R0, 0xffffffef, RZ, 0xc0, !PT ;  /* 0xffffffef00007812 */ /* 0x000fe400078ec0ff */
[----:B------:R-:W-:-:S07]  /*270b0*/  @P2 LOP3.LUT R5, R5, 0x2, RZ, 0xfc, !PT ;  /* 0x0000000205052812 */ /* 0x000fce00078efcff */
[----:B------:R-:W-:Y:S02]  /*270c0*/  @!P3 IADD3 R119, P2, P6, R3, R24, R10 ;  /* 0x000000180377b210 */ /* 0x000fe40007e5e00a */
[----:B------:R-:W-:Y:S02]  /*270d0*/  @P3 LOP3.LUT R0, R0, 0x10, RZ, 0xfc, !PT ;  /* 0x0000001000003812 */ /* 0x000fe400078efcff */
[----:B------:R-:W-:Y:S02]  /*270e0*/  @!P3 IADD3.X R120, R4, R30, R9, P2, P6 ;  /* 0x0000001e0478b210 */ /* 0x000fe400017ec409 */
[----:B------:R-:W-:Y:S01]  /*270f0*/  ISETP.LT.OR P3, PT, R28, 0x52, !P0 ;  /* 0x000000521c00780c */ /* 0x000fe20004761670 */
[----:B---3--:R-:W-:Y:S02]  /*27100*/  FMUL R12, R158, UR33 ;  /* 0x000000219e0c7c20 */ /* 0x008fe40008400000 */
[----:B------:R-:W3:Y:S04]  /*27110*/  LDL.LU R158, [R1+0x238] ;  /* 0x00023800019e7983 */ /* 0x000ee80000300800 */
[----:B------:R-:W3:Y:S01]  /*27120*/  LDL.LU R161, [R1+0x23c] ;  /* 0x00023c0001a17983 */ /* 0x000ee20000300800 */
[----:B------:R-:W-:-:S05]  /*27130*/  F2FP.SATFINITE.E4M3.F32.PACK_AB_MERGE_C R12, RZ, R12, RZ ;  /* 0x0000000cff0c723e */ /* 0x000fca00048070ff */
[----:B------:R0:W-:Y:S02]  /*27140*/  @!P4 STG.E.U8 desc[UR40][R150.64+0x59], R12 ;  /* 0x0000590c9600c986 */ /* 0x0001e4000c101128 */
[----:B0-----:R-:W0:Y:S01]  /*27150*/  @!P1 LDC.64 R12, c[0x0][0x5c0] ;  /* 0x00017000ff0c9b82 */ /* 0x001e220000000a00 */
[----:B------:R-:W-:-:S04]  /*27160*/  @!P3 IADD3 R121, P2, P6, R3, R24, R10 ;  /* 0x000000180379b210 */ /* 0x000fc80007e5e00a */
[----:B------:R-:W-:Y:S02]  /*27170*/  @!P3 IADD3.X R125, R4, R30, R9, P2, P6 ;  /* 0x0000001e047db210 */ /* 0x000fe400017ec409 */
[----:B0-----:R-:W-:Y:S01]  /*27180*/  @!P1 IADD3 R12, P6, R25, R12, RZ ;  /* 0x0000000c190c9210 */ /* 0x001fe20007fde0ff */
[----:B--2---:R-:W-:Y:S02]  /*27190*/  FMUL R25, R160, UR33 ;  /* 0x00000021a0197c20 */ /* 0x004fe40008400000 */
[----:B------:R-:W2:Y:S02]  /*271a0*/  LDL.LU R160, [R1+0x240] ;  /* 0x0002400001a07983 */ /* 0x000ea40000300800 */
[----:B------:R-:W-:Y:S01]  /*271b0*/  @!P1 IMAD.X R13, R15, 0x1, R13, P6 ;  /* 0x000000010f0d9824 */ /* 0x000fe200030e060d */
[----:B------:R-:W-:Y:S01]  /*271c0*/  F2FP.SATFINITE.E4M3.F32.PACK_AB_MERGE_C R25, RZ, R25, RZ ;  /* 0x00000019ff19723e */ /* 0x000fe200048070ff */
[----:B------:R-:W2:Y:S01]  /*271d0*/  LDL.LU R162, [R1+0x244] ;  /* 0x0002440001a27983 */ /* 0x000ea20000300800 */
[----:B------:R-:W-:-:S03]  /*271e0*/  LOP3.LUT R0, R0, 0xffffffdf, RZ, 0xc0, !PT ;  /* 0xffffffdf00007812 */ /* 0x000fc600078ec0ff */
[----:B------:R0:W-:Y:S01]  /*271f0*/  @!P1 STG.E.U8 desc[UR40][R12.64+0x58], R25 ;  /* 0x000058190c009986 */ /* 0x0001e2000c101128 */
[----:B------:R-:W-:Y:S02]  /*27200*/  @P3 LOP3.LUT R0, R0, 0x20, RZ, 0xfc, !PT ;  /* 0x0000002000003812 */ /* 0x000fe400078efcff */
[C---:B------:R-:W-:Y:S01]  /*27210*/  ISETP.LT.OR P3, PT, R28.reuse, 0x59, !P0 ;  /* 0x000000591c00780c */ /* 0x040fe20004761670 */
[----:B0-----:R-:W0:Y:S01]  /*27220*/  @!P5 LDC.64 R12, c[0x0][0x5c0] ;  /* 0x00017000ff0cdb82 */ /* 0x001e220000000a00 */
[----:B------:R-:W-:-:S11]  /*27230*/  ISETP.LT.OR P1, PT, R28, 0x5a, !P0 ;  /* 0x0000005a1c00780c */ /* 0x000fd60004721670 */
[----:B------:R-:W-:-:S04]  /*27240*/  @!P3 IADD3 R15, P2, P6, R3, R24, R10 ;  /* 0x00000018030fb210 */ /* 0x000fc80007e5e00a */
[----:B------:R-:W-:Y:S02]  /*27250*/  @!P3 IADD3.X R124, R4, R30, R9, P2, P6 ;  /* 0x0000001e047cb210 */ /* 0x000fe400017ec409 */
[----:B------:R-:W-:Y:S02]  /*27260*/  LOP3.LUT P4, RZ, R2, 0x10000000, RZ, 0xc0, !PT ;  /* 0x1000000002ff7812 */ /* 0x000fe4000788c0ff */
[----:B0-----:R-:W-:Y:S02]  /*27270*/  @!P5 IADD3 R12, P2, R14, R12, RZ ;  /* 0x0000000c0e0cd210 */ /* 0x001fe40007f5e0ff */
[----:B------:R-:W-:-:S03]  /*27280*/  @!P1 IADD3 R14, P0, P6, R3, R24, R10 ;  /* 0x00000018030e9210 */ /* 0x000fc60007e1e00a */
[----:B------:R-:W-:Y:S02]  /*27290*/  @!P5 IMAD.X R13, R117, 0x1, R13, P2 ;  /* 0x00000001750dd824 */ /* 0x000fe400010e060d */
[----:B----4-:R-:W-:Y:S01]  /*272a0*/  FMUL R117, R159, UR33 ;  /* 0x000000219f757c20 */ /* 0x010fe20008400000 */
[----:B------:R-:W-:Y:S02]  /*272b0*/  @!P1 IADD3.X R25, R4, R30, R9, P0, P6 ;  /* 0x0000001e04199210 */ /* 0x000fe400007ec409 */
[----:B------:R-:W-:Y:S02]  /*272c0*/  LOP3.LUT P0, RZ, R5, 0x4, RZ, 0xc0, !PT ;  /* 0x0000000405ff7812 */ /* 0x000fe4000780c0ff */
[----:B------:R-:W-:Y:S02]  /*272d0*/  F2FP.SATFINITE.E4M3.F32.PACK_AB_MERGE_C R117, RZ, R117, RZ ;  /* 0x00000075ff75723e */ /* 0x000fe400048070ff */
[----:B------:R-:W-:Y:S02]  /*272e0*/  LOP3.LUT R0, R0, 0xffffffbf, RZ, 0xc0, !PT ;  /* 0xffffffbf00007812 */ /* 0x000fe400078ec0ff */
[----:B------:R-:W-:Y:S01]  /*272f0*/  ISETP.LT.OR P2, PT, R28, 0x61, !P0 ;  /* 0x000000611c00780c */ /* 0x000fe20004741670 */
[----:B------:R3:W-:Y:S01]  /*27300*/  @!P5 STG.E.U8 desc[UR40][R12.64+0x59], R117 ;  /* 0x000059750c00d986 */ /* 0x0007e2000c101128 */
[----:B------:R-:W-:-:S02]  /*27310*/  LOP3.LUT R6, R6, 0xefffffff, RZ, 0xc0, !PT ;  /* 0xefffffff06067812 */ /* 0x000fc400078ec0ff */
[----:B------:R-:W-:Y:S02]  /*27320*/  @P3 LOP3.LUT R0, R0, 0x40, RZ, 0xfc, !PT ;  /* 0x0000004000003812 */ /* 0x000fe400078efcff */
[----:B------:R-:W-:Y:S02]  /*27330*/  @P1 LOP3.LUT R6, R6, 0x10000000, RZ, 0xfc, !PT ;  /* 0x1000000006061812 */ /* 0x000fe400078efcff */
[C---:B------:R-:W-:Y:S02]  /*27340*/  LOP3.LUT P1, RZ, R0.reuse, 0x20000, RZ, 0xc0, !PT ;  /* 0x0002000000ff7812 */ /* 0x040fe4000782c0ff */
[C---:B------:R-:W-:Y:S02]  /*27350*/  LOP3.LUT P3, RZ, R0.reuse, 0x4, RZ, 0xc0, !PT ;  /* 0x0000000400ff7812 */ /* 0x040fe4000786c0ff */
[----:B------:R-:W-:Y:S02]  /*27360*/  LOP3.LUT R0, R0, 0xf7ffffff, RZ, 0xc0, !PT ;  /* 0xf7ffffff00007812 */ /* 0x000fe400078ec0ff */
[----:B------:R-:W-:-:S02]  /*27370*/  @!P2 IADD3 R133, P5, P6, R3, R24, R8 ;  /* 0x000000180385a210 */ /* 0x000fc40007ebe008 */
[----:B------:R-:W-:Y:S02]  /*27380*/  @P2 LOP3.LUT R0, R0, 0x8000000, RZ, 0xfc, !PT ;  /* 0x0800000000002812 */ /* 0x000fe400078efcff */
[----:B------:R-:W-:Y:S02]  /*27390*/  @!P2 IADD3.X R144, R4, R30, R7, P5, P6 ;  /* 0x0000001e0490a210 */ /* 0x000fe40002fec407 */
[----:B------:R-:W-:-:S13]  /*273a0*/  ISETP.LT.OR P2, PT, R28, 0x62, !P0 ;  /* 0x000000621c00780c */ /* 0x000fda0004741670 */
[----:B------:R-:W-:-:S04]  /*273b0*/  @!P2 IADD3 R159, P5, P6, R3, R24, R8 ;  /* 0x00000018039fa210 */ /* 0x000fc80007ebe008 */
[----:B------:R-:W-:Y:S01]  /*273c0*/  @!P2 IADD3.X R169, R4, R30, R7, P5, P6 ;  /* 0x0000001e04a9a210 */ /* 0x000fe20002fec407 */
[----:B---3--:R-:W-:-:S05]  /*273d0*/  FMUL R12, R158, UR33 ;  /* 0x000000219e0c7c20 */ /* 0x008fca0008400000 */
[----:B------:R-:W-:-:S05]  /*273e0*/  F2FP.SATFINITE.E4M3.F32.PACK_AB_MERGE_C R12, RZ, R12, RZ ;  /* 0x0000000cff0c723e */ /* 0x000fca00048070ff */
[----:B------:R0:W-:Y:S02]  /*273f0*/  @!P4 STG.E.U8 desc[UR40][R154.64+0x40], R12 ;  /* 0x0000400c9a00c986 */ /* 0x0001e4000c101128 */
[----:B0-----:R-:W-:Y:S01]  /*27400*/  FMUL R12, R161, UR33 ;  /* 0x00000021a10c7c20 */ /* 0x001fe20008400000 */
[----:B------:R-:W-:Y:S01]  /*27410*/  ISETP.LT.OR P4, PT, R28, 0x69, !P0 ;  /* 0x000000691c00780c */ /* 0x000fe20004781670 */
[----:B------:R-:W3:Y:S03]  /*27420*/  LDL.LU R161, [R1+0x248] ;  /* 0x0002480001a17983 */ /* 0x000ee60000300800 */
[----:B------:R-:W-:-:S05]  /*27430*/  F2FP.SATFINITE.E4M3.F32.PACK_AB_MERGE_C R12, RZ, R12, RZ ;  /* 0x0000000cff0c723e */ /* 0x000fca00048070ff */
[----:B------:R0:W-:Y:S01]  /*27440*/  @!P1 STG.E.U8 desc[UR40][R148.64+0x41], R12 ;  /* 0x0000410c94009986 */ /* 0x0001e2000c101128 */
[----:B------:R-:W-:Y:S01]  /*27450*/  ISETP.LT.OR P1, PT, R28, 0x6a, !P0 ;  /* 0x0000006a1c00780c */ /* 0x000fe20004721670 */
[----:B0-----:R-:W0:Y:S02]  /*27460*/  @!P3 LDC.64 R12, c[0x0][0x5c0] ;  /* 0x00017000ff0cbb82 */ /* 0x001e240000000a00 */
[----:B------:R-:W-:-:S04]  /*27470*/  @!P4 IADD3 R158, P5, P6, R3, R24, R8 ;  /* 0x00000018039ec210 */ /* 0x000fc80007ebe008 */
[----:B------:R-:W-:-:S06]  /*27480*/  @!P4 IADD3.X R168, R4, R30, R7, P5, P6 ;  /* 0x0000001e04a8c210 */ /* 0x000fcc0002fec407 */
[----:B------:R-:W-:-:S04]  /*27490*/  @!P1 IADD3 R155, P5, P6, R3, R24, R8 ;  /* 0x00000018039b9210 */ /* 0x000fc80007ebe008 */
[----:B------:R-:W-:Y:S02]  /*274a0*/  @!P1 IADD3.X R167, R4, R30, R7, P5, P6 ;  /* 0x0000001e04a79210 */ /* 0x000fe40002fec407 */
[----:B0-----:R-:W-:Y:S01]  /*274b0*/  @!P3 IADD3 R12, P5, R105, R12, RZ ;  /* 0x0000000c690cb210 */ /* 0x001fe20007fbe0ff */
[----:B--2---:R-:W-:Y:S02]  /*274c0*/  FMUL R105, R160, UR33 ;  /* 0x00000021a0697c20 */ /* 0x004fe40008400000 */
[----:B------:R-:W2:Y:S04]  /*274d0*/  LDL.LU R160, [R1+0x24c] ;  /* 0x00024c0001a07983 */ /* 0x000ea80000300800 */
[----:B------:R-:W4:Y:S01]  /*274e0*/  LDL.LU R170, [R1+0x250] ;  /* 0x0002500001aa7983 */ /* 0x000f220000300800 */
[----:B------:R-:W-:-:S04]  /*274f0*/  LOP3.LUT R0, R0, 0xfbffffff, RZ, 0xc0, !PT ;  /* 0xfbffffff00007812 */ /* 0x000fc800078ec0ff */
[----:B------:R-:W-:-:S04]  /*27500*/  @P2 LOP3.LUT R0, R0, 0x4000000, RZ, 0xfc, !PT ;  /* 0x0400000000002812 */ /* 0x000fc800078efcff */
[----:B------:R-:W-:-:S04]  /*27510*/  LOP3.LUT R0, R0, 0xfdffffff, RZ, 0xc0, !PT ;  /* 0xfdffffff00007812 */ /* 0x000fc800078ec0ff */
[----:B------:R-:W-:Y:S02]  /*27520*/  @P4 LOP3.LUT R0, R0, 0x2000000, RZ, 0xfc, !PT ;  /* 0x0200000000004812 */ /* 0x000fe400078efcff */
[----:B------:R-:W-:Y:S01]  /*27530*/  LOP3.LUT P4, RZ, R5, 0x1, RZ, 0xc0, !PT ;  /* 0x0000000105ff7812 */ /* 0x000fe2000788c0ff */
[----:B------:R-:W-:Y:S01]  /*27540*/  @!P3 IMAD.X R13, R116, 0x1, R13, P5 ;  /* 0x00000001740db824 */ /* 0x000fe200028e060d */
[----:B------:R-:W-:Y:S02]  /*27550*/  F2FP.SATFINITE.E4M3.F32.PACK_AB_MERGE_C R105, RZ, R105, RZ ;  /* 0x00000069ff69723e */ /* 0x000fe400048070ff */
[----:B------:R-:W-:-:S03]  /*27560*/  LOP3.LUT R0, R0, 0xfeffffff, RZ, 0xc0, !PT ;  /* 0xfeffffff00007812 */ /* 0x000fc600078ec0ff */
[----:B------:R0:W-:Y:S01]  /*27570*/  @!P3 STG.E.U8 desc[UR40][R12.64+0x40], R105 ;  /* 0x000040690c00b986 */ /* 0x0001e2000c101128 */
[----:B------:R-:W-:Y:S02]  /*27580*/  @P1 LOP3.LUT R0, R0, 0x1000000, RZ, 0xfc, !PT ;  /* 0x0100000000001812 */ /* 0x000fe400078efcff */
[----:B------:R-:W-:-:S03]  /*27590*/  ISETP.LT.OR P1, PT, R28, 0x71, !P0 ;  /* 0x000000711c00780c */ /* 0x000fc60004721670 */
[----:B0-----:R-:W0:Y:S01]  /*275a0*/  @!P4 LDC.64 R12, c[0x0][0x5c0] ;  /* 0x00017000ff0ccb82 */ /* 0x001e220000000a00 */
[----:B------:R-:W-:-:S09]  /*275b0*/  LOP3.LUT R0, R0, 0xff7fffff, RZ, 0xc0, !PT ;  /* 0xff7fffff00007812 */ /* 0x000fd200078ec0ff */
[----:B------:R-:W-:Y:S02]  /*275c0*/  @!P1 IADD3 R154, P5, P6, R3, R24, R8 ;  /* 0x00000018039a9210 */ /* 0x000fe40007ebe008 */
[----:B------:R-:W-:Y:S02]  /*275d0*/  @P1 LOP3.LUT R0, R0, 0x800000, RZ, 0xfc, !PT ;  /* 0x0080000000001812 */ /* 0x000fe400078efcff */
[----:B------:R-:W-:Y:S02]  /*275e0*/  @!P1 IADD3.X R166, R4, R30, R7, P5, P6 ;  /* 0x0000001e04a69210 */ /* 0x000fe40002fec407 */
[----:B------:R-:W-:Y:S02]  /*275f0*/  ISETP.LT.OR P3, PT, R28, 0x72, !P0 ;  /* 0x000000721c00780c */ /* 0x000fe40004761670 */
[----:B------:R-:W-:Y:S02]  /*27600*/  LOP3.LUT R0, R0, 0xffbfffff, RZ, 0xc0, !PT ;  /* 0xffbfffff00007812 */ /* 0x000fe400078ec0ff */
[----:B0-----:R-:W-:Y:S01]  /*27610*/  @!P4 IADD3 R12, P1, R31, R12, RZ ;  /* 0x0000000c1f0cc210 */ /* 0x001fe20007f3e0ff */
[----:B------:R-:W-:-:S04]  /*27620*/  FMUL R31, R162, UR33 ;  /* 0x00000021a21f7c20 */ /* 0x000fc80008400000 */
[----:B------:R-:W-:Y:S01]  /*27630*/  @!P4 IMAD.X R13, R112, 0x1, R13, P1 ;  /* 0x00000001700dc824 */ /* 0x000fe200008e060d */
[----:B------:R-:W-:Y:S02]  /*27640*/  ISETP.LT.OR P1, PT, R28, 0x79, !P0 ;  /* 0x000000791c00780c */ /* 0x000fe40004721670 */
[----:B------:R-:W-:Y:S02]  /*27650*/  F2FP.SATFINITE.E4M3.F32.PACK_AB_MERGE_C R31, RZ, R31, RZ ;  /* 0x0000001fff1f723e */ /* 0x000fe400048070ff */
[----:B------:R-:W-:Y:S02]  /*27660*/  @!P3 IADD3 R137, P5, P6, R3, R24, R8 ;  /* 0x000000180389b210 */ /* 0x000fe40007ebe008 */
[----:B------:R-:W-:Y:S01]  /*27670*/  @P3 LOP3.LUT R0, R0, 0x400000, RZ, 0xfc, !PT ;  /* 0x0040000000003812 */ /* 0x000fe200078efcff */
[----:B------:R3:W-:Y:S01]  /*27680*/  @!P4 STG.E.U8 desc[UR40][R12.64+0x41], R31 ;  /* 0x0000411f0c00c986 */ /* 0x0007e2000c101128 */
[----:B------:R-:W-:Y:S02]  /*27690*/  @!P3 IADD3.X R151, R4, R30, R7, P5, P6 ;  /* 0x0000001e0497b210 */ /* 0x000fe40002fec407 */
[----:B------:R-:W-:-:S02]  /*276a0*/  LOP3.LUT P3, RZ, R6, 0x80000000, RZ, 0xc0, !PT ;  /* 0x8000000006ff7812 */ /* 0x000fc4000786c0ff */
[----:B------:R-:W-:Y:S02]  /*276b0*/  LOP3.LUT R0, R0, 0xffefffff, RZ, 0xc0, !PT ;  /* 0xffefffff00007812 */ /* 0x000fe400078ec0ff */
[----:B------:R-:W-:Y:S02]  /*276c0*/  @!P1 IADD3 R132, P4, P5, R3, R24, R8 ;  /* 0x0000001803849210 */ /* 0x000fe40007d9e008 */
[----:B------:R-:W-:Y:S02]  /*276d0*/  LOP3.LUT R6, R6, 0xbfffffff, RZ, 0xc0, !PT ;  /* 0xbfffffff06067812 */ /* 0x000fe400078ec0ff */
[----:B------:R-:W-:Y:S02]  /*276e0*/  @P1 LOP3.LUT R0, R0, 0x100000, RZ, 0xfc, !PT ;  /* 0x0010000000001812 */ /* 0x000fe400078efcff */
[----:B------:R-:W-:Y:S02]  /*276f0*/  @!P1 IADD3.X R136, R4, R30, R7, P4, P5 ;  /* 0x0000001e04889210 */ /* 0x000fe400027ea407 */
[----:B------:R-:W-:-:S02]  /*27700*/  ISETP.LT.OR P1, PT, R28, 0x7a, !P0 ;  /* 0x0000007a1c00780c */ /* 0x000fc40004721670 */
[----:B------:R-:W-:Y:S02]  /*27710*/  @P0 LOP3.LUT R6, R6, 0x40000000, RZ, 0xfc, !PT ;  /* 0x4000000006060812 */ /* 0x000fe400078efcff */
[----:B------:R-:W-:Y:S02]  /*27720*/  LOP3.LUT P0, RZ, R2, 0x20000000, RZ, 0xc0, !PT ;  /* 0x2000000002ff7812 */ /* 0x000fe4000780c0ff */
[----:B------:R-:W-:-:S07]  /*27730*/  LOP3.LUT R0, R0, 0xfff7ffff, RZ, 0xc0, !PT ;  /* 0xfff7ffff00007812 */ /* 0x000fce00078ec0ff */
[----:B------:R-:W-:Y:S02]  /*27740*/  @!P1 IADD3 R150, P4, P5, R3, R24, R8 ;  /* 0x0000001803969210 */ /* 0x000fe40007d9e008 */
[----:B------:R-:W-:Y:S02]  /*27750*/  @P1 LOP3.LUT R0, R0, 0x80000, RZ, 0xfc, !PT ;  /* 0x0008000000001812 */ /* 0x000fe400078efcff */
[----:B------:R-:W-:Y:S02]  /*27760*/  @!P1 IADD3.X R165, R4, R30, R7, P4, P5 ;  /* 0x0000001e04a59210 */ /* 0x000fe400027ea407 */
[----:B------:R-:W-:Y:S02]  /*27770*/  ISETP.GE.AND P1, PT, R11, 0x109, PT ;  /* 0x000001090b00780c */ /* 0x000fe40003f26270 */
[----:B------:R-:W-:Y:S02]  /*27780*/  LOP3.LUT P6, RZ, R2, 0x80000000, RZ, 0xc0, !PT ;  /* 0x8000000002ff7812 */ /* 0x000fe400078cc0ff */
[----:B------:R-:W-:Y:S01]  /*27790*/  LOP3.LUT R0, R0, 0xfffdffff, RZ, 0xc0, !PT ;  /* 0xfffdffff00007812 */ /* 0x000fe200078ec0ff */
[----:B---3--:R-:W-:-:S02]  /*277a0*/  FMUL R12, R161, UR33 ;  /* 0x00000021a10c7c20 */ /* 0x008fc40008400000 */
[----:B------:R-:W3:Y:S03]  /*277b0*/  LDL.LU R161, [R1+0x254] ;  /* 0x0002540001a17983 */ /* 0x000ee60000300800 */
[----:B------:R-:W-:-:S05]  /*277c0*/  F2FP.SATFINITE.E4M3.F32.PACK_AB_MERGE_C R12, RZ, R12, RZ ;  /* 0x0000000cff0c723e */ /* 0x000fca00048070ff */
[----:B------:R2:W-:Y:S01]  /*277d0*/  @!P0 STG.E.U8 desc[UR40][R146.64+0x48], R12 ;  /* 0x0000480c92008986 */ /* 0x0005e2000c101128 */
[----:B------:R-:W-:-:S13]  /*277e0*/  ISETP.LT.OR P0, PT, R28, 0x61, !P1 ;  /* 0x000000611c00780c */ /* 0x000fda0004f01670 */
[----:B------:R-:W-:Y:S02]  /*277f0*/  @!P0 IADD3 R149, P4, P5, R3, R24, R10 ;  /* 0x0000001803958210 */ /* 0x000fe40007d9e00a */
[----:B------:R-:W-:Y:S02]  /*27800*/  @P0 LOP3.LUT R0, R0, 0x20000, RZ, 0xfc, !PT ;  /* 0x0002000000000812 */ /* 0x000fe400078efcff */
[----:B------:R-:W-:Y:S02]  /*27810*/  @!P0 IADD3.X R164, R4, R30, R9, P4, P5 ;  /* 0x0000001e04a48210 */ /* 0x000fe400027ea409 */
[----:B------:R-:W-:-:S13]  /*27820*/  ISETP.LT.OR P0, PT, R28, 0x62, !P1 ;  /* 0x000000621c00780c */ /* 0x000fda0004f01670 */
[----:B------:R-:W-:-:S04]  /*27830*/  @!P0 IADD3 R148, P4, P5, R3, R24, R10 ;  /* 0x0000001803948210 */ /* 0x000fc80007d9e00a */
[----:B------:R-:W-:Y:S01]  /*27840*/  @!P0 IADD3.X R163, R4, R30, R9, P4, P5 ;  /* 0x0000001e04a38210 */ /* 0x000fe200027ea409 */
[----:B--2---:R-:W-:Y:S02]  /*27850*/  FMUL R12, R160, UR33 ;  /* 0x00000021a00c7c20 */ /* 0x004fe40008400000 */
[----:B------:R-:W2:Y:S04]  /*27860*/  LDL.LU R160, [R1+0x258] ;  /* 0x0002580001a07983 */ /* 0x000ea80000300800 */
[----:B------:R-:W2:Y:S01]  /*27870*/  LDL.LU R171, [R1+0x25c] ;  /* 0x00025c0001ab7983 */ /* 0x000ea20000300800 */
[----:B------:R-:W-:-:S05]  /*27880*/  F2FP.SATFINITE.E4M3.F32.PACK_AB_MERGE_C R12, RZ, R12, RZ ;  /* 0x0000000cff0c723e */ /* 0x000fca00048070ff */
[----:B------:R0:W-:Y:S02]  /*27890*/  @!P6 STG.E.U8 desc[UR40][R142.64+0x49], R12 ;  /* 0x0000490c8e00e986 */ /* 0x0001e4000c101128 */
[----:B0-----:R-:W0:Y:S02]  /*278a0*/  @!P3 LDC.64 R12, c[0x0][0x5c0] ;  /* 0x00017000ff0cbb82 */ /* 0x001e240000000a00 */
[----:B0-----:R-:W-:Y:S01]  /*278b0*/  @!P3 IADD3 R12, P4, R29, R12, RZ ;  /* 0x0000000c1d0cb210 */ /* 0x001fe20007f9e0ff */
[----:B----4-:R-:W-:Y:S02]  /*278c0*/  FMUL R29, R170, UR33 ;  /* 0x00000021aa1d7c20 */ /* 0x010fe40008400000 */
[----:B------:R-:W4:Y:S01]  /*278d0*/  LDL.LU R170, [R1+0x260] ;  /* 0x0002600001aa7983 */ /* 0x000f220000300800 */
[----:B------:R-:W-:Y:S02]  /*278e0*/  LOP3.LUT P2, RZ, R5, 0x2, RZ, 0xc0, !PT ;  /* 0x0000000205ff7812 */ /* 0x000fe4000784c0ff */
[----:B------:R-:W-:Y:S01]  /*278f0*/  LOP3.LUT R0, R0, 0xfffeffff, RZ, 0xc0, !PT ;  /* 0xfffeffff00007812 */ /* 0x000fe200078ec0ff */
[----:B------:R-:W-:Y:S01]  /*27900*/  @!P3 IMAD.X R13, R104, 0x1, R13, P4 ;  /* 0x00000001680db824 */ /* 0x000fe200020e060d */
[----:B------:R-:W-:-:S02]  /*27910*/  F2FP.SATFINITE.E4M3.F32.PACK_AB_MERGE_C R29, RZ, R29, RZ ;  /* 0x0000001dff1d723e */ /* 0x000fc400048070ff */
[----:B------:R-:W-:Y:S02]  /*27920*/  @P0 LOP3.LUT R0, R0, 0x10000, RZ, 0xfc, !PT ;  /* 0x0001000000000812 */ /* 0x000fe400078efcff */
[----:B------:R-:W-:Y:S01]  /*27930*/  ISETP.LT.OR P0, PT, R28, 0x69, !P1 ;  /* 0x000000691c00780c */ /* 0x000fe20004f01670 */
[----:B------:R0:W-:Y:S01]  /*27940*/  @!P3 STG.E.U8 desc[UR40][R12.64+0x48], R29 ;  /* 0x0000481d0c00b986 */ /* 0x0001e2000c101128 */
[----:B------:R-:W-:-:S03]  /*27950*/  LOP3.LUT R0, R0, 0xffffbfff, RZ, 0xc0, !PT ;  /* 0xffffbfff00007812 */ /* 0x000fc600078ec0ff */
[----:B0-----:R-:W0:Y:S08]  /*27960*/  @!P2 LDC.64 R12, c[0x0][0x5c0] ;  /* 0x00017000ff0cab82 */ /* 0x001e300000000a00 */
[----:B------:R-:W-:Y:S02]  /*27970*/  @!P0 IADD3 R147, P4, P5, R3, R24, R10 ;  /* 0x0000001803938210 */ /* 0x000fe40007d9e00a */
[----:B------:R-:W-:-:S02]  /*27980*/  @P0 LOP3.LUT R0, R0, 0x4000, RZ, 0xfc, !PT ;  /* 0x0000400000000812 */ /* 0x000fc400078efcff */
[----:B------:R-:W-:Y:S02]  /*27990*/  @!P0 IADD3.X R162, R4, R30, R9, P4, P5 ;  /* 0x0000001e04a28210 */ /* 0x000fe400027ea409 */
[----:B------:R-:W-:-:S13]  /*279a0*/  ISETP.LT.OR P0, PT, R28, 0x6a, !P1 ;  /* 0x0000006a1c00780c */ /* 0x000fda0004f01670 */
[----:B------:R-:W-:Y:S02]  /*279b0*/  @!P0 IADD3 R135, P4, P5, R3, R24, R10 ;  /* 0x0000001803878210 */ /* 0x000fe40007d9e00a */
[----:B0-----:R-:W-:Y:S02]  /*279c0*/  @!P2 IADD3 R12, P3, R113, R12, RZ ;  /* 0x0000000c710ca210 */ /* 0x001fe40007f7e0ff */
[----:B------:R-:W-:-:S03]  /*279d0*/  @!P0 IADD3.X R146, R4, R30, R9, P4, P5 ;  /* 0x0000001e04928210 */ /* 0x000fc600027ea409 */
[----:B------:R-:W-:Y:S01]  /*279e0*/  @!P2 IMAD.X R13, R118, 0x1, R13, P3 ;  /* 0x00000001760da824 */ /* 0x000fe200018e060d */
[----:B------:R-:W-:Y:S01]  /*279f0*/  LOP3.LUT P5, RZ, R6, 0x10, RZ, 0xc0, !PT ;  /* 0x0000001006ff7812 */ /* 0x000fe200078ac0ff */
[----:B---3--:R-:W-:-:S05]  /*27a00*/  FMUL R29, R161, UR33 ;  /* 0x00000021a11d7c20 */ /* 0x008fca0008400000 */
[----:B------:R-:W-:-:S05]  /*27a10*/  F2FP.SATFINITE.E4M3.F32.PACK_AB_MERGE_C R29, RZ, R29, RZ ;  /* 0x0000001dff1d723e */ /* 0x000fca00048070ff */
[----:B------:R2:W-:Y:S02]  /*27a20*/  @!P2 STG.E.U8 desc[UR40][R12.64+0x49], R29 ;  /* 0x0000491d0c00a986 */ /* 0x0005e4000c101128 */
[----:B--2---:R-:W-:-:S05]  /*27a30*/  FMUL R12, R160, UR33 ;  /* 0x00000021a00c7c20 */ /* 0x004fca0008400000 */
[----:B------:R-:W-:-:S05]  /*27a40*/  F2FP.SATFINITE.E4M3.F32.PACK_AB_MERGE_C R12, RZ, R12, RZ ;  /* 0x0000000cff0c723e */ /* 0x000fca00048070ff */
[----:B------:R0:W-:Y:S02]  /*27a50*/  @!P5 STG.E.U8 desc[UR40][R140.64+0x50], R12 ;  /* 0x0000500c8c00d986 */ /* 0x0001e4000c101128 */
[----:B0-----:R-:W-:Y:S02]  /*27a60*/  FMUL R12, R171, UR33 ;  /* 0x00000021ab0c7c20 */ /* 0x001fe40008400000 */
[----:B------:R-:W2:Y:S04]  /*27a70*/  LDL.LU R171, [R1+0x264] ;  /* 0x0002640001ab7983 */ /* 0x000ea80000300800 */
[----:B------:R-:W3:Y:S01]  /*27a80*/  LDL.LU R172, [R1+0x268] ;  /* 0x0002680001ac7983 */ /* 0x000ee20000300800 */
[----:B----4-:R-:W-:-:S03]  /*27a90*/  FMUL R29, R170, UR33 ;  /* 0x00000021aa1d7c20 */ /* 0x010fc60008400000 */
[----:B------:R-:W4:Y:S01]  /*27aa0*/  LDL.LU R170, [R1+0x26c] ;  /* 0x00026c0001aa7983 */ /* 0x000f220000300800 */
[----:B------:R-:W-:Y:S02]  /*27ab0*/  LOP3.LUT R0, R0, 0xfffff7ff, RZ, 0xc0, !PT ;  /* 0xfffff7ff00007812 */ /* 0x000fe400078ec0ff */
[----:B------:R-:W-:Y:S02]  /*27ac0*/  ISETP.GE.AND P4, PT, R11, 0x109, PT ;  /* 0x000001090b00780c */ /* 0x000fe40003f86270 */
[----:B------:R-:W-:Y:S02]  /*27ad0*/  @P0 LOP3.LUT R0, R0, 0x800, RZ, 0xfc, !PT ;  /* 0x0000080000000812 */ /* 0x000fe400078efcff */
[----:B------:R-:W-:Y:S02]  /*27ae0*/  ISETP.LT.OR P0, PT, R28, 0x71, !P4 ;  /* 0x000000711c00780c */ /* 0x000fe40006701670 */
[C---:B------:R-:W-:Y:S02]  /*27af0*/  LOP3.LUT P6, RZ, R0.reuse, 0x10, RZ, 0xc0, !PT ;  /* 0x0000001000ff7812 */ /* 0x040fe400078cc0ff */
[----:B------:R-:W-:-:S09]  /*27b00*/  LOP3.LUT R0, R0, 0xfffffeff, RZ, 0xc0, !PT ;  /* 0xfffffeff00007812 */ /* 0x000fd200078ec0ff */
[----:B------:R-:W-:Y:S02]  /*27b10*/  @!P0 IADD3 R134, P2, P3, R3, R24, R10 ;  /* 0x0000001803868210 */ /* 0x000fe40007b5e00a */
[----:B------:R-:W-:Y:S02]  /*27b20*/  @P0 LOP3.LUT R0, R0, 0x100, RZ, 0xfc, !PT ;  /* 0x0000010000000812 */ /* 0x000fe400078efcff */
[----:B------:R-:W-:Y:S02]  /*27b30*/  @!P0 IADD3.X R142, R4, R30, R9, P2, P3 ;  /* 0x0000001e048e8210 */ /* 0x000fe400017e6409 */
[C---:B------:R-:W-:Y:S02]  /*27b40*/  ISETP.LT.OR P0, PT, R28.reuse, 0x72, !P4 ;  /* 0x000000721c00780c */ /* 0x040fe40006701670 */
[----:B------:R-:W-:Y:S02]  /*27b50*/  ISETP.LT.OR P5, PT, R28, 0x79, !P4 ;  /* 0x000000791c00780c */ /* 0x000fe400067a1670 */
[----:B------:R-:W-:-:S02]  /*27b60*/  LOP3.LUT P1, RZ, R0, 0x20, RZ, 0xc0, !PT ;  /* 0x0000002000ff7812 */ /* 0x000fc4000782c0ff */
[----:B------:R-:W-:-:S07]  /*27b70*/  LOP3.LUT R0, R0, 0xffffff7f, RZ, 0xc0, !PT ;  /* 0xffffff7f00007812 */ /* 0x000fce00078ec0ff */
[C-C-:B------:R-:W-:Y:S02]  /*27b80*/  @!P0 IADD3 R145, P2, P3, R3.reuse, R24, R10.reuse ;  /* 0x0000001803918210 */ /* 0x140fe40007b5e00a */
[----:B------:R-:W-:Y:S02]  /*27b90*/  @P0 LOP3.LUT R0, R0, 0x80, RZ, 0xfc, !PT ;  /* 0x0000008000000812 */ /* 0x000fe400078efcff */
[----:B------:R-:W-:Y:S02]  /*27ba0*/  @!P0 IADD3.X R161, R4, R30, R9, P2, P3 ;  /* 0x0000001e04a18210 */ /* 0x000fe400017e6409 */
[----:B------:R-:W-:-:S04]  /*27bb0*/  @!P5 IADD3 R143, P2, P3, R3, R24, R10 ;  /* 0x00000018038fd210 */ /* 0x000fc80007b5e00a */
[----:B------:R-:W-:Y:S02]  /*27bc0*/  @!P5 IADD3.X R160, R4, R30, R9, P2, P3 ;  /* 0x0000001e04a0d210 */ /* 0x000fe400017e6409 */
[----:B------:R-:W-:Y:S02]  /*27bd0*/  LOP3.LUT P3, RZ, R0, 0x40000, RZ, 0xc0, !PT ;  /* 0x0004000000ff7812 */ /* 0x000fe4000786c0ff */
[----:B------:R-:W-:Y:S02]  /*27be0*/  F2FP.SATFINITE.E4M3.F32.PACK_AB_MERGE_C R12, RZ, R12, RZ ;  /* 0x0000000cff0c723e */ /* 0x000fe400048070ff */
[----:B------:R-:W-:-:S09]  /*27bf0*/  ISETP.LT.OR P4, PT, R28, 0x7a, !P4 ;  /* 0x0000007a1c00780c */ /* 0x000fd20006781670 */
[----:B------:R0:W-:Y:S02]  /*27c00*/  @!P3 STG.E.U8 desc[UR40][R114.64+0x51], R12 ;  /* 0x0000510c7200b986 */ /* 0x0001e4000c101128 */
[----:B0-----:R-:W0:Y:S01]  /*27c10*/  @!P6 LDC.64 R12, c[0x0][0x5c0] ;  /* 0x00017000ff0ceb82 */ /* 0x001e220000000a00 */
[C---:B------:R-:W-:Y:S02]  /*27c20*/  LOP3.LUT P0, RZ, R6.reuse, 0x40000000, RZ, 0xc0, !PT ;  /* 0x4000000006ff7812 */ /* 0x040fe4000780c0ff */
[----:B------:R-:W-:Y:S02]  /*27c30*/  LOP3.LUT R6, R6, 0xfeffffff, RZ, 0xc0, !PT ;  /* 0xfeffffff06067812 */ /* 0x000fe400078ec0ff */
[----:B------:R-:W-:Y:S02]  /*27c40*/  @!P4 IADD3 R141, P2, P3, R3, R24, R10 ;  /* 0x00000018038dc210 */ /* 0x000fe40007b5e00a */
[----:B------:R-:W-:Y:S02]  /*27c50*/  @P5 LOP3.LUT R6, R6, 0x1000000, RZ, 0xfc, !PT ;  /* 0x0100000006065812 */ /* 0x000fe400078efcff */
[----:B------:R-:W-:-:S02]  /*27c60*/  @!P4 IADD3.X R140, R4, R30, R9, P2, P3 ;  /* 0x0000001e048cc210 */ /* 0x000fc400017e6409 */
[----:B------:R-:W-:Y:S02]  /*27c70*/  LOP3.LUT R6, R6, 0xfdffffff, RZ, 0xc0, !PT ;  /* 0xfdffffff06067812 */ /* 0x000fe400078ec0ff */
[----:B------:R-:W-:Y:S02]  /*27c80*/  F2FP.SATFINITE.E4M3.F32.PACK_AB_MERGE_C R29, RZ, R29, RZ ;  /* 0x0000001dff1d723e */ /* 0x000fe400048070ff */
[----:B------:R-:W-:Y:S02]  /*27c90*/  @P4 LOP3.LUT R6, R6, 0x2000000, RZ, 0xfc, !PT ;  /* 0x0200000006064812 */ /* 0x000fe400078efcff */
[----:B0-----:R-:W-:-:S05]  /*27ca0*/  @!P6 IADD3 R12, P2, R119, R12, RZ ;  /* 0x0000000c770ce210 */ /* 0x001fca0007f5e0ff */
[----:B------:R-:W-:Y:S01]  /*27cb0*/  @!P6 IMAD.X R13, R120, 0x1, R13, P2 ;  /* 0x00000001780de824 */ /* 0x000fe200010e060d */
[----:B------:R-:W-:-:S04]  /*27cc0*/  LOP3.LUT P4, RZ, R6, 0x200, RZ, 0xc0, !PT ;  /* 0x0000020006ff7812 */ /* 0x000fc8000788c0ff */
[----:B------:R0:W-:Y:S01]  /*27cd0*/  @!P6 STG.E.U8 desc[UR40][R12.64+0x50], R29 ;  /* 0x0000501d0c00e986 */ /* 0x0001e2000c101128 */
[----:B------:R-:W-:Y:S02]  /*27ce0*/  ISETP.LT.OR P5, PT, R28, 0x81, !P0 ;  /* 0x000000811c00780c */ /* 0x000fe400047a1670 */
[----:B------:R-:W-:Y:S01]  /*27cf0*/  LOP3.LUT R6, R6, 0xdfffffff, RZ, 0xc0, !PT ;  /* 0xdfffffff06067812 */ /* 0x000fe200078ec0ff */
[----:B0-----:R-:W0:Y:S05]  /*27d00*/  @!P1 LDC.64 R12, c[0x0][0x5c0] ;  /* 0x00017000ff0c9b82 */ /* 0x001e2a0000000a00 */
[----:B------:R-:W-:Y:S02]  /*27d10*/  @P4 LOP3.LUT R6, R6, 0x20000000, RZ, 0xfc, !PT ;  /* 0x2000000006064812 */ /* 0x000fe400078efcff */
[----:B------:R-:W-:-:S03]  /*27d20*/  ISETP.LT.OR P4, PT, R28, 0x82, !P0 ;  /* 0x000000821c00780c */ /* 0x000fc60004781670 */
[----:B------:R-:W-:-:S04]  /*27d30*/  @!P5 IADD3 R131, P2, P3, R3, R24, R8 ;  /* 0x000000180383d210 */ /* 0x000fc80007b5e008 */
[----:B------:R-:W-:-:S06]  /*27d40*/  @!P5 IADD3.X R130, R4, R30, R7, P2, P3 ;  /* 0x0000001e0482d210 */ /* 0x000fcc00017e6407 */
[----:B------:R-:W-:Y:S02]  /*27d50*/  @!P4 IADD3 R129, P3, P6, R3, R24, R8 ;  /* 0x000000180381c210 */ /* 0x000fe40007e7e008 */
[----:B0-----:R-:W-:Y:S02]  /*27d60*/  @!P1 IADD3 R12, P2, R121, R12, RZ ;  /* 0x0000000c790c9210 */ /* 0x001fe40007f5e0ff */
[----:B------:R-:W-:-:S03]  /*27d70*/  @!P4 IADD3.X R128, R4, R30, R7, P3, P6 ;  /* 0x0000001e0480c210 */ /* 0x000fc60001fec407 */
[----:B------:R-:W-:Y:S01]  /*27d80*/  @!P1 IMAD.X R13, R125, 0x1, R13, P2 ;  /* 0x000000017d0d9824 */ /* 0x000fe200010e060d */
[----:B------:R-:W-:Y:S01]  /*27d90*/  LOP3.LUT P6, RZ, R6, 0x100, RZ, 0xc0, !PT ;  /* 0x0000010006ff7812 */ /* 0x000fe200078cc0ff */
[----:B--2---:R-:W-:Y:S02]  /*27da0*/  FMUL R29, R171, UR33 ;  /* 0x00000021ab1d7c20 */ /* 0x004fe40008400000 */
[----:B------:R-:W2:Y:S03]  /*27db0*/  LDL.LU R171, [R1+0x270] ;  /* 0x0002700001ab7983 */ /* 0x000ea60000300800 */
[----:B------:R-:W-:-:S05]  /*27dc0*/  F2FP.SATFINITE.E4M3.F32.PACK_AB_MERGE_C R29, RZ, R29, RZ ;  /* 0x0000001dff1d723e */ /* 0x000fca00048070ff */
[----:B------:R3:W-:Y:S02]  /*27dd0*/  @!P1 STG.E.U8 desc[UR40][R12.64+0x51], R29 ;  /* 0x0000511d0c009986 */ /* 0x0007e4000c101128 */
[----:B---3--:R-:W-:-:S05]  /*27de0*/  FMUL R12, R172, UR33 ;  /* 0x00000021ac0c7c20 */ /* 0x008fca0008400000 */
[----:B------:R-:W-:-:S05]  /*27df0*/  F2FP.SATFINITE.E4M3.F32.PACK_AB_MERGE_C R12, RZ, R12, RZ ;  /* 0x0000000cff0c723e */ /* 0x000fca00048070ff */
[----:B------:R4:W-:Y:S02]  /*27e00*/  @!P6 STG.E.U8 desc[UR40][R110.64+0x58], R12 ;  /* 0x0000580c6e00e986 */ /* 0x0009e4000c101128 */
[----:B----4-:R-:W-:Y:S02]  /*27e10*/  FMUL R12, R170, UR33 ;  /* 0x00000021aa0c7c20 */ /* 0x010fe40008400000 */
[----:B------:R-:W3:Y:S01]  /*27e20*/  LDL.LU R170, [R1+0x274] ;  /* 0x0002740001aa7983 */ /* 0x000ee20000300800 */
[----:B------:R-:W-:Y:S02]  /*27e30*/  LOP3.LUT R0, R0, 0xffdfffff, RZ, 0xc0, !PT ;  /* 0xffdfffff00007812 */ /* 0x000fe400078ec0ff */
[----:B------:R-:W-:Y:S01]  /*27e40*/  ISETP.LT.OR P1, PT, R28, 0x89, !P0 ;  /* 0x000000891c00780c */ /* 0x000fe20004721670 */
[----:B------:R-:W4:Y:S01]  /*27e50*/  LDL.LU R173, [R1+0x278] ;  /* 0x0002780001ad7983 */ /* 0x000f220000300800 */
[----:B------:R-:W-:-:S03]  /*27e60*/  @P5 LOP3.LUT R0, R0, 0x200000, RZ, 0xfc, !PT ;  /* 0x0020000000005812 */ /* 0x000fc600078efcff */
[----:B------:R-:W4:Y:S01]  /*27e70*/  LDL.LU R172, [R1+0x27c] ;  /* 0x00027c0001ac7983 */ /* 0x000f220000300800 */
[C---:B------:R-:W-:Y:S02]  /*27e80*/  LOP3.LUT P5, RZ, R0.reuse, 0x40, RZ, 0xc0, !PT ;  /* 0x0000004000ff7812 */ /* 0x040fe400078ac0ff */
[----:B------:R-:W-:-:S04]  /*27e90*/  LOP3.LUT R0, R0, 0xfffbffff, RZ, 0xc0, !PT ;  /* 0xfffbffff00007812 */ /* 0x000fc800078ec0ff */
[----:B------:R-:W-:Y:S02]  /*27ea0*/  @P4 LOP3.LUT R0, R0, 0x40000, RZ, 0xfc, !PT ;  /* 0x0004000000004812 */ /* 0x000fe400078efcff */
[----:B------:R-:W-:Y:S02]  /*27eb0*/  LOP3.LUT P4, RZ, R6, 0x20000000, RZ, 0xc0, !PT ;  /* 0x2000000006ff7812 */ /* 0x000fe4000788c0ff */
[----:B------:R-:W-:Y:S02]  /*27ec0*/  LOP3.LUT R0, R0, 0xffff7fff, RZ, 0xc0, !PT ;  /* 0xffff7fff00007812 */ /* 0x000fe400078ec0ff */
[----:B------:R-:W-:Y:S02]  /*27ed0*/  @!P1 IADD3 R127, P2, P3, R3, R24, R8 ;  /* 0x00000018037f9210 */ /* 0x000fe40007b5e008 */
[----:B------:R-:W-:Y:S02]  /*27ee0*/  F2FP.SATFINITE.E4M3.F32.PACK_AB_MERGE_C R12, RZ, R12, RZ ;  /* 0x0000000cff0c723e */ /* 0x000fe400048070ff */
[----:B------:R-:W-:-:S02]  /*27ef0*/  @P1 LOP3.LUT R0, R0, 0x8000, RZ, 0xfc, !PT ;  /* 0x0000800000001812 */ /* 0x000fc400078efcff */
[----:B------:R-:W-:Y:S02]  /*27f00*/  @!P1 IADD3.X R126, R4, R30, R7, P2, P3 ;  /* 0x0000001e047e9210 */ /* 0x000fe400017e6407 */
[C---:B------:R-:W-:Y:S01]  /*27f10*/  ISETP.LT.OR P1, PT, R28.reuse, 0x8a, !P0 ;  /* 0x0000008a1c00780c */ /* 0x040fe20004721670 */
[----:B------:R0:W-:Y:S01]  /*27f20*/  @!P4 STG.E.U8 desc[UR40][R108.64+0x59], R12 ;  /* 0x0000590c6c00c986 */ /* 0x0001e2000c101128 */
[C---:B------:R-:W-:Y:S02]  /*27f30*/  ISETP.LT.OR P6, PT, R28.reuse, 0x91, !P0 ;  /* 0x000000911c00780c */ /* 0x040fe400047c1670 */
[----:B------:R-:W-:Y:S01]  /*27f40*/  ISETP.LT.OR P4, PT, R28, 0x92, !P0 ;  /* 0x000000921c00780c */ /* 0x000fe20004781670 */
[----:B0-----:R-:W0:Y:S08]  /*27f50*/  @!P5 LDC.64 R12, c[0x0][0x5c0] ;  /* 0x00017000ff0cdb82 */ /* 0x001e300000000a00 */
[----:B------:R-:W-:-:S04]  /*27f60*/  @!P1 IADD3 R125, P2, P3, R3, R24, R8 ;  /* 0x00000018037d9210 */ /* 0x000fc80007b5e008 */
[--C-:B------:R-:W-:Y:S02]  /*27f70*/  @!P1 IADD3.X R121, R4, R30, R7.reuse, P2, P3 ;  /* 0x0000001e04799210 */ /* 0x100fe400017e6407 */
[C-C-:B------:R-:W-:Y:S02]  /*27f80*/  @!P6 IADD3 R120, P2, P3, R3.reuse, R24, R8.reuse ;  /* 0x000000180378e210 */ /* 0x140fe40007b5e008 */
[----:B------:R-:W-:Y:S02]  /*27f90*/  LOP3.LUT R0, R0, 0xffffdfff, RZ, 0xc0, !PT ;  /* 0xffffdfff00007812 */ /* 0x000fe400078ec0ff */
[----:B------:R-:W-:Y:S02]  /*27fa0*/  @!P6 IADD3.X R119, R4, R30, R7, P2, P3 ;  /* 0x0000001e0477e210 */ /* 0x000fe400017e6407 */
[----:B------:R-:W-:Y:S02]  /*27fb0*/  @!P4 IADD3 R118, P2, P3, R3, R24, R8 ;  /* 0x000000180376c210 */ /* 0x000fe40007b5e008 */
[----:B------:R-:W-:-:S02]  /*27fc0*/  @P1 LOP3.LUT R0, R0, 0x2000, RZ, 0xfc, !PT ;  /* 0x0000200000001812 */ /* 0x000fc400078efcff */
[----:B------:R-:W-:Y:S02]  /*27fd0*/  LOP3.LUT P1, RZ, R6, 0x10000000, RZ, 0xc0, !PT ;  /* 0x1000000006ff7812 */ /* 0x000fe4000782c0ff */
[----:B------:R-:W-:Y:S02]  /*27fe0*/  @!P4 IADD3.X R117, R4, R30, R7, P2, P3 ;  /* 0x0000001e0475c210 */ /* 0x000fe400017e6407 */
[----:B0-----:R-:W-:Y:S02]  /*27ff0*/  @!P5 IADD3 R12, P2, R15, R12, RZ ;  /* 0x0000000c0f0cd210 */ /* 0x001fe40007f5e0ff */
[----:B------:R-:W-:-:S03]  /*28000*/  LOP3.LUT R0, R0, 0xffffefff, RZ, 0xc0, !PT ;  /* 0xffffefff00007812 */ /* 0x000fc600078ec0ff */
[----:B------:R-:W-:Y:S01]  /*28010*/  @!P5 IMAD.X R13, R124, 0x1, R13, P2 ;  /* 0x000000017c0dd824 */ /* 0x000fe200010e060d */
[----:B------:R-:W-:-:S04]  /*28020*/  @P6 LOP3.LUT R0, R0, 0x1000, RZ, 0xfc, !PT ;  /* 0x0000100000006812 */ /* 0x000fc800078efcff */
[----:B------:R-:W-:-:S04]  /*28030*/  LOP3.LUT R0, R0, 0xfffffbff, RZ, 0xc0, !PT ;  /* 0xfffffbff00007812 */ /* 0x000fc800078ec0ff */
[----:B------:R-:W-:Y:S02]  /*28040*/  @P4 LOP3.LUT R0, R0, 0x400, RZ, 0xfc, !PT ;  /* 0x0000040000004812 */ /* 0x000fe400078efcff */
[----:B------:R-:W-:Y:S02]  /*28050*/  ISETP.LT.OR P4, PT, R28, 0x99, !P0 ;  /* 0x000000991c00780c */ /* 0x000fe40004781670 */
[----:B------:R-:W-:-:S11]  /*28060*/  LOP3.LUT R0, R0, 0xffffffdf, RZ, 0xc0, !PT ;  /* 0xffffffdf00007812 */ /* 0x000fd600078ec0ff */
[----:B------:R-:W-:Y:S02]  /*28070*/  @!P4 IADD3 R116, P2, P3, R3, R24, R8 ;  /* 0x000000180374c210 */ /* 0x000fe40007b5e008 */
[----:B------:R-:W-:Y:S02]  /*28080*/  @P4 LOP3.LUT R0, R0, 0x20, RZ, 0xfc, !PT ;  /* 0x0000002000004812 */ /* 0x000fe400078efcff */
[----:B------:R-:W-:Y:S02]  /*28090*/  @!P4 IADD3.X R115, R4, R30, R7, P2, P3 ;  /* 0x0000001e0473c210 */ /* 0x000fe400017e6407 */
[----:B------:R-:W-:Y:S01]  /*280a0*/  ISETP.LT.OR P4, PT, R28, 0x9a, !P0 ;  /* 0x0000009a1c00780c */ /* 0x000fe20004781670 */
[----:B--2---:R-:W-:Y:S02]  /*280b0*/  FMUL R15, R171, UR33 ;  /* 0x00000021ab0f7c20 */ /* 0x004fe40008400000 */
[----:B------:R-:W2:Y:S03]  /*280c0*/  LDL.LU R171, [R1+0x280] ;  /* 0x0002800001ab7983 */ /* 0x000ea60000300800 */
[----:B------:R-:W-:-:S05]  /*280d0*/  F2FP.SATFINITE.E4M3.F32.PACK_AB_MERGE_C R15, RZ, R15, RZ ;  /* 0x0000000fff0f723e */ /* 0x000fca00048070ff */
[----:B------:R0:W-:Y:S02]  /*280e0*/  @!P5 STG.E.U8 desc[UR40][R12.64+0x58], R15 ;  /* 0x0000580f0c00d986 */ /* 0x0001e4000c101128 */
[----:B0-----:R-:W0:Y:S02]  /*280f0*/  @!P1 LDC.64 R12, c[0x0][0x5c0] ;  /* 0x00017000ff0c9b82 */ /* 0x001e240000000a00 */
[----:B0-----:R-:W-:Y:S01]  /*28100*/  @!P1 IADD3 R12, P0, R14, R12, RZ ;  /* 0x0000000c0e0c9210 */ /* 0x001fe20007f1e0ff */
[----:B---3--:R-:W-:Y:S02]  /*28110*/  FMUL R14, R170, UR33 ;  /* 0x00000021aa0e7c20 */ /* 0x008fe40008400000 */
[----:B------:R-:W3:Y:S01]  /*28120*/  LDL.LU R170, [R1+0x284] ;  /* 0x0002840001aa7983 */ /* 0x000ee20000300800 */
[----:B------:R-:W-:Y:S02]  /*28130*/  LOP3.LUT R0, R0, 0xffffffef, RZ, 0xc0, !PT ;  /* 0xffffffef00007812 */ /* 0x000fe400078ec0ff */
[----:B------:R-:W-:-:S02]  /*28140*/  @!P4 IADD3 R114, P2, P3, R3, R24, R8 ;  /* 0x000000180372c210 */ /* 0x000fc40007b5e008 */
[----:B------:R-:W-:Y:S02]  /*28150*/  @P4 LOP3.LUT R0, R0, 0x10, RZ, 0xfc, !PT ;  /* 0x0000001000004812 */ /* 0x000fe400078efcff */
[----:B------:R-:W-:Y:S02]  /*28160*/  @!P4 IADD3.X R113, R4, R30, R7, P2, P3 ;  /* 0x0000001e0471c210 */ /* 0x000fe400017e6407 */
[----:B------:R-:W-:-:S04]  /*28170*/  ISETP.GE.AND P4, PT, R11, 0x109, PT ;  /* 0x000001090b00780c */ /* 0x000fc80003f86270 */
[----:B------:R-:W-:Y:S01]  /*28180*/  ISETP.LT.OR P5, PT, R28, 0x81, !P4 ;  /* 0x000000811c00780c */ /* 0x000fe200067a1670 */
[----:B------:R-:W-:Y:S01]  /*28190*/  @!P1 IMAD.X R13, R25, 0x1, R13, P0 ;  /* 0x00000001190d9824 */ /* 0x000fe200000e060d */
[----:B------:R-:W-:Y:S02]  /*281a0*/  F2FP.SATFINITE.E4M3.F32.PACK_AB_MERGE_C R14, RZ, R14, RZ ;  /* 0x0000000eff0e723e */ /* 0x000fe400048070ff */
[----:B------:R-:W-:-:S03]  /*281b0*/  ISETP.GE.AND P3, PT, R11, 0x1, PT ;  /* 0x000000010b00780c */ /* 0x000fc60003f66270 */
[----:B------:R0:W-:Y:S06]  /*281c0*/  @!P1 STG.E.U8 desc[UR40][R12.64+0x59], R14 ;  /* 0x0000590e0c009986 */ /* 0x0001ec000c101128 */
[----:B------:R-:W-:-:S04]  /*281d0*/  @!P5 IADD3 R112, P0, P1, R3, R24, R10 ;  /* 0x000000180370d210 */ /* 0x000fc8000791e00a */
[----:B------:R-:W-:Y:S02]  /*281e0*/  @!P5 IADD3.X R111, R4, R30, R9, P0, P1 ;  /* 0x0000001e046fd210 */ /* 0x000fe400007e2409 */
[----:B------:R-:W-:-:S13]  /*281f0*/  ISETP.LT.OR P0, PT, R28, 0x61, !P3 ;  /* 0x000000611c00780c */ /* 0x000fda0005f01670 */
[----:B0-----:R-:W0:Y:S01]  /*28200*/  @!P0 LDC.64 R12, c[0x0][0x5c0] ;  /* 0x00017000ff0c8b82 */ /* 0x001e220000000a00 */
[----:B----4-:R-:W-:-:S05]  /*28210*/  FMUL R14, R173, UR33 ;  /* 0x00000021ad0e7c20 */ /* 0x010fca0008400000 */
[----:B------:R-:W-:Y:S02]  /*28220*/  F2FP.SATFINITE.E4M3.F32.PACK_AB_MERGE_C R14, RZ, R14, RZ ;  /* 0x0000000eff0e723e */ /* 0x000fe400048070ff */
[----:B0-----:R-:W-:-:S05]  /*28230*/  @!P0 IADD3 R12, P1, R24, R12, RZ ;  /* 0x0000000c180c8210 */ /* 0x001fca0007f3e0ff */
[----:B------:R-:W-:-:S05]  /*28240*/  @!P0 IMAD.X R13, R30, 0x1, R13, P1 ;  /* 0x000000011e0d8824 */ /* 0x000fca00008e060d */
[----:B------:R0:W-:Y:S01]  /*28250*/  @!P0 STG.E.U8 desc[UR40][R12.64+0x60], R14 ;  /* 0x0000600e0c008986 */ /* 0x0001e2000c101128 */
[----:B------:R-:W-:Y:S01]  /*28260*/  ISETP.LT.OR P0, PT, R28, 0x62, !P3 ;  /* 0x000000621c00780c */ /* 0x000fe20005f01670 */
[----:B0-----:R-:W-:Y:S02]  /*28270*/  FMUL R14, R172, UR33 ;  /* 0x00000021ac0e7c20 */ /* 0x001fe40008400000 */
[----:B------:R-:W4:Y:S10]  /*28280*/  LDL.LU R172, [R1+0x288] ;  /* 0x0002880001ac7983 */ /* 0x000f340000300800 */
[----:B------:R-:W0:Y:S01]  /*28290*/  @!P0 LDC.64 R12, c[0x0][0x5c0] ;  /* 0x00017000ff0c8b82 */ /* 0x000e220000000a00 */
[----:B------:R-:W-:-:S02]  /*282a0*/  F2FP.SATFINITE.E4M3.F32.PACK_AB_MERGE_C R14, RZ, R14, RZ ;  /* 0x0000000eff0e723e */ /* 0x000fc400048070ff */
[----:B------:R-:W-:Y:S02]  /*282b0*/  LOP3.LUT P6, RZ, R6, 0x40000, RZ, 0xc0, !PT ;  /* 0x0004000006ff7812 */ /* 0x000fe400078cc0ff */
[----:B0-----:R-:W-:-:S05]  /*282c0*/  @!P0 IADD3 R12, P1, R24, R12, RZ ;  /* 0x0000000c180c8210 */ /* 0x001fca0007f3e0ff */
[----:B------:R-:W-:-:S05]  /*282d0*/  @!P0 IMAD.X R13, R30, 0x1, R13, P1 ;  /* 0x000000011e0d8824 */ /* 0x000fca00008e060d */
[----:B------:R2:W-:Y:S02]  /*282e0*/  @!P0 STG.E.U8 desc[UR40][R12.64+0x61], R14 ;  /* 0x0000610e0c008986 */ /* 0x0005e4000c101128 */
[----:B--2---:R-:W-:Y:S02]  /*282f0*/  FMUL R12, R171, UR33 ;  /* 0x00000021ab0c7c20 */ /* 0x004fe40008400000 */
[----:B------:R-:W2:Y:S04]  /*28300*/  LDL.LU R171, [R1+0x28c] ;  /* 0x00028c0001ab7983 */ /* 0x000ea80000300800 */
[----:B------:R-:W2:Y:S01]  /*28310*/  LDL.LU R175, [R1+0x290] ;  /* 0x0002900001af7983 */ /* 0x000ea20000300800 */
[----:B------:R-:W-:-:S05]  /*28320*/  F2FP.SATFINITE.E4M3.F32.PACK_AB_MERGE_C R12, RZ, R12, RZ ;  /* 0x0000000cff0c723e */ /* 0x000fca00048070ff */
[----:B------:R3:W-:Y:S02]  /*28330*/  @!P6 STG.E.U8 desc[UR40][R156.64+0x60], R12 ;  /* 0x0000600c9c00e986 */ /* 0x0007e4000c101128 */
[----:B---3--:R-:W-:Y:S02]  /*28340*/  FMUL R12, R170, UR33 ;  /* 0x00000021aa0c7c20 */ /* 0x008fe40008400000 */
[----:B------:R-:W3:Y:S01]  /*28350*/  LDL.LU R170, [R1+0x294] ;  /* 0x0002940001aa7983 */ /* 0x000ee20000300800 */
[----:B------:R-:W-:Y:S02]  /*28360*/  ISETP.LT.OR P2, PT, R28, 0x82, !P4 ;  /* 0x000000821c00780c */ /* 0x000fe40006741670 */
[----:B------:R-:W-:Y:S01]  /*28370*/  LOP3.LUT R0, R0, 0xfffffffb, RZ, 0xc0, !PT ;  /* 0xfffffffb00007812 */ /* 0x000fe200078ec0ff */
[----:B------:R-:W3:Y:S03]  /*28380*/  LDL.LU R174, [R1+0x298] ;  /* 0x0002980001ae7983 */ /* 0x000ee60000300800 */
[----:B------:R-:W-:Y:S01]  /*28390*/  @P5 LOP3.LUT R0, R0, 0x4, RZ, 0xfc, !PT ;  /* 0x0000000400005812 */ /* 0x000fe200078efcff */
[----:B------:R-:W3:Y:S01]  /*283a0*/  LDL.LU R173, [R1+0x29c] ;  /* 0x00029c0001ad7983 */ /* 0x000ee20000300800 */
[----:B------:R-:W-:-:S02]  /*283b0*/  ISETP.LT.OR P3, PT, R28, 0x89, !P4 ;  /* 0x000000891c00780c */ /* 0x000fc40006761670 */
[----:B------:R-:W-:-:S03]  /*283c0*/  LOP3.LUT R0, R0, 0xfffffffd, RZ, 0xc0, !PT ;  /* 0xfffffffd00007812 */ /* 0x000fc600078ec0ff */
[C-C-:B------:R-:W-:Y:S02]  /*283d0*/  @!P2 IADD3 R110, P0, P1, R3.reuse, R24, R10.reuse ;  /* 0x00000018036ea210 */ /* 0x140fe4000791e00a */
[----:B------:R-:W-:Y:S02]  /*283e0*/  @P2 LOP3.LUT R0, R0, 0x2, RZ, 0xfc, !PT ;  /* 0x0000000200002812 */ /* 0x000fe400078efcff */
[----:B------:R-:W-:Y:S02]  /*283f0*/  @!P2 IADD3.X R109, R4, R30, R9, P0, P1 ;  /* 0x0000001e046da210 */ /* 0x000fe400007e2409 */
[----:B------:R-:W-:Y:S02]  /*28400*/  ISETP.LT.OR P2, PT, R28, 0x8a, !P4 ;  /* 0x0000008a1c00780c */ /* 0x000fe40006741670 */
[----:B------:R-:W-:-:S04]  /*28410*/  @!P3 IADD3 R108, P0, P1, R3, R24, R10 ;  /* 0x00000018036cb210 */ /* 0x000fc8000791e00a */
[----:B------:R-:W-:Y:S02]  /*28420*/  @!P3 IADD3.X R105, R4, R30, R9, P0, P1 ;  /* 0x0000001e0469b210 */ /* 0x000fe400007e2409 */
[----:B------:R-:W-:-:S05]  /*28430*/  LOP3.LUT P5, RZ, R6, 0x4000, RZ, 0xc0, !PT ;  /* 0x0000400006ff7812 */ /* 0x000fca00078ac0ff */
[----:B------:R-:W-:Y:S02]  /*28440*/  @!P2 IADD3 R104, P0, P1, R3, R24, R10 ;  /* 0x000000180368a210 */ /* 0x000fe4000791e00a */
[----:B------:R-:W-:Y:S02]  /*28450*/  LOP3.LUT R6, R6, 0xffefffff, RZ, 0xc0, !PT ;  /* 0xffefffff06067812 */ /* 0x000fe400078ec0ff */
[----:B------:R-:W-:Y:S02]  /*28460*/  @!P2 IADD3.X R25, R4, R30, R9, P0, P1 ;  /* 0x0000001e0419a210 */ /* 0x000fe400007e2409 */
[----:B------:R-:W-:Y:S02]  /*28470*/  ISETP.LT.OR P0, PT, R28, 0x91, !P4 ;  /* 0x000000911c00780c */ /* 0x000fe40006701670 */
[----:B------:R-:W-:-:S04]  /*28480*/  @P3 LOP3.LUT R6, R6, 0x100000, RZ, 0xfc, !PT ;  /* 0x0010000006063812 */ /* 0x000fc800078efcff */
[----:B------:R-:W-:-:S04]  /*28490*/  LOP3.LUT R6, R6, 0xffdfffff, RZ, 0xc0, !PT ;  /* 0xffdfffff06067812 */ /* 0x000fc800078ec0ff */
[----:B------:R-:W-:Y:S02]  /*284a0*/  @P2 LOP3.LUT R6, R6, 0x200000, RZ, 0xfc, !PT ;  /* 0x0020000006062812 */ /* 0x000fe400078efcff */
[----:B------:R-:W-:Y:S02]  /*284b0*/  ISETP.GE.AND P2, PT, R11, 0x1, PT ;  /* 0x000000010b00780c */ /* 0x000fe40003f46270 */
[----:B------:R-:W-:-:S04]  /*284c0*/  @!P0 IADD3 R15, P1, P6, R3, R24, R10 ;  /* 0x00000018030f8210 */ /* 0x000fc80007e3e00a */
[----:B------:R-:W-:Y:S02]  /*284d0*/  @!P0 IADD3.X R14, R4, R30, R9, P1, P6 ;  /* 0x0000001e040e8210 */ /* 0x000fe40000fec409 */
[----:B------:R-:W-:Y:S02]  /*284e0*/  ISETP.LT.OR P1, PT, R28, 0x69, !P2 ;  /* 0x000000691c00780c */ /* 0x000fe40005721670 */
[----:B------:R-:W-:-:S05]  /*284f0*/  F2FP.SATFINITE.E4M3.F32.PACK_AB_MERGE_C R12, RZ, R12, RZ ;  /* 0x0000000cff0c723e */ /* 0x000fca00048070ff */
[----:B------:R0:W-:Y:S06]  /*28500*/  @!P5 STG.E.U8 desc[UR40][R106.64+0x61], R12 ;  /* 0x0000610c6a00d986 */ /* 0x0001ec000c101128 */
[----:B0-----:R-:W0:Y:S01]  /*28510*/  @!P1 LDC.64 R12, c[0x0][0x5c0] ;  /* 0x00017000ff0c9b82 */ /* 0x001e220000000a00 */
[----:B----4-:R-:W-:Y:S01]  /*28520*/  FMUL R29, R172, UR33 ;  /* 0x00000021ac1d7c20 */ /* 0x010fe20008400000 */
[----:B------:R-:W-:Y:S01]  /*28530*/  LOP3.LUT P5, RZ, R6, 0x8000, RZ, 0xc0, !PT ;  /* 0x0000800006ff7812 */ /* 0x000fe200078ac0ff */
[----:B------:R-:W4:Y:S03]  /*28540*/  LDL.LU R172, [R1+0x2a0] ;  /* 0x0002a00001ac7983 */ /* 0x000f260000300800 */
[----:B------:R-:W-:-:S02]  /*28550*/  F2FP.SATFINITE.E4M3.F32.PACK_AB_MERGE_C R29, RZ, R29, RZ ;  /* 0x0000001dff1d723e */ /* 0x000fc400048070ff */
[----:B0-----:R-:W-:-:S05]  /*28560*/  @!P1 IADD3 R12, P6, R24, R12, RZ ;  /* 0x0000000c180c9210 */ /* 0x001fca0007fde0ff */
[----:B------:R-:W-:-:S05]  /*28570*/  @!P1 IMAD.X R13, R30, 0x1, R13, P6 ;  /* 0x000000011e0d9824 */ /* 0x000fca00030e060d */
[----:B------:R0:W-:Y:S01]  /*28580*/  @!P1 STG.E.U8 desc[UR40][R12.64+0x68], R29 ;  /* 0x0000681d0c009986 */ /* 0x0001e2000c101128 */
[----:B------:R-:W-:-:S13]  /*28590*/  ISETP.LT.OR P1, PT, R28, 0x6a, !P2 ;  /* 0x0000006a1c00780c */ /* 0x000fda0005721670 */
[----:B0-----:R-:W0:Y:S01]  /*285a0*/  @!P1 LDC.64 R12, c[0x0][0x5c0] ;  /* 0x00017000ff0c9b82 */ /* 0x001e220000000a00 */
[----:B------:R-:W-:-:S04]  /*285b0*/  LOP3.LUT R6, R6, 0xf7ffffff, RZ, 0xc0, !PT ;  /* 0xf7ffffff06067812 */ /* 0x000fc800078ec0ff */
[----:B------:R-:W-:-:S04]  /*285c0*/  @P5 LOP3.LUT R6, R6, 0x8000000, RZ, 0xfc, !PT ;  /* 0x0800000006065812 */ /* 0x000fc800078efcff */
[C---:B------:R-:W-:Y:S02]  /*285d0*/  LOP3.LUT P3, RZ, R6.reuse, 0x10000, RZ, 0xc0, !PT ;  /* 0x0001000006ff7812 */ /* 0x040fe4000786c0ff */
[----:B------:R-:W-:-:S04]  /*285e0*/  LOP3.LUT R6, R6, 0xffbfffff, RZ, 0xc0, !PT ;  /* 0xffbfffff06067812 */ /* 0x000fc800078ec0ff */
[----:B------:R-:W-:Y:S02]  /*285f0*/  @P0 LOP3.LUT R6, R6, 0x400000, RZ, 0xfc, !PT ;  /* 0x0040000006060812 */ /* 0x000fe400078efcff */
[----:B0-----:R-:W-:Y:S02]  /*28600*/  @!P1 IADD3 R12, P6, R24, R12, RZ ;  /* 0x0000000c180c9210 */ /* 0x001fe40007fde0ff */
[----:B------:R-:W-:-:S03]  /*28610*/  LOP3.LUT P0, RZ, R6, 0x20000, RZ, 0xc0, !PT ;  /* 0x0002000006ff7812 */ /* 0x000fc6000780c0ff */
[----:B------:R-:W-:Y:S02]  /*28620*/  @!P1 IMAD.X R13, R30, 0x1, R13, P6 ;  /* 0x000000011e0d9824 */ /* 0x000fe400030e060d */
[----:B--2---:R-:W-:Y:S02]  /*28630*/  FMUL R29, R171, UR33 ;  /* 0x00000021ab1d7c20 */ /* 0x004fe40008400000 */
[----:B------:R-:W2:Y:S03]  /*28640*/  LDL.LU R171, [R1+0x2a4] ;  /* 0x0002a40001ab7983 */ /* 0x000ea60000300800 */
[----:B------:R-:W-:-:S05]  /*28650*/  F2FP.SATFINITE.E4M3.F32.PACK_AB_MERGE_C R29, RZ, R29, RZ ;  /* 0x0000001dff1d723e */ /* 0x000fca00048070ff */
[----:B------:R0:W-:Y:S02]  /*28660*/  @!P1 STG.E.U8 desc[UR40][R12.64+0x69], R29 ;  /* 0x0000691d0c009986 */ /* 0x0001e4000c101128 */
[----:B0-----:R-:W-:-:S05]  /*28670*/  FMUL R12, R175, UR33 ;  /* 0x00000021af0c7c20 */ /* 0x001fca0008400000 */
[----:B------:R-:W-:-:S05]  /*28680*/  F2FP.SATFINITE.E4M3.F32.PACK_AB_MERGE_C R12, RZ, R12, RZ ;  /* 0x0000000cff0c723e */ /* 0x000fca00048070ff */
[----:B------:R3:W-:Y:S02]  /*28690*/  @!P0 STG.E.U8 desc[UR40][R152.64+0x68], R12 ;  /* 0x0000680c98008986 */ /* 0x0007e4000c101128 */
[----:B---3--:R-:W-:Y:S02]  /*286a0*/  FMUL R12, R170, UR33 ;  /* 0x00000021aa0c7c20 */ /* 0x008fe40008400000 */
[----:B------:R-:W3:Y:S01]  /*286b0*/  LDL.LU R170, [R1+0x2a8] ;  /* 0x0002a80001aa7983 */ /* 0x000ee20000300800 */
[----:B------:R-:W-:-:S13]  /*286c0*/  ISETP.LT.OR P1, PT, R28, 0x92, !P4 ;  /* 0x000000921c00780c */ /* 0x000fda0006721670 */
[----:B------:R-:W-:-:S04]  /*286d0*/  @!P1 IADD3 R29, P5, P6, R3, R24, R10 ;  /* 0x00000018031d9210 */ /* 0x000fc80007ebe00a */
[----:B------:R-:W-:Y:S02]  /*286e0*/  @!P1 IADD3.X R31, R4, R30, R9, P5, P6 ;  /* 0x0000001e041f9210 */ /* 0x000fe40002fec409 */
[----:B------:R-:W-:Y:S02]  /*286f0*/  LOP3.LUT P5, RZ, R6, 0x8000000, RZ, 0xc0, !PT ;  /* 0x0800000006ff7812 */ /* 0x000fe400078ac0ff */
[----:B------:R-:W-:Y:S02]  /*28700*/  ISETP.LT.OR P6, PT, R28, 0x71, !P2 ;  /* 0x000000711c00780c */ /* 0x000fe400057c1670 */
[----:B------:R-:W-:-:S09]  /*28710*/  F2FP.SATFINITE.E4M3.F32.PACK_AB_MERGE_C R12, RZ, R12, RZ ;  /* 0x0000000cff0c723e */ /* 0x000fd200048070ff */
[----:B------:R0:W-:Y:S02]  /*28720*/  @!P5 STG.E.U8 desc[UR40][R138.64+0x69], R12 ;  /* 0x0000690c8a00d986 */ /* 0x0001e4000c101128 */
[----:B0-----:R-:W0:Y:S01]  /*28730*/  @!P6 LDC.64 R12, c[0x0][0x5c0] ;  /* 0x00017000ff0ceb82 */ /* 0x001e220000000a00 */
[----:B------:R-:W-:Y:S02]  /*28740*/  FMUL R106, R174, UR33 ;  /* 0x00000021ae6a7c20 */ /* 0x000fe40008400000 */
[----:B------:R-:W3:Y:S03]  /*28750*/  LDL.LU R174, [R1+0x2ac] ;  /* 0x0002ac0001ae7983 */ /* 0x000ee60000300800 */
[----:B------:R-:W-:Y:S02]  /*28760*/  F2FP.SATFINITE.E4M3.F32.PACK_AB_MERGE_C R106, RZ, R106, RZ ;  /* 0x0000006aff6a723e */ /* 0x000fe400048070ff */
[----:B0-----:R-:W-:-:S05]  /*28770*/  @!P6 IADD3 R12, P0, R24, R12, RZ ;  /* 0x0000000c180ce210 */ /* 0x001fca0007f1e0ff */
[----:B------:R-:W-:-:S05]  /*28780*/  @!P6 IMAD.X R13, R30, 0x1, R13, P0 ;  /* 0x000000011e0de824 */ /* 0x000fca00000e060d */
[----:B------:R0:W-:Y:S01]  /*28790*/  @!P6 STG.E.U8 desc[UR40][R12.64+0x70], R106 ;  /* 0x0000706a0c00e986 */ /* 0x0001e2000c101128 */
[----:B------:R-:W-:-:S13]  /*287a0*/  ISETP.LT.OR P6, PT, R28, 0x72, !P2 ;  /* 0x000000721c00780c */ /* 0x000fda00057c1670 */
[----:B0-----:R-:W0:Y:S01]  /*287b0*/  @!P6 LDC.64 R12, c[0x0][0x5c0] ;  /* 0x00017000ff0ceb82 */ /* 0x001e220000000a00 */
[----:B------:R-:W-:Y:S02]  /*287c0*/  FMUL R106, R173, UR33 ;  /* 0x00000021ad6a7c20 */ /* 0x000fe40008400000 */
[----:B------:R-:W3:Y:S03]  /*287d0*/  LDL.LU R173, [R1+0x2b0] ;  /* 0x0002b00001ad7983 */ /* 0x000ee60000300800 */
[----:B------:R-:W-:Y:S02]  /*287e0*/  F2FP.SATFINITE.E4M3.F32.PACK_AB_MERGE_C R106, RZ, R106, RZ ;  /* 0x0000006aff6a723e */ /* 0x000fe400048070ff */
[----:B0-----:R-:W-:-:S05]  /*287f0*/  @!P6 IADD3 R12, P0, R24, R12, RZ ;  /* 0x0000000c180ce210 */ /* 0x001fca0007f1e0ff */
[----:B------:R-:W-:-:S05]  /*28800*/  @!P6 IMAD.X R13, R30, 0x1, R13, P0 ;  /* 0x000000011e0de824 */ /* 0x000fca00000e060d */
[----:B------:R4:W-:Y:S01]  /*28810*/  @!P6 STG.E.U8 desc[UR40][R12.64+0x71], R106 ;  /* 0x0000716a0c00e986 */ /* 0x0009e2000c101128 */
[----:B------:R-:W-:Y:S01]  /*28820*/  LOP3.LUT P4, RZ, R6, 0x2000, RZ, 0xc0, !PT ;  /* 0x0000200006ff7812 */ /* 0x000fe2000788c0ff */
[----:B----4-:R-:W-:Y:S02]  /*28830*/  FMUL R12, R172, UR33 ;  /* 0x00000021ac0c7c20 */ /* 0x010fe40008400000 */
[----:B------:R-:W4:Y:S03]  /*28840*/  LDL.LU R172, [R1+0x2b4] ;  /* 0x0002b40001ac7983 */ /* 0x000f260000300800 */
[----:B------:R-:W-:Y:S01]  /*28850*/  F2FP.SATFINITE.E4M3.F32.PACK_AB_MERGE_C R12, RZ, R12, RZ ;  /* 0x0000000cff0c723e */ /* 0x000fe200048070ff */
[----:B------:R-:W4:Y:S04]  /*28860*/  LDL.LU R175, [R1+0x2b8] ;  /* 0x0002b80001af7983 */ /* 0x000f280000300800 */
[----:B------:R2:W-:Y:S02]  /*28870*/  @!P3 STG.E.U8 desc[UR40][R122.64+0x70], R12 ;  /* 0x0000700c7a00b986 */ /* 0x0005e4000c101128 */
[----:B--2---:R-:W-:-:S02]  /*28880*/  FMUL R12, R171, UR33 ;  /* 0x00000021ab0c7c20 */ /* 0x004fc40008400000 */
[----:B------:R-:W2:Y:S03]  /*28890*/  LDL.LU R171, [R1+0x2bc] ;  /* 0x0002bc0001ab7983 */ /* 0x000ea60000300800 */
[----:B------:R-:W-:-:S05]  /*288a0*/  F2FP.SATFINITE.E4M3.F32.PACK_AB_MERGE_C R12, RZ, R12, RZ ;  /* 0x0000000cff0c723e */ /* 0x000fca00048070ff */
[----:B------:R3:W-:Y:S02]  /*288b0*/  @!P4 STG.E.U8 desc[UR40][R102.64+0x71], R12 ;  /* 0x0000710c6600c986 */ /* 0x0007e4000c101128 */
[----:B---3--:R-:W-:Y:S02]  /*288c0*/  FMUL R102, R170, UR33 ;  /* 0x00000021aa667c20 */ /* 0x008fe40008400000 */
[----:B------:R-:W3:Y:S01]  /*288d0*/  LDL.LU R170, [R1+0x2c0] ;  /* 0x0002c00001aa7983 */ /* 0x000ee20000300800 */
        /* <DEDUP_REMOVED lines=8> */
[----:B------:R-:W-:Y:S01]  /*28960*/  LOP3.LUT R6, R6, 0xff7fffff, RZ, 0xc0, !PT ;  /* 0xff7fffff06067812 */ /* 0x000fe200078ec0ff */
[----:B------:R-:W-:-:S03]  /*28970*/  FMUL R102, R174, UR33 ;  /* 0x00000021ae667c20 */ /* 0x000fc60008400000 */
[----:B------:R-:W-:Y:S02]  /*28980*/  @P1 LOP3.LUT R6, R6, 0x800000, RZ, 0xfc, !PT ;  /* 0x0080000006061812 */ /* 0x000fe400078efcff */
[----:B------:R-:W-:Y:S02]  /*28990*/  F2FP.SATFINITE.E4M3.F32.PACK_AB_MERGE_C R102, RZ, R102, RZ ;  /* 0x00000066ff66723e */ /* 0x000fe400048070ff */
[----:B------:R-:W-:Y:S02]  /*289a0*/  LOP3.LUT P5, RZ, R6, 0x1000, RZ, 0xc0, !PT ;  /* 0x0000100006ff7812 */ /* 0x000fe400078ac0ff */
[----:B0-----:R-:W-:-:S05]  /*289b0*/  @!P6 IADD3 R12, P0, R24, R12, RZ ;  /* 0x0000000c180ce210 */ /* 0x001fca0007f1e0ff */
[----:B------:R-:W-:-:S05]  /*289c0*/  @!P6 IMAD.X R13, R30, 0x1, R13, P0 ;  /* 0x000000011e0de824 */ /* 0x000fca00000e060d */
[----:B------:R0:W-:Y:S02]  /*289d0*/  @!P6 STG.E.U8 desc[UR40][R12.64+0x79], R102 ;  /* 0x000079660c00e986 */ /* 0x0001e4000c101128 */
[----:B0-----:R-:W-:Y:S02]  /*289e0*/  FMUL R12, R173, UR33 ;  /* 0x00000021ad0c7c20 */ /* 0x001fe40008400000 */
[----:B------:R-:W3:Y:S03]  /*289f0*/  LDL.LU R173, [R1+0x2c4] ;  /* 0x0002c40001ad7983 */ /* 0x000ee60000300800 */
[----:B------:R-:W-:Y:S01]  /*28a00*/  F2FP.SATFINITE.E4M3.F32.PACK_AB_MERGE_C R12, RZ, R12, RZ ;  /* 0x0000000cff0c723e */ /* 0x000fe200048070ff */
[----:B------:R-:W3:Y:S04]  /*28a10*/  LDL.LU R174, [R1+0x2c8] ;  /* 0x0002c80001ae7983 */ /* 0x000ee80000300800 */
[----:B------:R4:W-:Y:S02]  /*28a20*/  @!P5 STG.E.U8 desc[UR40][R100.64+0x78], R12 ;  /* 0x0000780c6400d986 */ /* 0x0009e4000c101128 */
[----:B----4-:R-:W-:-:S02]  /*28a30*/  FMUL R12, R172, UR33 ;  /* 0x00000021ac0c7c20 */ /* 0x010fc40008400000 */
[----:B------:R-:W4:Y:S01]  /*28a40*/  LDL.LU R172, [R1+0x2cc] ;  /* 0x0002cc0001ac7983 */ /* 0x000f220000300800 */
[----:B--2---:R-:W-:-:S03]  /*28a50*/  FMUL R103, R171, UR33 ;  /* 0x00000021ab677c20 */ /* 0x004fc60008400000 */
[----:B------:R-:W2:Y:S01]  /*28a60*/  LDL.LU R171, [R1+0x2d0] ;  /* 0x0002d00001ab7983 */ /* 0x000ea20000300800 */
[----:B---3--:R-:W-:-:S03]  /*28a70*/  FMUL R100, R170, UR33 ;  /* 0x00000021aa647c20 */ /* 0x008fc60008400000 */
[----:B------:R-:W3:Y:S01]  /*28a80*/  LDL.LU R170, [R1+0x2d4] ;  /* 0x0002d40001aa7983 */ /* 0x000ee20000300800 */
[C---:B------:R-:W-:Y:S02]  /*28a90*/  LOP3.LUT P0, RZ, R6.reuse, 0x40, RZ, 0xc0, !PT ;  /* 0x0000004006ff7812 */ /* 0x040fe4000780c0ff */
[C---:B------:R-:W-:Y:S02]  /*28aa0*/  LOP3.LUT P3, RZ, R6.reuse, 0x400, RZ, 0xc0, !PT ;  /* 0x0000040006ff7812 */ /* 0x040fe4000786c0ff */
[C---:B------:R-:W-:Y:S02]  /*28ab0*/  LOP3.LUT P1, RZ, R6.reuse, 0x80, RZ, 0xc0, !PT ;  /* 0x0000008006ff7812 */ /* 0x040fe4000782c0ff */
[----:B------:R-:W-:-:S07]  /*28ac0*/  LOP3.LUT R6, R6, 0xfbffffff, RZ, 0xc0, !PT ;  /* 0xfbffffff06067812 */ /* 0x000fce00078ec0ff */
[----:B------:R-:W-:-:S04]  /*28ad0*/  @P0 LOP3.LUT R6, R6, 0x4000000, RZ, 0xfc, !PT ;  /* 0x0400000006060812 */ /* 0x000fc800078efcff */
[----:B------:R-:W-:Y:S02]  /*28ae0*/  LOP3.LUT P6, RZ, R6, 0x800, RZ, 0xc0, !PT ;  /* 0x0000080006ff7812 */ /* 0x000fe400078cc0ff */
[----:B------:R-:W-:Y:S02]  /*28af0*/  F2FP.SATFINITE.E4M3.F32.PACK_AB_MERGE_C R12, RZ, R12, RZ ;  /* 0x0000000cff0c723e */ /* 0x000fe400048070ff */
[----:B------:R-:W-:-:S09]  /*28b00*/  LOP3.LUT P4, RZ, R0, 0x8000000, RZ, 0xc0, !PT ;  /* 0x0800000000ff7812 */ /* 0x000fd2000788c0ff */
[----:B------:R0:W-:Y:S02]  /*28b10*/  @!P6 STG.E.U8 desc[UR40][R98.64+0x79], R12 ;  /* 0x0000790c6200e986 */ /* 0x0001e4000c101128 */
[----:B0-----:R-:W-:Y:S01]  /*28b20*/  FMUL R12, R175, UR33 ;  /* 0x00000021af0c7c20 */ /* 0x001fe20008400000 */
[----:B------:R-:W-:Y:S01]  /*28b30*/  LOP3.LUT P0, RZ, R0, 0x4000000, RZ, 0xc0, !PT ;  /* 0x0400000000ff7812 */ /* 0x000fe2000780c0ff */
[----:B------:R-:W3:Y:S03]  /*28b40*/  LDL.LU R175, [R1+0x2d8] ;  /* 0x0002d80001af7983 */ /* 0x000ee60000300800 */
[----:B------:R-:W-:-:S05]  /*28b50*/  F2FP.SATFINITE.E4M3.F32.PACK_AB_MERGE_C R12, RZ, R12, RZ ;  /* 0x0000000cff0c723e */ /* 0x000fca00048070ff */
[----:B------:R0:W-:Y:S02]  /*28b60*/  @!P3 STG.E.U8 desc[UR40][R96.64+0x60], R12 ;  /* 0x0000600c6000b986 */ /* 0x0001e4000c101128 */
[----:B0-----:R-:W0:Y:S01]  /*28b70*/  @!P4 LDC.64 R12, c[0x0][0x5c0] ;  /* 0x00017000ff0ccb82 */ /* 0x001e220000000a00 */
[----:B------:R-:W-:Y:S02]  /*28b80*/  F2FP.SATFINITE.E4M3.F32.PACK_AB_MERGE_C R103, RZ, R103, RZ ;  /* 0x00000067ff67723e */ /* 0x000fe400048070ff */
[----:B------:R-:W-:-:S03]  /*28b90*/  F2FP.SATFINITE.E4M3.F32.PACK_AB_MERGE_C R99, RZ, R100, RZ ;  /* 0x00000064ff63723e */ /* 0x000fc600048070ff */
[----:B------:R-:W-:Y:S01]  /*28ba0*/  @!P1 STG.E.U8 desc[UR40][R94.64+0x61], R103 ;  /* 0x000061675e009986 */ /* 0x000fe2000c101128 */
[----:B0-----:R-:W-:-:S05]  /*28bb0*/  @!P4 IADD3 R12, P6, R133, R12, RZ ;  /* 0x0000000c850cc210 */ /* 0x001fca0007fde0ff */
[----:B------:R-:W-:-:S05]  /*28bc0*/  @!P4 IMAD.X R13, R144, 0x1, R13, P6 ;  /* 0x00000001900dc824 */ /* 0x000fca00030e060d */
[----:B------:R0:W-:Y:S02]  /*28bd0*/  @!P4 STG.E.U8 desc[UR40][R12.64+0x60], R99 ;  /* 0x000060630c00c986 */ /* 0x0001e4000c101128 */
[----:B0-----:R-:W0:Y:S01]  /*28be0*/  @!P0 LDC.64 R12, c[0x0][0x5c0] ;  /* 0x00017000ff0c8b82 */ /* 0x001e220000000a00 */
[----:B------:R-:W-:Y:S01]  /*28bf0*/  FMUL R96, R173, UR33 ;  /* 0x00000021ad607c20 */ /* 0x000fe20008400000 */
[----:B------:R-:W-:Y:S01]  /*28c00*/  FMUL R94, R174, UR33 ;  /* 0x00000021ae5e7c20 */ /* 0x000fe20008400000 */
[----:B------:R-:W3:Y:S04]  /*28c10*/  LDL.LU R173, [R1+0x2dc] ;  /* 0x0002dc0001ad7983 */ /* 0x000ee80000300800 */
[----:B------:R-:W-:Y:S02]  /*28c20*/  F2FP.SATFINITE.E4M3.F32.PACK_AB_MERGE_C R97, RZ, R94, RZ ;  /* 0x0000005eff61723e */ /* 0x000fe400048070ff */
[----:B------:R-:W-:-:S02]  /*28c30*/  F2FP.SATFINITE.E4M3.F32.PACK_AB_MERGE_C R95, RZ, R96, RZ ;  /* 0x00000060ff5f723e */ /* 0x000fc400048070ff */
[----:B0-----:R-:W-:Y:S01]  /*28c40*/  @!P0 IADD3 R12, P6, R159, R12, RZ ;  /* 0x0000000c9f0c8210 */ /* 0x001fe20007fde0ff */
[----:B----4-:R-:W-:-:S04]  /*28c50*/  FMUL R94, R172, UR33 ;  /* 0x00000021ac5e7c20 */ /* 0x010fc80008400000 */
[----:B------:R-:W-:Y:S01]  /*28c60*/  @!P0 IMAD.X R13, R169, 0x1, R13, P6 ;  /* 0x00000001a90d8824 */ /* 0x000fe200030e060d */
[----:B------:R-:W4:Y:S01]  /*28c70*/  LDL.LU R172, [R1+0x2e0] ;  /* 0x0002e00001ac7983 */ /* 0x000f220000300800 */
[----:B------:R-:W-:Y:S02]  /*28c80*/  LOP3.LUT P6, RZ, R0, 0x4000000, RZ, 0xc0, !PT ;  /* 0x0400000000ff7812 */ /* 0x000fe400078cc0ff */
[----:B------:R-:W-:Y:S02]  /*28c90*/  LOP3.LUT P0, RZ, R6, 0x4000000, RZ, 0xc0, !PT ;  /* 0x0400000006ff7812 */ /* 0x000fe4000780c0ff */
[----:B------:R-:W-:-:S09]  /*28ca0*/  F2FP.SATFINITE.E4M3.F32.PACK_AB_MERGE_C R99, RZ, R94, RZ ;  /* 0x0000005eff63723e */ /* 0x000fd200048070ff */
[----:B------:R-:W-:Y:S04]  /*28cb0*/  @!P6 STG.E.U8 desc[UR40][R12.64+0x61], R95 ;  /* 0x0000615f0c00e986 */ /* 0x000fe8000c101128 */
[----:B------:R3:W-:Y:S01]  /*28cc0*/  @!P0 STG.E.U8 desc[UR40][R92.64+0x68], R97 ;  /* 0x000068615c008986 */ /* 0x0007e2000c101128 */
[----:B--2---:R-:W-:-:S03]  /*28cd0*/  FMUL R94, R171, UR33 ;  /* 0x00000021ab5e7c20 */ /* 0x004fc60008400000 */
[----:B------:R-:W2:Y:S01]  /*28ce0*/  LDL.LU R171, [R1+0x2e4] ;  /* 0x0002e40001ab7983 */ /* 0x000ea20000300800 */
[----:B---3--:R-:W-:-:S03]  /*28cf0*/  FMUL R92, R170, UR33 ;  /* 0x00000021aa5c7c20 */ /* 0x008fc60008400000 */
[----:B------:R-:W3:Y:S01]  /*28d00*/  LDL.LU R170, [R1+0x2e8] ;  /* 0x0002e80001aa7983 */ /* 0x000ee20000300800 */
[----:B------:R-:W-:Y:S02]  /*28d10*/  LOP3.LUT P2, RZ, R0, 0x2000000, RZ, 0xc0, !PT ;  /* 0x0200000000ff7812 */ /* 0x000fe4000784c0ff */
[----:B------:R-:W-:Y:S01]  /*28d20*/  LOP3.LUT P5, RZ, R6, 0x20, RZ, 0xc0, !PT ;  /* 0x0000002006ff7812 */ /* 0x000fe200078ac0ff */
[----:B------:R-:W3:Y:S10]  /*28d30*/  LDL.LU R174, [R1+0x2ec] ;  /* 0x0002ec0001ae7983 */ /* 0x000ef40000300800 */
[----:B------:R-:W0:Y:S01]  /*28d40*/  @!P2 LDC.64 R12, c[0x0][0x5c0] ;  /* 0x00017000ff0cab82 */ /* 0x000e220000000a00 */
[----:B------:R-:W-:-:S02]  /*28d50*/  LOP3.LUT P3, RZ, R0, 0x1000000, RZ, 0xc0, !PT ;  /* 0x0100000000ff7812 */ /* 0x000fc4000786c0ff */
[----:B------:R-:W-:Y:S01]  /*28d60*/  F2FP.SATFINITE.E4M3.F32.PACK_AB_MERGE_C R95, RZ, R94, RZ ;  /* 0x0000005eff5f723e */ /* 0x000fe200048070ff */
[----:B------:R-:W-:Y:S01]  /*28d70*/  @!P5 STG.E.U8 desc[UR40][R88.64+0x69], R99 ;  /* 0x000069635800d986 */ /* 0x000fe2000c101128 */
[----:B0-----:R-:W-:-:S05]  /*28d80*/  @!P2 IADD3 R12, P6, R158, R12, RZ ;  /* 0x0000000c9e0ca210 */ /* 0x001fca0007fde0ff */
[----:B------:R-:W-:-:S05]  /*28d90*/  @!P2 IMAD.X R13, R168, 0x1, R13, P6 ;  /* 0x00000001a80da824 */ /* 0x000fca00030e060d */
[----:B------:R0:W-:Y:S02]  /*28da0*/  @!P2 STG.E.U8 desc[UR40][R12.64+0x68], R95 ;  /* 0x0000685f0c00a986 */ /* 0x0001e4000c101128 */
[----:B0-----:R-:W0:Y:S01]  /*28db0*/  @!P3 LDC.64 R12, c[0x0][0x5c0] ;  /* 0x00017000ff0cbb82 */ /* 0x001e220000000a00 */
[----:B------:R-:W-:-:S05]  /*28dc0*/  FMUL R88, R175, UR33 ;  /* 0x00000021af587c20 */ /* 0x000fca0008400000 */
[----:B------:R-:W-:Y:S02]  /*28dd0*/  F2FP.SATFINITE.E4M3.F32.PACK_AB_MERGE_C R93, RZ, R88, RZ ;  /* 0x00000058ff5d723e */ /* 0x000fe400048070ff */
[----:B------:R-:W-:Y:S02]  /*28de0*/  F2FP.SATFINITE.E4M3.F32.PACK_AB_MERGE_C R89, RZ, R92, RZ ;  /* 0x0000005cff59723e */ /* 0x000fe400048070ff */
[----:B------:R-:W-:Y:S02]  /*28df0*/  LOP3.LUT P1, RZ, R6, 0x4, RZ, 0xc0, !PT ;  /* 0x0000000406ff7812 */ /* 0x000fe4000782c0ff */
[----:B0-----:R-:W-:-:S05]  /*28e00*/  @!P3 IADD3 R12, P6, R155, R12, RZ ;  /* 0x0000000c9b0cb210 */ /* 0x001fca0007fde0ff */
[----:B------:R-:W-:Y:S01]  /*28e10*/  @!P3 IMAD.X R13, R167, 0x1, R13, P6 ;  /* 0x00000001a70db824 */ /* 0x000fe200030e060d */
[----:B------:R-:W-:-:S04]  /*28e20*/  LOP3.LUT P6, RZ, R6, 0x8, RZ, 0xc0, !PT ;  /* 0x0000000806ff7812 */ /* 0x000fc800078cc0ff */
[----:B------:R0:W-:Y:S01]  /*28e30*/  @!P3 STG.E.U8 desc[UR40][R12.64+0x69], R89 ;  /* 0x000069590c00b986 */ /* 0x0001e2000c101128 */
[----:B------:R-:W-:-:S03]  /*28e40*/  FMUL R88, R173, UR33 ;  /* 0x00000021ad587c20 */ /* 0x000fc60008400000 */
[----:B------:R-:W3:Y:S02]  /*28e50*/  LDL.LU R173, [R1+0x2f0] ;  /* 0x0002f00001ad7983 */ /* 0x000ee40000300800 */
[----:B------:R-:W-:-:S03]  /*28e60*/  F2FP.SATFINITE.E4M3.F32.PACK_AB_MERGE_C R95, RZ, R88, RZ ;  /* 0x00000058ff5f723e */ /* 0x000fc600048070ff */
[----:B------:R-:W-:Y:S04]  /*28e70*/  @!P6 STG.E.U8 desc[UR40][R90.64+0x70], R93 ;  /* 0x0000705d5a00e986 */ /* 0x000fe8000c101128 */
[----:B------:R3:W-:Y:S01]  /*28e80*/  @!P1 STG.E.U8 desc[UR40][R86.64+0x71], R95 ;  /* 0x0000715f56009986 */ /* 0x0007e2000c101128 */
[----:B----4-:R-:W-:-:S03]  /*28e90*/  FMUL R88, R172, UR33 ;  /* 0x00000021ac587c20 */ /* 0x010fc60008400000 */
[----:B------:R-:W4:Y:S02]  /*28ea0*/  LDL.LU R172, [R1+0x2f4] ;  /* 0x0002f40001ac7983 */ /* 0x000f240000300800 */
[----:B0-----:R-:W-:Y:S01]  /*28eb0*/  F2FP.SATFINITE.E4M3.F32.PACK_AB_MERGE_C R89, RZ, R88, RZ ;  /* 0x00000058ff59723e */ /* 0x001fe200048070ff */
[----:B--2---:R-:W-:Y:S02]  /*28ec0*/  FMUL R88, R171, UR33 ;  /* 0x00000021ab587c20 */ /* 0x004fe40008400000 */
[----:B------:R-:W2:Y:S01]  /*28ed0*/  LDL.LU R171, [R1+0x2f8] ;  /* 0x0002f80001ab7983 */ /* 0x000ea20000300800 */
[----:B---3--:R-:W-:-:S03]  /*28ee0*/  FMUL R86, R170, UR33 ;  /* 0x00000021aa567c20 */ /* 0x008fc60008400000 */
[----:B------:R-:W3:Y:S01]  /*28ef0*/  LDL.LU R170, [R1+0x2fc] ;  /* 0x0002fc0001aa7983 */ /* 0x000ee20000300800 */
[----:B------:R-:W-:-:S13]  /*28f00*/  LOP3.LUT P4, RZ, R0, 0x800000, RZ, 0xc0, !PT ;  /* 0x0080000000ff7812 */ /* 0x000fda000788c0ff */
[----:B------:R-:W0:Y:S01]  /*28f10*/  @!P4 LDC.64 R12, c[0x0][0x5c0] ;  /* 0x00017000ff0ccb82 */ /* 0x000e220000000a00 */
[----:B------:R-:W-:Y:S02]  /*28f20*/  LOP3.LUT P5, RZ, R0, 0x400000, RZ, 0xc0, !PT ;  /* 0x0040000000ff7812 */ /* 0x000fe400078ac0ff */
[----:B0-----:R-:W-:-:S05]  /*28f30*/  @!P4 IADD3 R12, P6, R154, R12, RZ ;  /* 0x0000000c9a0cc210 */ /* 0x001fca0007fde0ff */
[----:B------:R-:W-:-:S05]  /*28f40*/  @!P4 IMAD.X R13, R166, 0x1, R13, P6 ;  /* 0x00000001a60dc824 */ /* 0x000fca00030e060d */
[----:B------:R0:W-:Y:S02]  /*28f50*/  @!P4 STG.E.U8 desc[UR40][R12.64+0x70], R89 ;  /* 0x000070590c00c986 */ /* 0x0001e4000c101128 */
[----:B0-----:R-:W0:Y:S01]  /*28f60*/  @!P5 LDC.64 R12, c[0x0][0x5c0] ;  /* 0x00017000ff0cdb82 */ /* 0x001e220000000a00 */
[C---:B------:R-:W-:Y:S02]  /*28f70*/  LOP3.LUT P0, RZ, R6.reuse, 0x2, RZ, 0xc0, !PT ;  /* 0x0000000206ff7812 */ /* 0x040fe4000780c0ff */
[----:B------:R-:W-:Y:S02]  /*28f80*/  LOP3.LUT P2, RZ, R6, 0x1, RZ, 0xc0, !PT ;  /* 0x0000000106ff7812 */ /* 0x000fe4000784c0ff */
[----:B------:R-:W-:Y:S01]  /*28f90*/  F2FP.SATFINITE.E4M3.F32.PACK_AB_MERGE_C R91, RZ, R86, RZ ;  /* 0x00000056ff5b723e */ /* 0x000fe200048070ff */
[----:B------:R-:W-:Y:S01]  /*28fa0*/  FMUL R86, R174, UR33 ;  /* 0x00000021ae567c20 */ /* 0x000fe20008400000 */
[----:B------:R-:W-:Y:S01]  /*28fb0*/  F2FP.SATFINITE.E4M3.F32.PACK_AB_MERGE_C R87, RZ, R88, RZ ;  /* 0x00000058ff57723e */ /* 0x000fe200048070ff */
[----:B------:R-:W3:Y:S03]  /*28fc0*/  LDL.LU R174, [R1+0x300] ;  /* 0x0003000001ae7983 */ /* 0x000ee60000300800 */
[----:B------:R-:W-:-:S02]  /*28fd0*/  F2FP.SATFINITE.E4M3.F32.PACK_AB_MERGE_C R89, RZ, R86, RZ ;  /* 0x00000056ff59723e */ /* 0x000fc400048070ff */
[----:B0-----:R-:W-:-:S05]  /*28fe0*/  @!P5 IADD3 R12, P6, R137, R12, RZ ;  /* 0x0000000c890cd210 */ /* 0x001fca0007fde0ff */
[----:B------:R-:W-:-:S05]  /*28ff0*/  @!P5 IMAD.X R13, R151, 0x1, R13, P6 ;  /* 0x00000001970dd824 */ /* 0x000fca00030e060d */
[----:B------:R-:W-:Y:S04]  /*29000*/  @!P5 STG.E.U8 desc[UR40][R12.64+0x71], R87 ;  /* 0x000071570c00d986 */ /* 0x000fe8000c101128 */
[----:B------:R4:W-:Y:S04]  /*29010*/  @!P0 STG.E.U8 desc[UR40][R84.64+0x78], R91 ;  /* 0x0000785b54008986 */ /* 0x0009e8000c101128 */
[----:B------:R2:W-:Y:S01]  /*29020*/  @!P2 STG.E.U8 desc[UR40][R82.64+0x79], R89 ;  /* 0x000079595200a986 */ /* 0x0005e2000c101128 */
[----:B------:R-:W-:-:S03]  /*29030*/  FMUL R86, R173, UR33 ;  /* 0x00000021ad567c20 */ /* 0x000fc60008400000 */
[----:B------:R-:W3:Y:S01]  /*29040*/  LDL.LU R173, [R1+0x304] ;  /* 0x0003040001ad7983 */ /* 0x000ee20000300800 */
[----:B----4-:R-:W-:-:S03]  /*29050*/  FMUL R84, R172, UR33 ;  /* 0x00000021ac547c20 */ /* 0x010fc60008400000 */
[----:B------:R-:W4:Y:S01]  /*29060*/  LDL.LU R172, [R1+0x308] ;  /* 0x0003080001ac7983 */ /* 0x000f220000300800 */
[----:B--2---:R-:W-:-:S03]  /*29070*/  FMUL R82, R171, UR33 ;  /* 0x00000021ab527c20 */ /* 0x004fc60008400000 */
[----:B------:R-:W2:Y:S02]  /*29080*/  LDL.LU R171, [R1+0x30c] ;  /* 0x00030c0001ab7983 */ /* 0x000ea40000300800 */
[----:B------:R-:W-:Y:S01]  /*29090*/  F2FP.SATFINITE.E4M3.F32.PACK_AB_MERGE_C R85, RZ, R82, RZ ;  /* 0x00000052ff55723e */ /* 0x000fe200048070ff */
[----:B---3--:R-:W-:Y:S02]  /*290a0*/  FMUL R82, R170, UR33 ;  /* 0x00000021aa527c20 */ /* 0x008fe40008400000 */
[----:B------:R-:W3:Y:S01]  /*290b0*/  LDL.LU R170, [R1+0x310] ;  /* 0x0003100001aa7983 */ /* 0x000ee20000300800 */
[----:B------:R-:W-:Y:S02]  /*290c0*/  LOP3.LUT P3, RZ, R0, 0x100000, RZ, 0xc0, !PT ;  /* 0x0010000000ff7812 */ /* 0x000fe4000786c0ff */
[----:B------:R-:W-:Y:S01]  /*290d0*/  LOP3.LUT P4, RZ, R2, 0x40000000, RZ, 0xc0, !PT ;  /* 0x4000000002ff7812 */ /* 0x000fe2000788c0ff */
[----:B------:R-:W3:Y:S10]  /*290e0*/  LDL.LU R176, [R1+0x314] ;  /* 0x0003140001b07983 */ /* 0x000ef40000300800 */
[----:B------:R-:W0:Y:S01]  /*290f0*/  @!P3 LDC.64 R12, c[0x0][0x5c0] ;  /* 0x00017000ff0cbb82 */ /* 0x000e220000000a00 */
[----:B------:R-:W-:Y:S01]  /*29100*/  P2R R90, PR, RZ, 0x10 ;  /* 0x00000010ff5a7803 */ /* 0x000fe20000000000 */
[----:B------:R-:W3:Y:S01]  /*29110*/  LDL.LU R175, [R1+0x318] ;  /* 0x0003180001af7983 */ /* 0x000ee20000300800 */
[----:B------:R-:W-:-:S02]  /*29120*/  LOP3.LUT P4, RZ, R0, 0x80000, RZ, 0xc0, !PT ;  /* 0x0008000000ff7812 */ /* 0x000fc4000788c0ff */
[----:B------:R-:W-:Y:S02]  /*29130*/  F2FP.SATFINITE.E4M3.F32.PACK_AB_MERGE_C R87, RZ, R86, RZ ;  /* 0x00000056ff57723e */ /* 0x000fe400048070ff */
[----:B0-----:R-:W-:-:S05]  /*29140*/  @!P3 IADD3 R12, P6, R132, R12, RZ ;  /* 0x0000000c840cb210 */ /* 0x001fca0007fde0ff */
[----:B------:R-:W-:-:S05]  /*29150*/  @!P3 IMAD.X R13, R136, 0x1, R13, P6 ;  /* 0x00000001880db824 */ /* 0x000fca00030e060d */
[----:B------:R0:W-:Y:S02]  /*29160*/  @!P3 STG.E.U8 desc[UR40][R12.64+0x78], R87 ;  /* 0x000078570c00b986 */ /* 0x0001e4000c101128 */
[----:B0-----:R-:W0:Y:S01]  /*29170*/  @!P4 LDC.64 R12, c[0x0][0x5c0] ;  /* 0x00017000ff0ccb82 */ /* 0x001e220000000a00 */
[----:B------:R-:W-:Y:S02]  /*29180*/  LOP3.LUT P5, RZ, R0, 0x20000, RZ, 0xc0, !PT ;  /* 0x0002000000ff7812 */ /* 0x000fe400078ac0ff */
[----:B------:R-:W-:Y:S02]  /*29190*/  F2FP.SATFINITE.E4M3.F32.PACK_AB_MERGE_C R83, RZ, R84, RZ ;  /* 0x00000054ff53723e */ /* 0x000fe400048070ff */
[----:B0-----:R-:W-:-:S05]  /*291a0*/  @!P4 IADD3 R12, P6, R150, R12, RZ ;  /* 0x0000000c960cc210 */ /* 0x001fca0007fde0ff */
[----:B------:R-:W-:Y:S01]  /*291b0*/  @!P4 IMAD.X R13, R165, 0x1, R13, P6 ;  /* 0x00000001a50dc824 */ /* 0x000fe200030e060d */
[----:B------:R-:W-:Y:S02]  /*291c0*/  LOP3.LUT P6, RZ, R0, 0x80000, RZ, 0xc0, !PT ;  /* 0x0008000000ff7812 */ /* 0x000fe400078cc0ff */
[----:B------:R-:W-:Y:S02]  /*291d0*/  ISETP.NE.AND P4, PT, R90, RZ, PT ;  /* 0x000000ff5a00720c */ /* 0x000fe40003f85270 */
[----:B------:R-:W-:-:S09]  /*291e0*/  LOP3.LUT P1, RZ, R2, 0x8000000, RZ, 0xc0, !PT ;  /* 0x0800000002ff7812 */ /* 0x000fd2000782c0ff */
[----:B------:R0:W-:Y:S02]  /*291f0*/  @!P6 STG.E.U8 desc[UR40][R12.64+0x79], R83 ;  /* 0x000079530c00e986 */ /* 0x0001e4000c101128 */
[----:B0-----:R-:W0:Y:S01]  /*29200*/  @!P5 LDC.64 R12, c[0x0][0x5c0] ;  /* 0x00017000ff0cdb82 */ /* 0x001e220000000a00 */
[----:B------:R-:W-:Y:S01]  /*29210*/  F2FP.SATFINITE.E4M3.F32.PACK_AB_MERGE_C R87, RZ, R82, RZ ;  /* 0x00000052ff57723e */ /* 0x000fe200048070ff */
[----:B------:R1:W-:Y:S04]  /*29220*/  @!P4 STG.E.U8 desc[UR40][R80.64+0x60], R85 ;  /* 0x000060555000c986 */ /* 0x0003e8000c101128 */
[----:B------:R4:W-:Y:S01]  /*29230*/  @!P1 STG.E.U8 desc[UR40][R78.64+0x61], R87 ;  /* 0x000061574e009986 */ /* 0x0009e2000c101128 */
[----:B------:R-:W-:Y:S01]  /*29240*/  FMUL R82, R174, UR33 ;  /* 0x00000021ae527c20 */ /* 0x000fe20008400000 */
[----:B-1----:R-:W-:-:S02]  /*29250*/  FMUL R80, R173, UR33 ;  /* 0x00000021ad507c20 */ /* 0x002fc40008400000 */
[----:B------:R-:W3:Y:S01]  /*29260*/  LDL.LU R173, [R1+0x31c] ;  /* 0x00031c0001ad7983 */ /* 0x000ee20000300800 */
[----:B----4-:R-:W-:Y:S01]  /*29270*/  FMUL R78, R172, UR33 ;  /* 0x00000021ac4e7c20 */ /* 0x010fe20008400000 */
[----:B0-----:R-:W-:-:S04]  /*29280*/  @!P5 IADD3 R12, P6, R149, R12, RZ ;  /* 0x0000000c950cd210 */ /* 0x001fc80007fde0ff */
[----:B------:R-:W-:Y:S01]  /*29290*/  F2FP.SATFINITE.E4M3.F32.PACK_AB_MERGE_C R81, RZ, R78, RZ ;  /* 0x0000004eff51723e */ /* 0x000fe200048070ff */
[----:B------:R-:W-:Y:S01]  /*292a0*/  @!P5 IMAD.X R13, R164, 0x1, R13, P6 ;  /* 0x00000001a40dd824 */ /* 0x000fe200030e060d */
[----:B------:R-:W-:-:S05]  /*292b0*/  F2FP.SATFINITE.E4M3.F32.PACK_AB_MERGE_C R83, RZ, R82, RZ ;  /* 0x00000052ff53723e */ /* 0x000fca00048070ff */
[----:B------:R0:W-:Y:S01]  /*292c0*/  @!P5 STG.E.U8 desc[UR40][R12.64+0x60], R83 ;  /* 0x000060530c00d986 */ /* 0x0001e2000c101128 */
[----:B--2---:R-:W-:-:S03]  /*292d0*/  FMUL R78, R171, UR33 ;  /* 0x00000021ab4e7c20 */ /* 0x004fc60008400000 */
[----:B------:R-:W2:Y:S02]  /*292e0*/  LDL.LU R171, [R1+0x320] ;  /* 0x0003200001ab7983 */ /* 0x000ea40000300800 */
[----:B0-----:R-:W-:Y:S02]  /*292f0*/  F2FP.SATFINITE.E4M3.F32.PACK_AB_MERGE_C R83, RZ, R78, RZ ;  /* 0x0000004eff53723e */ /* 0x001fe400048070ff */
[----:B------:R-:W4:Y:S01]  /*29300*/  LDL.LU R174, [R1+0x324] ;  /* 0x0003240001ae7983 */ /* 0x000f220000300800 */
[----:B---3--:R-:W-:-:S03]  /*29310*/  FMUL R78, R170, UR33 ;  /* 0x00000021aa4e7c20 */ /* 0x008fc60008400000 */
[----:B------:R-:W3:Y:S01]  /*29320*/  LDL.LU R170, [R1+0x328] ;  /* 0x0003280001aa7983 */ /* 0x000ee20000300800 */
[C---:B------:R-:W-:Y:S02]  /*29330*/  LOP3.LUT P0, RZ, R0.reuse, 0x10000, RZ, 0xc0, !PT ;  /* 0x0001000000ff7812 */ /* 0x040fe4000780c0ff */
[----:B------:R-:W-:Y:S01]  /*29340*/  LOP3.LUT P4, RZ, R0, 0x800, RZ, 0xc0, !PT ;  /* 0x0000080000ff7812 */ /* 0x000fe2000788c0ff */
[----:B------:R-:W4:Y:S10]  /*29350*/  LDL.LU R172, [R1+0x32c] ;  /* 0x00032c0001ac7983 */ /* 0x000f340000300800 */
[----:B------:R-:W0:Y:S01]  /*29360*/  @!P0 LDC.64 R12, c[0x0][0x5c0] ;  /* 0x00017000ff0c8b82 */ /* 0x000e220000000a00 */
[----:B------:R-:W-:-:S02]  /*29370*/  P2R R84, PR, RZ, 0x10 ;  /* 0x00000010ff547803 */ /* 0x000fc40000000000 */
[----:B------:R-:W-:Y:S02]  /*29380*/  LOP3.LUT P4, RZ, R0, 0x4000, RZ, 0xc0, !PT ;  /* 0x0000400000ff7812 */ /* 0x000fe4000788c0ff */
[----:B------:R-:W-:Y:S02]  /*29390*/  F2FP.SATFINITE.E4M3.F32.PACK_AB_MERGE_C R79, RZ, R80, RZ ;  /* 0x00000050ff4f723e */ /* 0x000fe400048070ff */
[----:B0-----:R-:W-:-:S05]  /*293a0*/  @!P0 IADD3 R12, P6, R148, R12, RZ ;  /* 0x0000000c940c8210 */ /* 0x001fca0007fde0ff */
[----:B------:R-:W-:-:S05]  /*293b0*/  @!P0 IMAD.X R13, R163, 0x1, R13, P6 ;  /* 0x00000001a30d8824 */ /* 0x000fca00030e060d */
[----:B------:R0:W-:Y:S02]  /*293c0*/  @!P0 STG.E.U8 desc[UR40][R12.64+0x61], R79 ;  /* 0x0000614f0c008986 */ /* 0x0001e4000c101128 */
[----:B0-----:R-:W0:Y:S01]  /*293d0*/  @!P4 LDC.64 R12, c[0x0][0x5c0] ;  /* 0x00017000ff0ccb82 */ /* 0x001e220000000a00 */
[C---:B------:R-:W-:Y:S02]  /*293e0*/  LOP3.LUT P2, RZ, R2.reuse, 0x4000000, RZ, 0xc0, !PT ;  /* 0x0400000002ff7812 */ /* 0x040fe4000784c0ff */
[----:B------:R-:W-:Y:S02]  /*293f0*/  LOP3.LUT P3, RZ, R2, 0x2000000, RZ, 0xc0, !PT ;  /* 0x0200000002ff7812 */ /* 0x000fe4000786c0ff */
[----:B------:R-:W-:Y:S02]  /*29400*/  F2FP.SATFINITE.E4M3.F32.PACK_AB_MERGE_C R79, RZ, R78, RZ ;  /* 0x0000004eff4f723e */ /* 0x000fe400048070ff */
[----:B0-----:R-:W-:-:S05]  /*29410*/  @!P4 IADD3 R12, P6, R147, R12, RZ ;  /* 0x0000000c930cc210 */ /* 0x001fca0007fde0ff */
[----:B------:R-:W-:Y:S01]  /*29420*/  @!P4 IMAD.X R13, R162, 0x1, R13, P6 ;  /* 0x00000001a20dc824 */ /* 0x000fe200030e060d */
[----:B------:R-:W-:Y:S02]  /*29430*/  LOP3.LUT P6, RZ, R0, 0x4000, RZ, 0xc0, !PT ;  /* 0x0000400000ff7812 */ /* 0x000fe400078cc0ff */
[----:B------:R-:W-:Y:S01]  /*29440*/  ISETP.NE.AND P4, PT, R84, RZ, PT ;  /* 0x000000ff5400720c */ /* 0x000fe20003f85270 */
[----:B------:R-:W-:Y:S04]  /*29450*/  @!P2 STG.E.U8 desc[UR40][R76.64+0x68], R81 ;  /* 0x000068514c00a986 */ /* 0x000fe8000c101128 */
[----:B------:R-:W-:Y:S06]  /*29460*/  @!P3 STG.E.U8 desc[UR40][R74.64+0x69], R83 ;  /* 0x000069534a00b986 */ /* 0x000fec000c101128 */
[----:B------:R0:W-:Y:S02]  /*29470*/  @!P6 STG.E.U8 desc[UR40][R12.64+0x68], R79 ;  /* 0x0000684f0c00e986 */ /* 0x0001e4000c101128 */
[----:B0-----:R-:W0:Y:S01]  /*29480*/  @!P4 LDC.64 R12, c[0x0][0x5c0] ;  /* 0x00017000ff0ccb82 */ /* 0x001e220000000a00 */
[----:B------:R-:W-:Y:S01]  /*29490*/  FMUL R74, R175, UR33 ;  /* 0x00000021af4a7c20 */ /* 0x000fe20008400000 */
[----:B------:R-:W-:-:S04]  /*294a0*/  LOP3.LUT P5, RZ, R2, 0x1000000, RZ, 0xc0, !PT ;  /* 0x0100000002ff7812 */ /* 0x000fc800078ac0ff */
[----:B------:R-:W-:Y:S01]  /*294b0*/  F2FP.SATFINITE.E4M3.F32.PACK_AB_MERGE_C R77, RZ, R74, RZ ;  /* 0x0000004aff4d723e */ /* 0x000fe200048070ff */
[----:B------:R-:W-:Y:S01]  /*294c0*/  FMUL R76, R176, UR33 ;  /* 0x00000021b04c7c20 */ /* 0x000fe20008400000 */
[----:B------:R-:W-:Y:S02]  /*294d0*/  FMUL R74, R173, UR33 ;  /* 0x00000021ad4a7c20 */ /* 0x000fe40008400000 */
[----:B------:R-:W4:Y:S01]  /*294e0*/  LDL.LU R173, [R1+0x330] ;  /* 0x0003300001ad7983 */ /* 0x000f220000300800 */
[----:B0-----:R-:W-:Y:S02]  /*294f0*/  @!P4 IADD3 R12, P6, R135, R12, RZ ;  /* 0x0000000c870cc210 */ /* 0x001fe40007fde0ff */
[----:B------:R-:W-:-:S03]  /*29500*/  F2FP.SATFINITE.E4M3.F32.PACK_AB_MERGE_C R79, RZ, R74, RZ ;  /* 0x0000004aff4f723e */ /* 0x000fc600048070ff */
[----:B------:R-:W-:Y:S01]  /*29510*/  @!P4 IMAD.X R13, R146, 0x1, R13, P6 ;  /* 0x00000001920dc824 */ /* 0x000fe200030e060d */
[----:B------:R-:W-:Y:S02]  /*29520*/  LOP3.LUT P6, RZ, R2, 0x400000, RZ, 0xc0, !PT ;  /* 0x0040000002ff7812 */ /* 0x000fe400078cc0ff */
[----:B------:R-:W-:-:S05]  /*29530*/  F2FP.SATFINITE.E4M3.F32.PACK_AB_MERGE_C R75, RZ, R76, RZ ;  /* 0x0000004cff4b723e */ /* 0x000fca00048070ff */
[----:B------:R-:W-:Y:S04]  /*29540*/  @!P4 STG.E.U8 desc[UR40][R12.64+0x69], R75 ;  /* 0x0000694b0c00c986 */ /* 0x000fe8000c101128 */
[----:B------:R-:W-:Y:S04]  /*29550*/  @!P5 STG.E.U8 desc[UR40][R72.64+0x70], R77 ;  /* 0x0000704d4800d986 */ /* 0x000fe8000c101128 */
[----:B------:R3:W-:Y:S01]  /*29560*/  @!P6 STG.E.U8 desc[UR40][R70.64+0x71], R79 ;  /* 0x0000714f4600e986 */ /* 0x0007e2000c101128 */
[----:B--2---:R-:W-:-:S03]  /*29570*/  FMUL R74, R171, UR33 ;  /* 0x00000021ab4a7c20 */ /* 0x004fc60008400000 */
[----:B------:R-:W2:Y:S01]  /*29580*/  LDL.LU R171, [R1+0x334] ;  /* 0x0003340001ab7983 */ /* 0x000ea20000300800 */
[----:B---3--:R-:W-:-:S03]  /*29590*/  FMUL R70, R170, UR33 ;  /* 0x00000021aa467c20 */ /* 0x008fc60008400000 */
[----:B------:R-:W3:Y:S01]  /*295a0*/  LDL.LU R170, [R1+0x338] ;  /* 0x0003380001aa7983 */ /* 0x000ee20000300800 */
[----:B------:R-:W-:-:S13]  /*295b0*/  LOP3.LUT P1, RZ, R0, 0x100, RZ, 0xc0, !PT ;  /* 0x0000010000ff7812 */ /* 0x000fda000782c0ff */
[----:B------:R-:W0:Y:S01]  /*295c0*/  @!P1 LDC.64 R12, c[0x0][0x5c0] ;  /* 0x00017000ff0c9b82 */ /* 0x000e220000000a00 */
[----:B------:R-:W-:Y:S02]  /*295d0*/  LOP3.LUT P0, RZ, R0, 0x80, RZ, 0xc0, !PT ;  /* 0x0000008000ff7812 */ /* 0x000fe4000780c0ff */
[----:B------:R-:W-:Y:S02]  /*295e0*/  F2FP.SATFINITE.E4M3.F32.PACK_AB_MERGE_C R75, RZ, R74, RZ ;  /* 0x0000004aff4b723e */ /* 0x000fe400048070ff */
[----:B0-----:R-:W-:-:S05]  /*295f0*/  @!P1 IADD3 R12, P6, R134, R12, RZ ;  /* 0x0000000c860c9210 */ /* 0x001fca0007fde0ff */
[----:B------:R-:W-:-:S05]  /*29600*/  @!P1 IMAD.X R13, R142, 0x1, R13, P6 ;  /* 0x000000018e0d9824 */ /* 0x000fca00030e060d */
[----:B------:R0:W-:Y:S01]  /*29610*/  @!P1 STG.E.U8 desc[UR40][R12.64+0x70], R75 ;  /* 0x0000704b0c009986 */ /* 0x0001e2000c101128 */
[----:B------:R-:W-:Y:S01]  /*29620*/  F2FP.SATFINITE.E4M3.F32.PACK_AB_MERGE_C R73, RZ, R70, RZ ;  /* 0x00000046ff49723e */ /* 0x000fe200048070ff */
[----:B0-----:R-:W0:Y:S01]  /*29630*/  @!P0 LDC.64 R12, c[0x0][0x5c0] ;  /* 0x00017000ff0c8b82 */ /* 0x001e220000000a00 */
[----:B----4-:R-:W-:Y:S02]  /*29640*/  FMUL R70, R172, UR33 ;  /* 0x00000021ac467c20 */ /* 0x010fe40008400000 */
[----:B------:R-:W4:Y:S01]  /*29650*/  LDL.LU R172, [R1+0x33c] ;  /* 0x00033c0001ac7983 */ /* 0x000f220000300800 */
[----:B------:R-:W-:Y:S01]  /*29660*/  LOP3.LUT P2, RZ, R2, 0x200000, RZ, 0xc0, !PT ;  /* 0x0020000002ff7812 */ /* 0x000fe2000784c0ff */
[----:B------:R-:W-:Y:S02]  /*29670*/  FMUL R72, R174, UR33 ;  /* 0x00000021ae487c20 */ /* 0x000fe40008400000 */
[----:B------:R-:W4:Y:S01]  /*29680*/  LDL.LU R174, [R1+0x340] ;  /* 0x0003400001ae7983 */ /* 0x000f220000300800 */
[----:B------:R-:W-:-:S02]  /*29690*/  F2FP.SATFINITE.E4M3.F32.PACK_AB_MERGE_C R75, RZ, R70, RZ ;  /* 0x00000046ff4b723e */ /* 0x000fc400048070ff */
[----:B------:R-:W-:Y:S02]  /*296a0*/  F2FP.SATFINITE.E4M3.F32.PACK_AB_MERGE_C R71, RZ, R72, RZ ;  /* 0x00000048ff47723e */ /* 0x000fe400048070ff */
[----:B------:R-:W-:Y:S02]  /*296b0*/  LOP3.LUT P3, RZ, R2, 0x20000, RZ, 0xc0, !PT ;  /* 0x0002000002ff7812 */ /* 0x000fe4000786c0ff */
[----:B0-----:R-:W-:-:S05]  /*296c0*/  @!P0 IADD3 R12, P6, R145, R12, RZ ;  /* 0x0000000c910c8210 */ /* 0x001fca0007fde0ff */
[----:B------:R-:W-:-:S05]  /*296d0*/  @!P0 IMAD.X R13, R161, 0x1, R13, P6 ;  /* 0x00000001a10d8824 */ /* 0x000fca00030e060d */
[----:B------:R-:W-:Y:S04]  /*296e0*/  @!P0 STG.E.U8 desc[UR40][R12.64+0x71], R71 ;  /* 0x000071470c008986 */ /* 0x000fe8000c101128 */
[----:B------:R2:W-:Y:S04]  /*296f0*/  @!P2 STG.E.U8 desc[UR40][R68.64+0x78], R73 ;  /* 0x000078494400a986 */ /* 0x0005e8000c101128 */
[----:B------:R3:W-:Y:S01]  /*29700*/  @!P3 STG.E.U8 desc[UR40][R66.64+0x79], R75 ;  /* 0x0000794b4200b986 */ /* 0x0007e2000c101128 */
[----:B------:R-:W-:-:S03]  /*29710*/  FMUL R70, R173, UR33 ;  /* 0x00000021ad467c20 */ /* 0x000fc60008400000 */
[----:B------:R-:W4:Y:S01]  /*29720*/  LDL.LU R173, [R1+0x344] ;  /* 0x0003440001ad7983 */ /* 0x000f220000300800 */
[----:B--2---:R-:W-:-:S03]  /*29730*/  FMUL R68, R171, UR33 ;  /* 0x00000021ab447c20 */ /* 0x004fc60008400000 */
[----:B------:R-:W2:Y:S01]  /*29740*/  LDL.LU R171, [R1+0x348] ;  /* 0x0003480001ab7983 */ /* 0x000ea20000300800 */
[----:B---3--:R-:W-:-:S03]  /*29750*/  FMUL R66, R170, UR33 ;  /* 0x00000021aa427c20 */ /* 0x008fc60008400000 */
[----:B------:R-:W3:Y:S01]  /*29760*/  LDL.LU R170, [R1+0x34c] ;  /* 0x00034c0001aa7983 */ /* 0x000ee20000300800 */
[C---:B------:R-:W-:Y:S02]  /*29770*/  LOP3.LUT P5, RZ, R6.reuse, 0x1000000, RZ, 0xc0, !PT ;  /* 0x0100000006ff7812 */ /* 0x040fe400078ac0ff */
[----:B------:R-:W-:Y:S01]  /*29780*/  LOP3.LUT P4, RZ, R6, 0x2000000, RZ, 0xc0, !PT ;  /* 0x0200000006ff7812 */ /* 0x000fe2000788c0ff */
[----:B------:R-:W3:Y:S10]  /*29790*/  LDL.LU R175, [R1+0x350] ;  /* 0x0003500001af7983 */ /* 0x000ef40000300800 */
[----:B------:R-:W0:Y:S01]  /*297a0*/  @!P5 LDC.64 R12, c[0x0][0x5c0] ;  /* 0x00017000ff0cdb82 */ /* 0x000e220000000a00 */
[----:B------:R-:W-:-:S02]  /*297b0*/  F2FP.SATFINITE.E4M3.F32.PACK_AB_MERGE_C R71, RZ, R70, RZ ;  /* 0x00000046ff47723e */ /* 0x000fc400048070ff */
[----:B0-----:R-:W-:-:S05]  /*297c0*/  @!P5 IADD3 R12, P6, R143, R12, RZ ;  /* 0x0000000c8f0cd210 */ /* 0x001fca0007fde0ff */
[----:B------:R-:W-:-:S05]  /*297d0*/  @!P5 IMAD.X R13, R160, 0x1, R13, P6 ;  /* 0x00000001a00dd824 */ /* 0x000fca00030e060d */
[----:B------:R0:W-:Y:S02]  /*297e0*/  @!P5 STG.E.U8 desc[UR40][R12.64+0x78], R71 ;  /* 0x000078470c00d986 */ /* 0x0001e4000c101128 */
[----:B0-----:R-:W0:Y:S01]  /*297f0*/  @!P4 LDC.64 R12, c[0x0][0x5c0] ;  /* 0x00017000ff0ccb82 */ /* 0x001e220000000a00 */
[----:B------:R-:W-:Y:S02]  /*29800*/  F2FP.SATFINITE.E4M3.F32.PACK_AB_MERGE_C R67, RZ, R68, RZ ;  /* 0x00000044ff43723e */ /* 0x000fe400048070ff */
[----:B------:R-:W-:Y:S02]  /*29810*/  ISETP.GE.AND P6, PT, R11, 0x1, PT ;  /* 0x000000010b00780c */ /* 0x000fe40003fc6270 */
[----:B0-----:R-:W-:-:S05]  /*29820*/  @!P4 IADD3 R12, P5, R141, R12, RZ ;  /* 0x0000000c8d0cc210 */ /* 0x001fca0007fbe0ff */
[----:B------:R-:W-:-:S05]  /*29830*/  @!P4 IMAD.X R13, R140, 0x1, R13, P5 ;  /* 0x000000018c0dc824 */ /* 0x000fca00028e060d */
[----:B------:R0:W-:Y:S01]  /*29840*/  @!P4 STG.E.U8 desc[UR40][R12.64+0x79], R67 ;  /* 0x000079430c00c986 */ /* 0x0001e2000c101128 */
[----:B------:R-:W-:-:S13]  /*29850*/  ISETP.LT.OR P4, PT, R28, 0x81, !P6 ;  /* 0x000000811c00780c */ /* 0x000fda0007781670 */
[----:B0-----:R-:W0:Y:S01]  /*29860*/  @!P4 LDC.64 R12, c[0x0][0x5c0] ;  /* 0x00017000ff0ccb82 */ /* 0x001e220000000a00 */
[----:B------:R-:W-:Y:S02]  /*29870*/  F2FP.SATFINITE.E4M3.F32.PACK_AB_MERGE_C R69, RZ, R66, RZ ;  /* 0x00000042ff45723e */ /* 0x000fe400048070ff */
[----:B0-----:R-:W-:-:S05]  /*29880*/  @!P4 IADD3 R12, P5, R24, R12, RZ ;  /* 0x0000000c180cc210 */ /* 0x001fca0007fbe0ff */
[----:B------:R-:W-:-:S05]  /*29890*/  @!P4 IMAD.X R13, R30, 0x1, R13, P5 ;  /* 0x000000011e0dc824 */ /* 0x000fca00028e060d */
[----:B------:R0:W-:Y:S01]  /*298a0*/  @!P4 STG.E.U8 desc[UR40][R12.64+0x80], R69 ;  /* 0x000080450c00c986 */ /* 0x0001e2000c101128 */
[----:B------:R-:W-:Y:S01]  /*298b0*/  ISETP.LT.OR P4, PT, R28, 0x82, !P6 ;  /* 0x000000821c00780c */ /* 0x000fe20007781670 */
[----:B----4-:R-:W-:Y:S02]  /*298c0*/  FMUL R66, R172, UR33 ;  /* 0x00000021ac427c20 */ /* 0x010fe40008400000 */
[----:B------:R-:W4:Y:S10]  /*298d0*/  LDL.LU R172, [R1+0x354] ;  /* 0x0003540001ac7983 */ /* 0x000f340000300800 */
[----:B0-----:R-:W0:Y:S01]  /*298e0*/  @!P4 LDC.64 R12, c[0x0][0x5c0] ;  /* 0x00017000ff0ccb82 */ /* 0x001e220000000a00 */
[----:B------:R-:W-:Y:S01]  /*298f0*/  F2FP.SATFINITE.E4M3.F32.PACK_AB_MERGE_C R71, RZ, R66, RZ ;  /* 0x00000042ff47723e */ /* 0x000fe200048070ff */
[----:B------:R-:W-:-:S02]  /*29900*/  FMUL R66, R174, UR33 ;  /* 0x00000021ae427c20 */ /* 0x000fc40008400000 */
[----:B------:R-:W4:Y:S03]  /*29910*/  LDL.LU R174, [R1+0x358] ;  /* 0x0003580001ae7983 */ /* 0x000f260000300800 */
[----:B------:R-:W-:Y:S01]  /*29920*/  F2FP.SATFINITE.E4M3.F32.PACK_AB_MERGE_C R73, RZ, R66, RZ ;  /* 0x00000042ff49723e */ /* 0x000fe200048070ff */
[----:B------:R-:W-:Y:S02]  /*29930*/  FMUL R66, R173, UR33 ;  /* 0x00000021ad427c20 */ /* 0x000fe40008400000 */
[----:B------:R-:W4:Y:S01]  /*29940*/  LDL.LU R173, [R1+0x35c] ;  /* 0x00035c0001ad7983 */ /* 0x000f220000300800 */
[C---:B------:R-:W-:Y:S02]  /*29950*/  LOP3.LUT P0, RZ, R2.reuse, 0x100000, RZ, 0xc0, !PT ;  /* 0x0010000002ff7812 */ /* 0x040fe4000780c0ff */
[----:B------:R-:W-:Y:S02]  /*29960*/  LOP3.LUT P2, RZ, R2, 0x40000, RZ, 0xc0, !PT ;  /* 0x0004000002ff7812 */ /* 0x000fe4000784c0ff */
[----:B0-----:R-:W-:-:S05]  /*29970*/  @!P4 IADD3 R12, P5, R24, R12, RZ ;  /* 0x0000000c180cc210 */ /* 0x001fca0007fbe0ff */
[----:B------:R-:W-:-:S05]  /*29980*/  @!P4 IMAD.X R13, R30, 0x1, R13, P5 ;  /* 0x000000011e0dc824 */ /* 0x000fca00028e060d */
[----:B------:R2:W-:Y:S01]  /*29990*/  @!P4 STG.E.U8 desc[UR40][R12.64+0x81], R71 ;  /* 0x000081470c00c986 */ /* 0x0005e2000c101128 */
[----:B------:R-:W-:-:S03]  /*299a0*/  F2FP.SATFINITE.E4M3.F32.PACK_AB_MERGE_C R69, RZ, R66, RZ ;  /* 0x00000042ff45723e */ /* 0x000fc600048070ff */
[----:B------:R-:W-:Y:S04]  /*299b0*/  @!P0 STG.E.U8 desc[UR40][R64.64+0x80], R73 ;  /* 0x0000804940008986 */ /* 0x000fe8000c101128 */
[----:B------:R3:W-:Y:S01]  /*299c0*/  @!P2 STG.E.U8 desc[UR40][R62.64+0x81], R69 ;  /* 0x000081453e00a986 */ /* 0x0007e2000c101128 */
[----:B--2---:R-:W-:-:S03]  /*299d0*/  FMUL R12, R171, UR33 ;  /* 0x00000021ab0c7c20 */ /* 0x004fc60008400000 */
[----:B------:R-:W2:Y:S01]  /*299e0*/  LDL.LU R171, [R1+0x360] ;  /* 0x0003600001ab7983 */ /* 0x000ea20000300800 */
[----:B---3--:R-:W-:-:S03]  /*299f0*/  FMUL R62, R170, UR33 ;  /* 0x00000021aa3e7c20 */ /* 0x008fc60008400000 */
[----:B------:R-:W3:Y:S01]  /*29a00*/  LDL.LU R170, [R1+0x364] ;  /* 0x0003640001aa7983 */ /* 0x000ee20000300800 */
[----:B------:R-:W-:-:S13]  /*29a10*/  ISETP.LT.OR P4, PT, R28, 0x89, !P6 ;  /* 0x000000891c00780c */ /* 0x000fda0007781670 */
[----:B------:R-:W0:Y:S01]  /*29a20*/  @!P4 LDC.64 R66, c[0x0][0x5c0] ;  /* 0x00017000ff42cb82 */ /* 0x000e220000000a00 */
[----:B------:R-:W-:Y:S02]  /*29a30*/  F2FP.SATFINITE.E4M3.F32.PACK_AB_MERGE_C R71, RZ, R12, RZ ;  /* 0x0000000cff47723e */ /* 0x000fe400048070ff */
[----:B0-----:R-:W-:-:S05]  /*29a40*/  @!P4 IADD3 R66, P5, R24, R66, RZ ;  /* 0x000000421842c210 */ /* 0x001fca0007fbe0ff */
[----:B------:R-:W-:-:S05]  /*29a50*/  @!P4 IMAD.X R67, R30, 0x1, R67, P5 ;  /* 0x000000011e43c824 */ /* 0x000fca00028e0643 */
[----:B------:R0:W-:Y:S01]  /*29a60*/  @!P4 STG.E.U8 desc[UR40][R66.64+0x88], R71 ;  /* 0x000088474200c986 */ /* 0x0001e2000c101128 */
[----:B------:R-:W-:Y:S02]  /*29a70*/  ISETP.LT.OR P4, PT, R28, 0x8a, !P6 ;  /* 0x0000008a1c00780c */ /* 0x000fe40007781670 */
[----:B------:R-:W-:-:S11]  /*29a80*/  F2FP.SATFINITE.E4M3.F32.PACK_AB_MERGE_C R65, RZ, R62, RZ ;  /* 0x0000003eff41723e */ /* 0x000fd600048070ff */
[----:B------:R-:W1:Y:S01]  /*29a90*/  @!P4 LDC.64 R12, c[0x0][0x5c0] ;  /* 0x00017000ff0ccb82 */ /* 0x000e620000000a00 */
[----:B------:R-:W-:-:S05]  /*29aa0*/  FMUL R62, R175, UR33 ;  /* 0x00000021af3e7c20 */ /* 0x000fca0008400000 */
[----:B------:R-:W-:Y:S02]  /*29ab0*/  F2FP.SATFINITE.E4M3.F32.PACK_AB_MERGE_C R69, RZ, R62, RZ ;  /* 0x0000003eff45723e */ /* 0x000fe400048070ff */
[C---:B------:R-:W-:Y:S02]  /*29ac0*/  LOP3.LUT P1, RZ, R2.reuse, 0x80000, RZ, 0xc0, !PT ;  /* 0x0008000002ff7812 */ /* 0x040fe4000782c0ff */
[----:B------:R-:W-:Y:S02]  /*29ad0*/  LOP3.LUT P3, RZ, R2, 0x8000, RZ, 0xc0, !PT ;  /* 0x0000800002ff7812 */ /* 0x000fe4000786c0ff */
[----:B-1----:R-:W-:-:S05]  /*29ae0*/  @!P4 IADD3 R12, P5, R24, R12, RZ ;  /* 0x0000000c180cc210 */ /* 0x002fca0007fbe0ff */
[----:B------:R-:W-:-:S05]  /*29af0*/  @!P4 IMAD.X R13, R30, 0x1, R13, P5 ;  /* 0x000000011e0dc824 */ /* 0x000fca00028e060d */
[----:B------:R1:W-:Y:S04]  /*29b00*/  @!P4 STG.E.U8 desc[UR40][R12.64+0x89], R65 ;  /* 0x000089410c00c986 */ /* 0x0003e8000c101128 */
[----:B------:R-:W-:Y:S01]  /*29b10*/  @!P1 STG.E.U8 desc[UR40][R60.64+0x88], R69 ;  /* 0x000088453c009986 */ /* 0x000fe2000c101128 */
[----:B----4-:R-:W-:-:S03]  /*29b20*/  FMUL R62, R172, UR33 ;  /* 0x00000021ac3e7c20 */ /* 0x010fc60008400000 */
[----:B------:R-:W4:Y:S02]  /*29b30*/  LDL.LU R172, [R1+0x368] ;  /* 0x0003680001ac7983 */ /* 0x000f240000300800 */
[----:B0-----:R-:W-:Y:S02]  /*29b40*/  F2FP.SATFINITE.E4M3.F32.PACK_AB_MERGE_C R67, RZ, R62, RZ ;  /* 0x0000003eff43723e */ /* 0x001fe400048070ff */
[----:B------:R-:W4:Y:S04]  /*29b50*/  LDL.LU R175, [R1+0x36c] ;  /* 0x00036c0001af7983 */ /* 0x000f280000300800 */
[----:B------:R0:W-:Y:S01]  /*29b60*/  @!P3 STG.E.U8 desc[UR40][R58.64+0x89], R67 ;  /* 0x000089433a00b986 */ /* 0x0001e2000c101128 */
[----:B-1----:R-:W-:-:S03]  /*29b70*/  FMUL R12, R174, UR33 ;  /* 0x00000021ae0c7c20 */ /* 0x002fc60008400000 */
[----:B------:R-:W4:Y:S01]  /*29b80*/  LDL.LU R174, [R1+0x370] ;  /* 0x0003700001ae7983 */ /* 0x000f220000300800 */
[----:B0-----:R-:W-:-:S05]  /*29b90*/  FMUL R58, R173, UR33 ;  /* 0x00000021ad3a7c20 */ /* 0x001fca0008400000 */
[----:B------:R-:W-:Y:S01]  /*29ba0*/  F2FP.SATFINITE.E4M3.F32.PACK_AB_MERGE_C R61, RZ, R58, RZ ;  /* 0x0000003aff3d723e */ /* 0x000fe200048070ff */
[----:B--2---:R-:W-:Y:S02]  /*29bb0*/  FMUL R58, R171, UR33 ;  /* 0x00000021ab3a7c20 */ /* 0x004fe40008400000 */
[----:B------:R-:W2:Y:S03]  /*29bc0*/  LDL.LU R171, [R1+0x374] ;  /* 0x0003740001ab7983 */ /* 0x000ea60000300800 */
[----:B------:R-:W-:Y:S01]  /*29bd0*/  F2FP.SATFINITE.E4M3.F32.PACK_AB_MERGE_C R67, RZ, R58, RZ ;  /* 0x0000003aff43723e */ /* 0x000fe200048070ff */
[----:B---3--:R-:W-:Y:S02]  /*29be0*/  FMUL R58, R170, UR33 ;  /* 0x00000021aa3a7c20 */ /* 0x008fe40008400000 */
[----:B------:R-:W3:Y:S01]  /*29bf0*/  LDL.LU R170, [R1+0x378] ;  /* 0x0003780001aa7983 */ /* 0x000ee20000300800 */
[----:B------:R-:W-:-:S02]  /*29c00*/  ISETP.LT.OR P4, PT, R28, 0x91, !P6 ;  /* 0x000000911c00780c */ /* 0x000fc40007781670 */
[----:B------:R-:W-:Y:S01]  /*29c10*/  F2FP.SATFINITE.E4M3.F32.PACK_AB_MERGE_C R65, RZ, R12, RZ ;  /* 0x0000000cff41723e */ /* 0x000fe200048070ff */
[----:B------:R-:W3:Y:S10]  /*29c20*/  LDL.LU R173, [R1+0x37c] ;  /* 0x00037c0001ad7983 */ /* 0x000ef40000300800 */
[----:B------:R-:W0:Y:S02]  /*29c30*/  @!P4 LDC.64 R62, c[0x0][0x5c0] ;  /* 0x00017000ff3ecb82 */ /* 0x000e240000000a00 */
[----:B0-----:R-:W-:-:S05]  /*29c40*/  @!P4 IADD3 R62, P5, R24, R62, RZ ;  /* 0x0000003e183ec210 */ /* 0x001fca0007fbe0ff */
[----:B------:R-:W-:-:S05]  /*29c50*/  @!P4 IMAD.X R63, R30, 0x1, R63, P5 ;  /* 0x000000011e3fc824 */ /* 0x000fca00028e063f */
[----:B------:R0:W-:Y:S01]  /*29c60*/  @!P4 STG.E.U8 desc[UR40][R62.64+0x90], R65 ;  /* 0x000090413e00c986 */ /* 0x0001e2000c101128 */
[----:B------:R-:W-:-:S13]  /*29c70*/  ISETP.LT.OR P4, PT, R28, 0x92, !P6 ;  /* 0x000000921c00780c */ /* 0x000fda0007781670 */
[----:B------:R-:W1:Y:S01]  /*29c80*/  @!P4 LDC.64 R12, c[0x0][0x5c0] ;  /* 0x00017000ff0ccb82 */ /* 0x000e620000000a00 */
[----:B------:R-:W-:Y:S02]  /*29c90*/  LOP3.LUT P0, RZ, R2, 0x10000, RZ, 0xc0, !PT ;  /* 0x0001000002ff7812 */ /* 0x000fe4000780c0ff */
[----:B-1----:R-:W-:-:S05]  /*29ca0*/  @!P4 IADD3 R12, P5, R24, R12, RZ ;  /* 0x0000000c180cc210 */ /* 0x002fca0007fbe0ff */
[----:B------:R-:W-:Y:S01]  /*29cb0*/  @!P4 IMAD.X R13, R30, 0x1, R13, P5 ;  /* 0x000000011e0dc824 */ /* 0x000fe200028e060d */
[----:B------:R-:W-:-:S04]  /*29cc0*/  ISETP.GE.AND P5, PT, R11, 0x1, PT ;  /* 0x000000010b00780c */ /* 0x000fc80003fa6270 */
[----:B------:R4:W-:Y:S01]  /*29cd0*/  @!P4 STG.E.U8 desc[UR40][R12.64+0x91], R61 ;  /* 0x0000913d0c00c986 */ /* 0x0009e2000c101128 */
[----:B------:R-:W-:Y:S02]  /*29ce0*/  ISETP.LT.OR P4, PT, R28, 0x99, !P5 ;  /* 0x000000991c00780c */ /* 0x000fe40006f81670 */
[----:B------:R-:W-:Y:S02]  /*29cf0*/  LOP3.LUT P2, RZ, R2, 0x2000, RZ, 0xc0, !PT ;  /* 0x0000200002ff7812 */ /* 0x000fe4000784c0ff */
[----:B0-----:R-:W-:-:S09]  /*29d00*/  F2FP.SATFINITE.E4M3.F32.PACK_AB_MERGE_C R63, RZ, R58, RZ ;  /* 0x0000003aff3f723e */ /* 0x001fd200048070ff */
[----:B------:R-:W0:Y:S01]  /*29d10*/  @!P4 LDC.64 R58, c[0x0][0x5c0] ;  /* 0x00017000ff3acb82 */ /* 0x000e220000000a00 */
[----:B------:R-:W-:Y:S04]  /*29d20*/  @!P0 STG.E.U8 desc[UR40][R56.64+0x90], R67 ;  /* 0x0000904338008986 */ /* 0x000fe8000c101128 */
[----:B------:R1:W-:Y:S01]  /*29d30*/  @!P2 STG.E.U8 desc[UR40][R54.64+0x91], R63 ;  /* 0x0000913f3600a986 */ /* 0x0003e2000c101128 */
[----:B----4-:R-:W-:-:S03]  /*29d40*/  FMUL R12, R172, UR33 ;  /* 0x00000021ac0c7c20 */ /* 0x010fc60008400000 */
[----:B------:R-:W4:Y:S01]  /*29d50*/  LDL.LU R172, [R1+0x380] ;  /* 0x0003800001ac7983 */ /* 0x000f220000300800 */
[----:B-1----:R-:W-:Y:S01]  /*29d60*/  FMUL R54, R175, UR33 ;  /* 0x00000021af367c20 */ /* 0x002fe20008400000 */
[----:B0-----:R-:W-:Y:S02]  /*29d70*/  @!P4 IADD3 R58, P5, R24, R58, RZ ;  /* 0x0000003a183ac210 */ /* 0x001fe40007fbe0ff */
[----:B------:R-:W4:Y:S02]  /*29d80*/  LDL.LU R175, [R1+0x384] ;  /* 0x0003840001af7983 */ /* 0x000f240000300800 */
[----:B------:R-:W-:Y:S01]  /*29d90*/  F2FP.SATFINITE.E4M3.F32.PACK_AB_MERGE_C R55, RZ, R54, RZ ;  /* 0x00000036ff37723e */ /* 0x000fe200048070ff */
[----:B------:R-:W-:-:S05]  /*29da0*/  FMUL R54, R174, UR33 ;  /* 0x00000021ae367c20 */ /* 0x000fca0008400000 */
[----:B------:R-:W-:Y:S01]  /*29db0*/  F2FP.SATFINITE.E4M3.F32.PACK_AB_MERGE_C R57, RZ, R54, RZ ;  /* 0x00000036ff39723e */ /* 0x000fe200048070ff */
[----:B------:R-:W-:Y:S01]  /*29dc0*/  @!P4 IMAD.X R59, R30, 0x1, R59, P5 ;  /* 0x000000011e3bc824 */ /* 0x000fe200028e063b */
[----:B------:R-:W-:-:S05]  /*29dd0*/  F2FP.SATFINITE.E4M3.F32.PACK_AB_MERGE_C R61, RZ, R12, RZ ;  /* 0x0000000cff3d723e */ /* 0x000fca00048070ff */
[----:B------:R0:W-:Y:S01]  /*29de0*/  @!P4 STG.E.U8 desc[UR40][R58.64+0x98], R61 ;  /* 0x0000983d3a00c986 */ /* 0x0001e2000c101128 */
[----:B--2---:R-:W-:-:S03]  /*29df0*/  FMUL R54, R171, UR33 ;  /* 0x00000021ab367c20 */ /* 0x004fc60008400000 */
[----:B------:R-:W2:Y:S02]  /*29e00*/  LDL.LU R171, [R1+0x388] ;  /* 0x0003880001ab7983 */ /* 0x000ea40000300800 */
[----:B0-----:R-:W-:Y:S01]  /*29e10*/  F2FP.SATFINITE.E4M3.F32.PACK_AB_MERGE_C R59, RZ, R54, RZ ;  /* 0x00000036ff3b723e */ /* 0x001fe200048070ff */
[----:B---3--:R-:W-:Y:S02]  /*29e20*/  FMUL R54, R170, UR33 ;  /* 0x00000021aa367c20 */ /* 0x008fe40008400000 */
[----:B------:R-:W3:Y:S01]  /*29e30*/  LDL.LU R170, [R1+0x38c] ;  /* 0x00038c0001aa7983 */ /* 0x000ee20000300800 */
[----:B------:R-:W-:-:S04]  /*29e40*/  ISETP.GE.AND P5, PT, R11, 0x1, PT ;  /* 0x000000010b00780c */ /* 0x000fc80003fa6270 */
[----:B------:R-:W-:-:S13]  /*29e50*/  ISETP.LT.OR P4, PT, R28, 0x9a, !P5 ;  /* 0x0000009a1c00780c */ /* 0x000fda0006f81670 */
[----:B------:R-:W0:Y:S01]  /*29e60*/  @!P4 LDC.64 R12, c[0x0][0x5c0] ;  /* 0x00017000ff0ccb82 */ /* 0x000e220000000a00 */
[----:B------:R-:W-:Y:S02]  /*29e70*/  LOP3.LUT P3, RZ, R2, 0x4000, RZ, 0xc0, !PT ;  /* 0x0000400002ff7812 */ /* 0x000fe4000786c0ff */
[----:B------:R-:W-:Y:S02]  /*29e80*/  LOP3.LUT P2, RZ, R0, 0x200000, RZ, 0xc0, !PT ;  /* 0x0020000000ff7812 */ /* 0x000fe4000784c0ff */
[----:B------:R-:W-:Y:S02]  /*29e90*/  LOP3.LUT P1, RZ, R2, 0x800, RZ, 0xc0, !PT ;  /* 0x0000080002ff7812 */ /* 0x000fe4000782c0ff */
[----:B0-----:R-:W-:-:S05]  /*29ea0*/  @!P4 IADD3 R12, P5, R24, R12, RZ ;  /* 0x0000000c180cc210 */ /* 0x001fca0007fbe0ff */
[----:B------:R-:W-:-:S05]  /*29eb0*/  @!P4 IMAD.X R13, R30, 0x1, R13, P5 ;  /* 0x000000011e0dc824 */ /* 0x000fca00028e060d */
[----:B------:R0:W-:Y:S04]  /*29ec0*/  @!P4 STG.E.U8 desc[UR40][R12.64+0x99], R55 ;  /* 0x000099370c00c986 */ /* 0x0001e8000c101128 */
[----:B------:R4:W-:Y:S01]  /*29ed0*/  @!P3 STG.E.U8 desc[UR40][R52.64+0x98], R57 ;  /* 0x000098393400b986 */ /* 0x0009e2000c101128 */
[----:B------:R-:W-:-:S04]  /*29ee0*/  LOP3.LUT P3, RZ, R2, 0x100, RZ, 0xc0, !PT ;  /* 0x0000010002ff7812 */ /* 0x000fc8000786c0ff */
[----:B------:R-:W-:Y:S02]  /*29ef0*/  P2R R56, PR, RZ, 0x8 ;  /* 0x00000008ff387803 */ /* 0x000fe40000000000 */
[----:B------:R-:W-:Y:S01]  /*29f00*/  LOP3.LUT P3, RZ, R0, 0x40000, RZ, 0xc0, !PT ;  /* 0x0004000000ff7812 */ /* 0x000fe2000786c0ff */
[----:B0-----:R-:W0:Y:S01]  /*29f10*/  @!P2 LDC.64 R12, c[0x0][0x5c0] ;  /* 0x00017000ff0cab82 */ /* 0x001e220000000a00 */
[----:B------:R1:W-:Y:S01]  /*29f20*/  @!P1 STG.E.U8 desc[UR40][R50.64+0x99], R59 ;  /* 0x0000993b32009986 */ /* 0x0003e2000c101128 */
[----:B------:R-:W-:Y:S01]  /*29f30*/  F2FP.SATFINITE.E4M3.F32.PACK_AB_MERGE_C R61, RZ, R54, RZ ;  /* 0x00000036ff3d723e */ /* 0x000fe200048070ff */
[----:B------:R-:W-:Y:S02]  /*29f40*/  FMUL R54, R173, UR33 ;  /* 0x00000021ad367c20 */ /* 0x000fe40008400000 */
[----:B------:R-:W3:Y:S01]  /*29f50*/  LDL.LU R173, [R1+0x390] ;  /* 0x0003900001ad7983 */ /* 0x000ee20000300800 */
[C---:B------:R-:W-:Y:S02]  /*29f60*/  LOP3.LUT P6, RZ, R2.reuse, 0x400, RZ, 0xc0, !PT ;  /* 0x0000040002ff7812 */ /* 0x040fe400078cc0ff */
[----:B------:R-:W-:Y:S01]  /*29f70*/  LOP3.LUT P0, RZ, R2, 0x200, RZ, 0xc0, !PT ;  /* 0x0000020002ff7812 */ /* 0x000fe2000780c0ff */
[----:B------:R-:W3:Y:S01]  /*29f80*/  LDL.LU R174, [R1+0x394] ;  /* 0x0003940001ae7983 */ /* 0x000ee20000300800 */
[----:B------:R-:W-:-:S09]  /*29f90*/  F2FP.SATFINITE.E4M3.F32.PACK_AB_MERGE_C R55, RZ, R54, RZ ;  /* 0x00000036ff37723e */ /* 0x000fd200048070ff */
[----:B------:R1:W-:Y:S04]  /*29fa0*/  @!P6 STG.E.U8 desc[UR40][R48.64+0x80], R61 ;  /* 0x0000803d3000e986 */ /* 0x0003e8000c101128 */
[----:B------:R2:W-:Y:S01]  /*29fb0*/  @!P0 STG.E.U8 desc[UR40][R46.64+0x81], R55 ;  /* 0x000081372e008986 */ /* 0x0005e2000c101128 */
[----:B0-----:R-:W-:-:S05]  /*29fc0*/  @!P2 IADD3 R12, P4, R131, R12, RZ ;  /* 0x0000000c830ca210 */ /* 0x001fca0007f9e0ff */
[----:B------:R-:W-:Y:S02]  /*29fd0*/  @!P2 IMAD.X R13, R130, 0x1, R13, P4 ;  /* 0x00000001820da824 */ /* 0x000fe400020e060d */
[----:B----4-:R-:W-:Y:S02]  /*29fe0*/  FMUL R52, R172, UR33 ;  /* 0x00000021ac347c20 */ /* 0x010fe40008400000 */
[----:B------:R-:W4:Y:S03]  /*29ff0*/  LDL.LU R172, [R1+0x398] ;  /* 0x0003980001ac7983 */ /* 0x000f260000300800 */
[----:B-1----:R-:W-:Y:S02]  /*2a000*/  F2FP.SATFINITE.E4M3.F32.PACK_AB_MERGE_C R51, RZ, R52, RZ ;  /* 0x00000034ff33723e */ /* 0x002fe400048070ff */
[----:B------:R-:W0:Y:S02]  /*2a010*/  @!P3 LDC.64 R52, c[0x0][0x5c0] ;  /* 0x00017000ff34bb82 */ /* 0x000e240000000a00 */
[----:B0-----:R-:W-:-:S05]  /*2a020*/  @!P3 IADD3 R48, P4, R129, R52, RZ ;  /* 0x000000348130b210 */ /* 0x001fca0007f9e0ff */
[----:B------:R-:W-:Y:S02]  /*2a030*/  @!P3 IMAD.X R49, R128, 0x1, R53, P4 ;  /* 0x000000018031b824 */ /* 0x000fe400020e0635 */
[----:B--2---:R-:W-:Y:S02]  /*2a040*/  FMUL R46, R171, UR33 ;  /* 0x00000021ab2e7c20 */ /* 0x004fe40008400000 */
[----:B------:R-:W2:Y:S03]  /*2a050*/  LDL.LU R171, [R1+0x39c] ;  /* 0x00039c0001ab7983 */ /* 0x000ea60000300800 */
[----:B------:R-:W-:Y:S01]  /*2a060*/  F2FP.SATFINITE.E4M3.F32.PACK_AB_MERGE_C R53, RZ, R46, RZ ;  /* 0x0000002eff35723e */ /* 0x000fe200048070ff */
[----:B---3--:R-:W-:Y:S02]  /*2a070*/  FMUL R46, R170, UR33 ;  /* 0x00000021aa2e7c20 */ /* 0x008fe40008400000 */
[----:B------:R-:W3:Y:S01]  /*2a080*/  LDL.LU R170, [R1+0x3a0] ;  /* 0x0003a00001aa7983 */ /* 0x000ee20000300800 */
[----:B------:R-:W-:-:S02]  /*2a090*/  LOP3.LUT P1, RZ, R0, 0x8000, RZ, 0xc0, !PT ;  /* 0x0000800000ff7812 */ /* 0x000fc4000782c0ff */
[----:B------:R-:W-:Y:S02]  /*2a0a0*/  LOP3.LUT P0, RZ, R2, 0x40, RZ, 0xc0, !PT ;  /* 0x0000004002ff7812 */ /* 0x000fe4000780c0ff */
[C---:B------:R-:W-:Y:S02]  /*2a0b0*/  LOP3.LUT P4, RZ, R0.reuse, 0x40000, RZ, 0xc0, !PT ;  /* 0x0004000000ff7812 */ /* 0x040fe4000788c0ff */
[----:B------:R-:W-:Y:S02]  /*2a0c0*/  P2R R54, PR, RZ, 0x1 ;  /* 0x00000001ff367803 */ /* 0x000fe40000000000 */
[----:B------:R-:W-:Y:S01]  /*2a0d0*/  LOP3.LUT P0, RZ, R0, 0x2000, RZ, 0xc0, !PT ;  /* 0x0000200000ff7812 */ /* 0x000fe2000780c0ff */
[----:B------:R-:W-:Y:S01]  /*2a0e0*/  FMUL R50, R175, UR33 ;  /* 0x00000021af327c20 */ /* 0x000fe20008400000 */
[----:B------:R0:W-:Y:S04]  /*2a0f0*/  @!P2 STG.E.U8 desc[UR40][R12.64+0x80], R51 ;  /* 0x000080330c00a986 */ /* 0x0001e8000c101128 */
[----:B------:R-:W-:Y:S01]  /*2a100*/  F2FP.SATFINITE.E4M3.F32.PACK_AB_MERGE_C R47, RZ, R50, RZ ;  /* 0x00000032ff2f723e */ /* 0x000fe200048070ff */
[----:B0-----:R-:W0:Y:S04]  /*2a110*/  @!P1 LDC.64 R12, c[0x0][0x5c0] ;  /* 0x00017000ff0c9b82 */ /* 0x001e280000000a00 */
[----:B------:R1:W-:Y:S01]  /*2a120*/  @!P4 STG.E.U8 desc[UR40][R48.64+0x81], R47 ;  /* 0x0000812f3000c986 */ /* 0x0003e2000c101128 */
[----:B------:R-:W-:-:S03]  /*2a130*/  ISETP.NE.AND P3, PT, R56, RZ, PT ;  /* 0x000000ff3800720c */ /* 0x000fc60003f65270 */
[----:B-1----:R-:W1:Y:S01]  /*2a140*/  @!P0 LDC.64 R48, c[0x0][0x5c0] ;  /* 0x00017000ff308b82 */ /* 0x002e620000000a00 */
[----:B------:R-:W-:Y:S02]  /*2a150*/  LOP3.LUT P5, RZ, R2, 0x80, RZ, 0xc0, !PT ;  /* 0x0000008002ff7812 */ /* 0x000fe400078ac0ff */
[----:B------:R-:W-:-:S07]  /*2a160*/  F2FP.SATFINITE.E4M3.F32.PACK_AB_MERGE_C R51, RZ, R46, RZ ;  /* 0x0000002eff33723e */ /* 0x000fce00048070ff */
[----:B------:R1:W-:Y:S01]  /*2a170*/  @!P3 STG.E.U8 desc[UR40][R44.64+0x88], R53 ;  /* 0x000088352c00b986 */ /* 0x0003e2000c101128 */
[----:B0-----:R-:W-:-:S03]  /*2a180*/  @!P1 IADD3 R12, P4, R127, R12, RZ ;  /* 0x0000000c7f0c9210 */ /* 0x001fc60007f9e0ff */
[----:B------:R4:W-:Y:S02]  /*2a190*/  @!P5 STG.E.U8 desc[UR40][R42.64+0x89], R51 ;  /* 0x000089332a00d986 */ /* 0x0009e4000c101128 */
[----:B------:R-:W-:Y:S02]  /*2a1a0*/  @!P1 IMAD.X R13, R126, 0x1, R13, P4 ;  /* 0x000000017e0d9824 */ /* 0x000fe400020e060d */
[----:B------:R-:W-:Y:S02]  /*2a1b0*/  FMUL R46, R173, UR33 ;  /* 0x00000021ad2e7c20 */ /* 0x000fe40008400000 */
[----:B------:R-:W3:Y:S04]  /*2a1c0*/  LDL.LU R173, [R1+0x3a4] ;  /* 0x0003a40001ad7983 */ /* 0x000ee80000300800 */
[----:B------:R-:W3:Y:S01]  /*2a1d0*/  LDL.LU R175, [R1+0x3a8] ;  /* 0x0003a80001af7983 */ /* 0x000ee20000300800 */
[----:B-1----:R-:W-:-:S05]  /*2a1e0*/  @!P0 IADD3 R44, P4, R125, R48, RZ ;  /* 0x000000307d2c8210 */ /* 0x002fca0007f9e0ff */
[----:B------:R-:W-:Y:S01]  /*2a1f0*/  @!P0 IMAD.X R45, R121, 0x1, R49, P4 ;  /* 0x00000001792d8824 */ /* 0x000fe200020e0631 */
[----:B------:R-:W-:-:S05]  /*2a200*/  F2FP.SATFINITE.E4M3.F32.PACK_AB_MERGE_C R47, RZ, R46, RZ ;  /* 0x0000002eff2f723e */ /* 0x000fca00048070ff */
[----:B------:R3:W-:Y:S01]  /*2a210*/  @!P1 STG.E.U8 desc[UR40][R12.64+0x88], R47 ;  /* 0x0000882f0c009986 */ /* 0x0007e2000c101128 */
[----:B----4-:R-:W-:-:S03]  /*2a220*/  FMUL R42, R172, UR33 ;  /* 0x00000021ac2a7c20 */ /* 0x010fc60008400000 */
[----:B------:R-:W4:Y:S02]  /*2a230*/  LDL.LU R172, [R1+0x3ac] ;  /* 0x0003ac0001ac7983 */ /* 0x000f240000300800 */
[----:B------:R-:W-:Y:S01]  /*2a240*/  F2FP.SATFINITE.E4M3.F32.PACK_AB_MERGE_C R49, RZ, R42, RZ ;  /* 0x0000002aff31723e */ /* 0x000fe200048070ff */
[----:B--2---:R-:W-:Y:S02]  /*2a250*/  FMUL R42, R171, UR33 ;  /* 0x00000021ab2a7c20 */ /* 0x004fe40008400000 */
[----:B------:R-:W2:Y:S01]  /*2a260*/  LDL.LU R171, [R1+0x3b0] ;  /* 0x0003b00001ab7983 */ /* 0x000ea20000300800 */
[----:B---3--:R-:W-:-:S03]  /*2a270*/  FMUL R12, R170, UR33 ;  /* 0x00000021aa0c7c20 */ /* 0x008fc60008400000 */
[----:B------:R-:W3:Y:S01]  /*2a280*/  LDL.LU R170, [R1+0x3b4] ;  /* 0x0003b40001aa7983 */ /* 0x000ee20000300800 */
[C---:B------:R-:W-:Y:S02]  /*2a290*/  LOP3.LUT P2, RZ, R0.reuse, 0x1000, RZ, 0xc0, !PT ;  /* 0x0000100000ff7812 */ /* 0x040fe4000784c0ff */
[----:B------:R-:W-:Y:S01]  /*2a2a0*/  LOP3.LUT P4, RZ, R0, 0x2000, RZ, 0xc0, !PT ;  /* 0x0000200000ff7812 */ /* 0x000fe2000788c0ff */
[----:B------:R-:W-:Y:S01]  /*2a2b0*/  FMUL R46, R174, UR33 ;  /* 0x00000021ae2e7c20 */ /* 0x000fe20008400000 */
[----:B------:R-:W-:Y:S01]  /*2a2c0*/  LOP3.LUT P3, RZ, R0, 0x400, RZ, 0xc0, !PT ;  /* 0x0000040000ff7812 */ /* 0x000fe2000786c0ff */
[----:B------:R-:W3:Y:S03]  /*2a2d0*/  LDL.LU R174, [R1+0x3b8] ;  /* 0x0003b80001ae7983 */ /* 0x000ee60000300800 */
[----:B------:R-:W-:Y:S02]  /*2a2e0*/  F2FP.SATFINITE.E4M3.F32.PACK_AB_MERGE_C R43, RZ, R46, RZ ;  /* 0x0000002eff2b723e */ /* 0x000fe400048070ff */
[----:B------:R-:W-:-:S03]  /*2a2f0*/  ISETP.NE.AND P0, PT, R54, RZ, PT ;  /* 0x000000ff3600720c */ /* 0x000fc60003f05270 */
[----:B------:R-:W0:Y:S01]  /*2a300*/  @!P2 LDC.64 R46, c[0x0][0x5c0] ;  /* 0x00017000ff2eab82 */ /* 0x000e220000000a00 */
[----:B------:R-:W-:Y:S01]  /*2a310*/  LOP3.LUT P6, RZ, R2, 0x20, RZ, 0xc0, !PT ;  /* 0x0000002002ff7812 */ /* 0x000fe200078cc0ff */
[----:B------:R1:W-:Y:S01]  /*2a320*/  @!P4 STG.E.U8 desc[UR40][R44.64+0x89], R43 ;  /* 0x0000892b2c00c986 */ /* 0x0003e2000c101128 */
[----:B------:R-:W-:-:S05]  /*2a330*/  F2FP.SATFINITE.E4M3.F32.PACK_AB_MERGE_C R13, RZ, R42, RZ ;  /* 0x0000002aff0d723e */ /* 0x000fca00048070ff */
[----:B-1----:R-:W1:Y:S01]  /*2a340*/  @!P3 LDC.64 R44, c[0x0][0x5c0] ;  /* 0x00017000ff2cbb82 */ /* 0x002e620000000a00 */
[----:B------:R-:W-:Y:S01]  /*2a350*/  F2FP.SATFINITE.E4M3.F32.PACK_AB_MERGE_C R43, RZ, R12, RZ ;  /* 0x0000000cff2b723e */ /* 0x000fe200048070ff */
[----:B------:R-:W-:Y:S04]  /*2a360*/  @!P0 STG.E.U8 desc[UR40][R40.64+0x90], R49 ;  /* 0x0000903128008986 */ /* 0x000fe8000c101128 */
[----:B------:R1:W-:Y:S01]  /*2a370*/  @!P6 STG.E.U8 desc[UR40][R38.64+0x91], R13 ;  /* 0x0000910d2600e986 */ /* 0x0003e2000c101128 */
[----:B0-----:R-:W-:-:S05]  /*2a380*/  @!P2 IADD3 R120, P4, R120, R46, RZ ;  /* 0x0000002e7878a210 */ /* 0x001fca0007f9e0ff */
[----:B------:R-:W-:Y:S02]  /*2a390*/  @!P2 IMAD.X R121, R119, 0x1, R47, P4 ;  /* 0x000000017779a824 */ /* 0x000fe400020e062f */
[----:B------:R-:W-:Y:S02]  /*2a3a0*/  FMUL R12, R173, UR33 ;  /* 0x00000021ad0c7c20 */ /* 0x000fe40008400000 */
[----:B------:R-:W3:Y:S03]  /*2a3b0*/  LDL.LU R173, [R1+0x3bc] ;  /* 0x0003bc0001ad7983 */ /* 0x000ee60000300800 */
[----:B-1----:R-:W-:Y:S01]  /*2a3c0*/  F2FP.SATFINITE.E4M3.F32.PACK_AB_MERGE_C R13, RZ, R12, RZ ;  /* 0x0000000cff0d723e */ /* 0x002fe200048070ff */
[----:B------:R-:W-:-:S05]  /*2a3d0*/  FMUL R12, R175, UR33 ;  /* 0x00000021af0c7c20 */ /* 0x000fca0008400000 */
[----:B------:R-:W-:Y:S02]  /*2a3e0*/  F2FP.SATFINITE.E4M3.F32.PACK_AB_MERGE_C R39, RZ, R12, RZ ;  /* 0x0000000cff27723e */ /* 0x000fe400048070ff */
[----:B------:R-:W-:Y:S01]  /*2a3f0*/  @!P3 IADD3 R118, P4, R118, R44, RZ ;  /* 0x0000002c7676b210 */ /* 0x000fe20007f9e0ff */
[----:B------:R-:W-:Y:S04]  /*2a400*/  @!P2 STG.E.U8 desc[UR40][R120.64+0x90], R43 ;  /* 0x0000902b7800a986 */ /* 0x000fe8000c101128 */
[----:B------:R-:W-:-:S05]  /*2a410*/  @!P3 IMAD.X R119, R117, 0x1, R45, P4 ;  /* 0x000000017577b824 */ /* 0x000fca00020e062d */
[----:B------:R0:W-:Y:S01]  /*2a420*/  @!P3 STG.E.U8 desc[UR40][R118.64+0x91], R13 ;  /* 0x0000910d7600b986 */ /* 0x0001e2000c101128 */
[----:B----4-:R-:W-:-:S03]  /*2a430*/  FMUL R12, R172, UR33 ;  /* 0x00000021ac0c7c20 */ /* 0x010fc60008400000 */
[----:B------:R-:W4:Y:S02]  /*2a440*/  LDL.LU R172, [R1+0x3c0] ;  /* 0x0003c00001ac7983 */ /* 0x000f240000300800 */
[----:B------:R-:W-:Y:S01]  /*2a450*/  F2FP.SATFINITE.E4M3.F32.PACK_AB_MERGE_C R41, RZ, R12, RZ ;  /* 0x0000000cff29723e */ /* 0x000fe200048070ff */
[----:B--2---:R-:W-:Y:S02]  /*2a460*/  FMUL R12, R171, UR33 ;  /* 0x00000021ab0c7c20 */ /* 0x004fe40008400000 */
[----:B------:R-:W2:Y:S04]  /*2a470*/  LDL.LU R171, [R1+0x3c4] ;  /* 0x0003c40001ab7983 */ /* 0x000ea80000300800 */
[----:B------:R-:W2:Y:S01]  /*2a480*/  LDL.LU R175, [R1+0x3c8] ;  /* 0x0003c80001af7983 */ /* 0x000ea20000300800 */
[----:B0-----:R-:W-:Y:S01]  /*2a490*/  F2FP.SATFINITE.E4M3.F32.PACK_AB_MERGE_C R13, RZ, R12, RZ ;  /* 0x0000000cff0d723e */ /* 0x001fe200048070ff */
[----:B---3--:R-:W-:-:S02]  /*2a4a0*/  FMUL R12, R170, UR33 ;  /* 0x00000021aa0c7c20 */ /* 0x008fc40008400000 */
[----:B------:R-:W3:Y:S01]  /*2a4b0*/  LDL.LU R170, [R1+0x3cc] ;  /* 0x0003cc0001aa7983 */ /* 0x000ee20000300800 */
[----:B------:R-:W-:Y:S02]  /*2a4c0*/  LOP3.LUT P5, RZ, R0, 0x20, RZ, 0xc0, !PT ;  /* 0x0000002000ff7812 */ /* 0x000fe400078ac0ff */
[----:B------:R-:W-:-:S11]  /*2a4d0*/  LOP3.LUT P1, RZ, R2, 0x10, RZ, 0xc0, !PT ;  /* 0x0000001002ff7812 */ /* 0x000fd6000782c0ff */
[----:B------:R-:W0:Y:S01]  /*2a4e0*/  @!P5 LDC.64 R42, c[0x0][0x5c0] ;  /* 0x00017000ff2adb82 */ /* 0x000e220000000a00 */
[----:B------:R-:W-:Y:S02]  /*2a4f0*/  LOP3.LUT P4, RZ, R2, 0x8, RZ, 0xc0, !PT ;  /* 0x0000000802ff7812 */ /* 0x000fe4000788c0ff */
[----:B------:R-:W-:Y:S01]  /*2a500*/  LOP3.LUT P0, RZ, R0, 0x10, RZ, 0xc0, !PT ;  /* 0x0000001000ff7812 */ /* 0x000fe2000780c0ff */
[----:B------:R-:W-:Y:S10]  /*2a510*/  @!P1 STG.E.U8 desc[UR40][R36.64+0x98], R39 ;  /* 0x0000982724009986 */ /* 0x000ff4000c101128 */
[----:B------:R1:W-:Y:S01]  /*2a520*/  @!P4 STG.E.U8 desc[UR40][R34.64+0x99], R41 ;  /* 0x000099292200c986 */ /* 0x0003e2000c101128 */
[----:B0-----:R-:W-:-:S05]  /*2a530*/  @!P5 IADD3 R116, P4, R116, R42, RZ ;  /* 0x0000002a7474d210 */ /* 0x001fca0007f9e0ff */
[----:B------:R-:W-:Y:S02]  /*2a540*/  @!P5 IMAD.X R117, R115, 0x1, R43, P4 ;  /* 0x000000017375d824 */ /* 0x000fe400020e062b */
[----:B------:R-:W0:Y:S01]  /*2a550*/  @!P0 LDC.64 R42, c[0x0][0x5c0] ;  /* 0x00017000ff2a8b82 */ /* 0x000e220000000a00 */
[----:B-1----:R-:W-:Y:S01]  /*2a560*/  F2FP.SATFINITE.E4M3.F32.PACK_AB_MERGE_C R35, RZ, R12, RZ ;  /* 0x0000000cff23723e */ /* 0x002fe200048070ff */
[----:B------:R-:W-:Y:S02]  /*2a570*/  FMUL R12, R174, UR33 ;  /* 0x00000021ae0c7c20 */ /* 0x000fe40008400000 */
[----:B------:R-:W3:Y:S03]  /*2a580*/  LDL.LU R174, [R1+0x3d0] ;  /* 0x0003d00001ae7983 */ /* 0x000ee60000300800 */
[----:B------:R-:W-:Y:S02]  /*2a590*/  F2FP.SATFINITE.E4M3.F32.PACK_AB_MERGE_C R37, RZ, R12, RZ ;  /* 0x0000000cff25723e */ /* 0x000fe400048070ff */
[----:B------:R-:W-:Y:S01]  /*2a5a0*/  LOP3.LUT P2, RZ, R2, 0x4, RZ, 0xc0, !PT ;  /* 0x0000000402ff7812 */ /* 0x000fe2000784c0ff */
[----:B------:R1:W-:Y:S01]  /*2a5b0*/  @!P5 STG.E.U8 desc[UR40][R116.64+0x98], R13 ;  /* 0x0000980d7400d986 */ /* 0x0003e2000c101128 */
[----:B0-----:R-:W-:Y:S01]  /*2a5c0*/  @!P0 IADD3 R114, P4, R114, R42, RZ ;  /* 0x0000002a72728210 */ /* 0x001fe20007f9e0ff */
[----:B------:R-:W-:-:S02]  /*2a5d0*/  FMUL R12, R173, UR33 ;  /* 0x00000021ad0c7c20 */ /* 0x000fc40008400000 */
[----:B------:R-:W3:Y:S02]  /*2a5e0*/  LDL.LU R173, [R1+0x3d4] ;  /* 0x0003d40001ad7983 */ /* 0x000ee40000300800 */
[----:B------:R-:W-:Y:S01]  /*2a5f0*/  @!P0 IMAD.X R115, R113, 0x1, R43, P4 ;  /* 0x0000000171738824 */ /* 0x000fe200020e062b */
[----:B------:R-:W-:Y:S02]  /*2a600*/  LOP3.LUT P4, RZ, R2, 0x2, RZ, 0xc0, !PT ;  /* 0x0000000202ff7812 */ /* 0x000fe4000788c0ff */
[----:B-1----:R-:W-:Y:S02]  /*2a610*/  F2FP.SATFINITE.E4M3.F32.PACK_AB_MERGE_C R13, RZ, R12, RZ ;  /* 0x0000000cff0d723e */ /* 0x002fe400048070ff */
[----:B------:R0:W-:Y:S04]  /*2a620*/  @!P0 STG.E.U8 desc[UR40][R114.64+0x99], R35 ;  /* 0x0000992372008986 */ /* 0x0001e8000c101128 */
[----:B------:R-:W-:Y:S05]  /*2a630*/  @!P2 STG.E.U8 desc[UR40][R32.64+0x80], R37 ;  /* 0x000080252000a986 */ /* 0x000fea000c101128 */
[----:B------:R1:W-:Y:S01]  /*2a640*/  @!P4 STG.E.U8 desc[UR40][R26.64+0x81], R13 ;  /* 0x0000810d1a00c986 */ /* 0x0003e2000c101128 */
[----:B----4-:R-:W-:-:S03]  /*2a650*/  FMUL R12, R172, UR33 ;  /* 0x00000021ac0c7c20 */ /* 0x010fc60008400000 */
[----:B------:R-:W4:Y:S02]  /*2a660*/  LDL.LU R172, [R1+0x3d8] ;  /* 0x0003d80001ac7983 */ /* 0x000f240000300800 */
[----:B0-----:R-:W-:Y:S01]  /*2a670*/  F2FP.SATFINITE.E4M3.F32.PACK_AB_MERGE_C R35, RZ, R12, RZ ;  /* 0x0000000cff23723e */ /* 0x001fe200048070ff */
[----:B--2---:R-:W-:Y:S02]  /*2a680*/  FMUL R12, R171, UR33 ;  /* 0x00000021ab0c7c20 */ /* 0x004fe40008400000 */
[----:B------:R-:W2:Y:S03]  /*2a690*/  LDL.LU R171, [R1+0x3dc] ;  /* 0x0003dc0001ab7983 */ /* 0x000ea60000300800 */
[----:B-1----:R-:W-:Y:S01]  /*2a6a0*/  F2FP.SATFINITE.E4M3.F32.PACK_AB_MERGE_C R13, RZ, R12, RZ ;  /* 0x0000000cff0d723e */ /* 0x002fe200048070ff */
[----:B------:R-:W-:-:S05]  /*2a6b0*/  FMUL R12, R175, UR33 ;  /* 0x00000021af0c7c20 */ /* 0x000fca0008400000 */
[----:B------:R-:W-:Y:S01]  /*2a6c0*/  F2FP.SATFINITE.E4M3.F32.PACK_AB_MERGE_C R27, RZ, R12, RZ ;  /* 0x0000000cff1b723e */ /* 0x000fe200048070ff */
[----:B---3--:R-:W-:Y:S02]  /*2a6d0*/  FMUL R12, R170, UR33 ;  /* 0x00000021aa0c7c20 */ /* 0x008fe40008400000 */
[----:B------:R-:W3:Y:S01]  /*2a6e0*/  LDL.LU R170, [R1+0x3e0] ;  /* 0x0003e00001aa7983 */ /* 0x000ee20000300800 */
[----:B------:R-:W-:-:S13]  /*2a6f0*/  LOP3.LUT P6, RZ, R0, 0x4, RZ, 0xc0, !PT ;  /* 0x0000000400ff7812 */ /* 0x000fda00078cc0ff */
[----:B------:R-:W0:Y:S01]  /*2a700*/  @!P6 LDC.64 R38, c[0x0][0x5c0] ;  /* 0x00017000ff26eb82 */ /* 0x000e220000000a00 */
[----:B------:R-:W-:Y:S02]  /*2a710*/  LOP3.LUT P3, RZ, R0, 0x2, RZ, 0xc0, !PT ;  /* 0x0000000200ff7812 */ /* 0x000fe4000786c0ff */
[----:B0-----:R-:W-:-:S05]  /*2a720*/  @!P6 IADD3 R112, P4, R112, R38, RZ ;  /* 0x000000267070e210 */ /* 0x001fca0007f9e0ff */
[----:B------:R-:W-:-:S06]  /*2a730*/  @!P6 IMAD.X R113, R111, 0x1, R39, P4 ;  /* 0x000000016f71e824 */ /* 0x000fcc00020e0627 */
[----:B------:R-:W0:Y:S01]  /*2a740*/  @!P3 LDC.64 R38, c[0x0][0x5c0] ;  /* 0x00017000ff26bb82 */ /* 0x000e220000000a00 */
[----:B------:R1:W-:Y:S01]  /*2a750*/  @!P6 STG.E.U8 desc[UR40][R112.64+0x80], R35 ;  /* 0x000080237000e986 */ /* 0x0003e2000c101128 */
[----:B0-----:R-:W-:-:S05]  /*2a760*/  @!P3 IADD3 R110, P4, R110, R38, RZ ;  /* 0x000000266e6eb210 */ /* 0x001fca0007f9e0ff */
[----:B------:R-:W-:-:S05]  /*2a770*/  @!P3 IMAD.X R111, R109, 0x1, R39, P4 ;  /* 0x000000016d6fb824 */ /* 0x000fca00020e0627 */
[----:B------:R-:W-:Y:S01]  /*2a780*/  @!P3 STG.E.U8 desc[UR40][R110.64+0x81], R13 ;  /* 0x0000810d6e00b986 */ /* 0x000fe2000c101128 */
[----:B------:R-:W-:Y:S02]  /*2a790*/  LOP3.LUT P3, RZ, R6, 0x100000, RZ, 0xc0, !PT ;  /* 0x0010000006ff7812 */ /* 0x000fe4000786c0ff */
[----:B------:R-:W-:-:S11]  /*2a7a0*/  LOP3.LUT P4, RZ, R2, 0x1, RZ, 0xc0, !PT ;  /* 0x0000000102ff7812 */ /* 0x000fd6000788c0ff */
[----:B-1----:R-:W0:Y:S01]  /*2a7b0*/  @!P3 LDC.64 R34, c[0x0][0x5c0] ;  /* 0x00017000ff22bb82 */ /* 0x002e220000000a00 */
[C---:B------:R-:W-:Y:S01]  /*2a7c0*/  LOP3.LUT P2, RZ, R6.reuse, 0x200000, RZ, 0xc0, !PT ;  /* 0x0020000006ff7812 */ /* 0x040fe2000784c0ff */
[----:B------:R1:W-:Y:S01]  /*2a7d0*/  @!P4 STG.E.U8 desc[UR40][R22.64+0x88], R27 ;  /* 0x0000881b1600c986 */ /* 0x0003e2000c101128 */
[----:B------:R-:W-:Y:S02]  /*2a7e0*/  LOP3.LUT P0, RZ, R6, 0x400000, RZ, 0xc0, !PT ;  /* 0x0040000006ff7812 */ /* 0x000fe4000780c0ff */
[----:B------:R-:W-:Y:S01]  /*2a7f0*/  F2FP.SATFINITE.E4M3.F32.PACK_AB_MERGE_C R33, RZ, R12, RZ ;  /* 0x0000000cff21723e */ /* 0x000fe200048070ff */
[----:B------:R-:W-:Y:S02]  /*2a800*/  FMUL R12, R174, UR33 ;  /* 0x00000021ae0c7c20 */ /* 0x000fe40008400000 */
[----:B------:R-:W3:Y:S01]  /*2a810*/  LDL.LU R174, [R1+0x3e4] ;  /* 0x0003e40001ae7983 */ /* 0x000ee20000300800 */
[----:B------:R-:W-:Y:S02]  /*2a820*/  LOP3.LUT P5, RZ, R0, 0x40000000, RZ, 0xc0, !PT ;  /* 0x4000000000ff7812 */ /* 0x000fe400078ac0ff */
[----:B0-----:R-:W-:-:S05]  /*2a830*/  @!P3 IADD3 R108, P4, R108, R34, RZ ;  /* 0x000000226c6cb210 */ /* 0x001fca0007f9e0ff */
[----:B-1----:R-:W0:Y:S01]  /*2a840*/  @!P0 LDC.64 R26, c[0x0][0x5c0] ;  /* 0x00017000ff1a8b82 */ /* 0x002e220000000a00 */
[----:B------:R-:W-:-:S07]  /*2a850*/  @!P3 IMAD.X R109, R105, 0x1, R35, P4 ;  /* 0x00000001696db824 */ /* 0x000fce00020e0623 */
[----:B------:R-:W1:Y:S01]  /*2a860*/  @!P2 LDC.64 R34, c[0x0][0x5c0] ;  /* 0x00017000ff22ab82 */ /* 0x000e620000000a00 */
[----:B------:R-:W-:Y:S01]  /*2a870*/  F2FP.SATFINITE.E4M3.F32.PACK_AB_MERGE_C R13, RZ, R12, RZ ;  /* 0x0000000cff0d723e */ /* 0x000fe200048070ff */
[----:B------:R-:W-:Y:S01]  /*2a880*/  FMUL R12, R173, UR33 ;  /* 0x00000021ad0c7c20 */ /* 0x000fe20008400000 */
[----:B------:R4:W-:Y:S01]  /*2a890*/  @!P5 STG.E.U8 desc[UR40][R20.64+0x89], R33 ;  /* 0x000089211400d986 */ /* 0x0009e2000c101128 */
[----:B------:R-:W-:-:S03]  /*2a8a0*/  LOP3.LUT P4, RZ, R0, 0x80000000, RZ, 0xc0, !PT ;  /* 0x8000000000ff7812 */ /* 0x000fc6000788c0ff */
[----:B------:R3:W-:Y:S04]  /*2a8b0*/  @!P3 STG.E.U8 desc[UR40][R108.64+0x88], R13 ;  /* 0x0000880d6c00b986 */ /* 0x0007e8000c101128 */
[----:B------:R-:W3:Y:S01]  /*2a8c0*/  LDL.LU R173, [R1+0x3e8] ;  /* 0x0003e80001ad7983 */ /* 0x000ee20000300800 */
[----:B----4-:R-:W-:Y:S01]  /*2a8d0*/  F2FP.SATFINITE.E4M3.F32.PACK_AB_MERGE_C R21, RZ, R12, RZ ;  /* 0x0000000cff15723e */ /* 0x010fe200048070ff */
[----:B------:R-:W-:Y:S02]  /*2a8e0*/  FMUL R12, R172, UR33 ;  /* 0x00000021ac0c7c20 */ /* 0x000fe40008400000 */
[----:B------:R-:W4:Y:S01]  /*2a8f0*/  LDL.LU R172, [R1+0x3ec] ;  /* 0x0003ec0001ac7983 */ /* 0x000f220000300800 */
[----:B-1----:R-:W-:Y:S02]  /*2a900*/  @!P2 IADD3 R104, P3, R104, R34, RZ ;  /* 0x000000226868a210 */ /* 0x002fe40007f7e0ff */
[----:B------:R-:W-:-:S03]  /*2a910*/  F2FP.SATFINITE.E4M3.F32.PACK_AB_MERGE_C R23, RZ, R12, RZ ;  /* 0x0000000cff17723e */ /* 0x000fc600048070ff */
[----:B------:R-:W-:-:S05]  /*2a920*/  @!P2 IMAD.X R105, R25, 0x1, R35, P3 ;  /* 0x000000011969a824 */ /* 0x000fca00018e0623 */
[----:B------:R1:W-:Y:S04]  /*2a930*/  @!P2 STG.E.U8 desc[UR40][R104.64+0x89], R21 ;  /* 0x000089156800a986 */ /* 0x0003e8000c101128 */
[----:B------:R1:W-:Y:S01]  /*2a940*/  @!P4 STG.E.U8 desc[UR40][R18.64+0x90], R23 ;  /* 0x000090171200c986 */ /* 0x0003e2000c101128 */
[----:B--2---:R-:W-:-:S03]  /*2a950*/  FMUL R12, R171, UR33 ;  /* 0x00000021ab0c7c20 */ /* 0x004fc60008400000 */
[----:B------:R-:W2:Y:S02]  /*2a960*/  LDL.LU R171, [R1+0x3f0] ;  /* 0x0003f00001ab7983 */ /* 0x000ea40000300800 */
[----:B------:R-:W-:Y:S02]  /*2a970*/  F2FP.SATFINITE.E4M3.F32.PACK_AB_MERGE_C R25, RZ, R12, RZ ;  /* 0x0000000cff19723e */ /* 0x000fe400048070ff */
[----:B0-----:R-:W-:Y:S01]  /*2a980*/  @!P0 IADD3 R12, P4, R15, R26, RZ ;  /* 0x0000001a0f0c8210 */ /* 0x001fe20007f9e0ff */
[----:B---3--:R-:W-:Y:S02]  /*2a990*/  FMUL R15, R170, UR33 ;  /* 0x00000021aa0f7c20 */ /* 0x008fe40008400000 */
[----:B------:R-:W3:Y:S01]  /*2a9a0*/  LDL.LU R170, [R1+0x3f4] ;  /* 0x0003f40001aa7983 */ /* 0x000ee20000300800 */
[----:B------:R-:W-:Y:S02]  /*2a9b0*/  LOP3.LUT P1, RZ, R6, 0x800000, RZ, 0xc0, !PT ;  /* 0x0080000006ff7812 */ /* 0x000fe4000782c0ff */
[----:B------:R-:W-:-:S02]  /*2a9c0*/  ISETP.GE.AND P5, PT, R11, 0x101, PT ;  /* 0x000001010b00780c */ /* 0x000fc40003fa6270 */
[----:B------:R-:W-:Y:S02]  /*2a9d0*/  LOP3.LUT P6, RZ, R0, 0x20000000, RZ, 0xc0, !PT ;  /* 0x2000000000ff7812 */ /* 0x000fe400078cc0ff */
[C---:B------:R-:W-:Y:S02]  /*2a9e0*/  ISETP.LT.OR P2, PT, R28.reuse, 0x99, !P5 ;  /* 0x000000991c00780c */ /* 0x040fe40006f41670 */
[----:B------:R-:W-:-:S05]  /*2a9f0*/  ISETP.LT.OR P3, PT, R28, 0x9a, !P5 ;  /* 0x0000009a1c00780c */ /* 0x000fca0006f61670 */
[----:B------:R-:W0:Y:S04]  /*2aa00*/  @!P1 LDC.64 R32, c[0x0][0x5c0] ;  /* 0x00017000ff209b82 */ /* 0x000e280000000a00 */
[----:B------:R0:W-:Y:S01]  /*2aa10*/  @!P6 STG.E.U8 desc[UR40][R16.64+0x91], R25 ;  /* 0x000091191000e986 */ /* 0x0001e2000c101128 */
[----:B------:R-:W-:-:S03]  /*2aa20*/  ISETP.GE.AND P6, PT, R11, 0x109, PT ;  /* 0x000001090b00780c */ /* 0x000fc60003fc6270 */
[----:B------:R-:W0:Y:S01]  /*2aa30*/  @!P2 LDC.64 R34, c[0x0][0x5c0] ;  /* 0x00017000ff22ab82 */ /* 0x000e220000000a00 */
[----:B------:R-:W-:Y:S01]  /*2aa40*/  @!P0 IMAD.X R13, R14, 0x1, R27, P4 ;  /* 0x000000010e0d8824 */ /* 0x000fe200020e061b */
[----:B-1----:R-:W-:Y:S02]  /*2aa50*/  F2FP.SATFINITE.E4M3.F32.PACK_AB_MERGE_C R21, RZ, R15, RZ ;  /* 0x0000000fff15723e */ /* 0x002fe400048070ff */
[C---:B------:R-:W-:Y:S02]  /*2aa60*/  ISETP.LT.OR P4, PT, R28.reuse, 0x99, !P6 ;  /* 0x000000991c00780c */ /* 0x040fe40007781670 */
[----:B------:R-:W-:Y:S02]  /*2aa70*/  ISETP.LT.OR P5, PT, R28, 0x9a, !P6 ;  /* 0x0000009a1c00780c */ /* 0x000fe400077a1670 */
[----:B------:R-:W1:Y:S01]  /*2aa80*/  @!P3 LDC.64 R18, c[0x0][0x5c0] ;  /* 0x00017000ff12bb82 */ /* 0x000e620000000a00 */
[----:B------:R1:W-:Y:S01]  /*2aa90*/  @!P0 STG.E.U8 desc[UR40][R12.64+0x90], R21 ;  /* 0x000090150c008986 */ /* 0x0003e2000c101128 */
[----:B0-----:R-:W-:-:S07]  /*2aaa0*/  @!P1 IADD3 R14, P0, R29, R32, RZ ;  /* 0x000000201d0e9210 */ /* 0x001fce0007f1e0ff */
[----:B------:R-:W0:Y:S01]  /*2aab0*/  @!P4 LDC.64 R26, c[0x0][0x5c0] ;  /* 0x00017000ff1acb82 */ /* 0x000e220000000a00 */
[----:B------:R-:W-:-:S07]  /*2aac0*/  @!P1 IMAD.X R15, R31, 0x1, R33, P0 ;  /* 0x000000011f0f9824 */ /* 0x000fce00000e0621 */
[----:B------:R-:W0:Y:S01]  /*2aad0*/  @!P5 LDC.64 R28, c[0x0][0x5c0] ;  /* 0x00017000ff1cdb82 */ /* 0x000e220000000a00 */
[----:B------:R-:W-:-:S05]  /*2aae0*/  FMUL R11, R174, UR33 ;  /* 0x00000021ae0b7c20 */ /* 0x000fca0008400000 */
[----:B------:R-:W-:-:S05]  /*2aaf0*/  F2FP.SATFINITE.E4M3.F32.PACK_AB_MERGE_C R23, RZ, R11, RZ ;  /* 0x0000000bff17723e */ /* 0x000fca00048070ff */
[----:B------:R0:W-:Y:S01]  /*2ab00*/  @!P1 STG.E.U8 desc[UR40][R14.64+0x91], R23 ;  /* 0x000091170e009986 */ /* 0x0001e2000c101128 */
[----:B------:R-:W-:-:S04]  /*2ab10*/  @!P2 IADD3 R16, P0, P1, R24, R34, R10 ;  /* 0x000000221810a210 */ /* 0x000fc8000791e00a */
[----:B------:R-:W-:Y:S02]  /*2ab20*/  @!P2 IADD3.X R17, R30, R35, R9, P0, P1 ;  /* 0x000000231e11a210 */ /* 0x000fe400007e2409 */
[----:B-1----:R-:W-:-:S04]  /*2ab30*/  @!P3 IADD3 R18, P0, P1, R24, R18, R10 ;  /* 0x000000121812b210 */ /* 0x002fc8000791e00a */
[----:B------:R-:W-:Y:S02]  /*2ab40*/  @!P3 IADD3.X R19, R30, R19, R9, P0, P1 ;  /* 0x000000131e13b210 */ /* 0x000fe400007e2409 */
[----:B------:R-:W-:-:S04]  /*2ab50*/  @!P4 IADD3 R13, P0, P1, R3, R24, R10 ;  /* 0x00000018030dc210 */ /* 0x000fc8000791e00a */
[----:B------:R-:W-:Y:S02]  /*2ab60*/  @!P4 IADD3.X R22, R4, R30, R9, P0, P1 ;  /* 0x0000001e0416c210 */ /* 0x000fe400007e2409 */
[----:B------:R-:W-:Y:S01]  /*2ab70*/  @!P5 IADD3 R21, P0, P1, R3, R24, R10 ;  /* 0x000000180315d210 */ /* 0x000fe2000791e00a */
[----:B------:R-:W-:-:S05]  /*2ab80*/  FMUL R11, R173, UR33 ;  /* 0x00000021ad0b7c20 */ /* 0x000fca0008400000 */
[----:B------:R-:W-:Y:S02]  /*2ab90*/  F2FP.SATFINITE.E4M3.F32.PACK_AB_MERGE_C R25, RZ, R11, RZ ;  /* 0x0000000bff19723e */ /* 0x000fe400048070ff */
[----:B------:R-:W-:Y:S01]  /*2aba0*/  @!P5 IADD3.X R30, R4, R30, R9, P0, P1 ;  /* 0x0000001e041ed210 */ /* 0x000fe200007e2409 */
[----:B----4-:R-:W-:Y:S02]  /*2abb0*/  FMUL R11, R172, UR33 ;  /* 0x00000021ac0b7c20 */ /* 0x010fe40008400000 */
[----:B------:R4:W-:Y:S01]  /*2abc0*/  @!P2 STG.E.U8 desc[UR40][R16.64+0x98], R25 ;  /* 0x000098191000a986 */ /* 0x0009e2000c101128 */
[----:B0-----:R-:W-:Y:S02]  /*2abd0*/  @!P4 IADD3 R12, P2, R13, R26, RZ ;  /* 0x0000001a0d0cc210 */ /* 0x001fe40007f5e0ff */
[----:B------:R-:W-:Y:S02]  /*2abe0*/  @!P5 IADD3 R14, P0, R21, R28, RZ ;  /* 0x0000001c150ed210 */ /* 0x000fe40007f1e0ff */
[----:B------:R-:W-:Y:S01]  /*2abf0*/  F2FP.SATFINITE.E4M3.F32.PACK_AB_MERGE_C R11, RZ, R11, RZ ;  /* 0x0000000bff0b723e */ /* 0x000fe200048070ff */
[----:B------:R-:W-:-:S02]  /*2ac00*/  @!P4 IMAD.X R13, R22, 0x1, R27, P2 ;  /* 0x00000001160dc824 */ /* 0x000fc400010e061b */
[----:B------:R-:W-:Y:S02]  /*2ac10*/  @!P5 IMAD.X R15, R30, 0x1, R29, P0 ;  /* 0x000000011e0fd824 */ /* 0x000fe400000e061d */
[----:B------:R4:W-:Y:S01]  /*2ac20*/  @!P3 STG.E.U8 desc[UR40][R18.64+0x99], R11 ;  /* 0x0000990b1200b986 */ /* 0x0009e2000c101128 */
[----:B--2---:R-:W-:-:S05]  /*2ac30*/  FMUL R20, R171, UR33 ;  /* 0x00000021ab147c20 */ /* 0x004fca0008400000 */
[----:B------:R-:W-:-:S05]  /*2ac40*/  F2FP.SATFINITE.E4M3.F32.PACK_AB_MERGE_C R23, RZ, R20, RZ ;  /* 0x00000014ff17723e */ /* 0x000fca00048070ff */
[----:B------:R4:W-:Y:S01]  /*2ac50*/  @!P4 STG.E.U8 desc[UR40][R12.64+0x98], R23 ;  /* 0x000098170c00c986 */ /* 0x0009e2000c101128 */
[----:B---3--:R-:W-:-:S05]  /*2ac60*/  FMUL R21, R170, UR33 ;  /* 0x00000021aa157c20 */ /* 0x008fca0008400000 */
[----:B------:R-:W-:-:S05]  /*2ac70*/  F2FP.SATFINITE.E4M3.F32.PACK_AB_MERGE_C R21, RZ, R21, RZ ;  /* 0x00000015ff15723e */ /* 0x000fca00048070ff */
[----:B------:R4:W-:Y:S02]  /*2ac80*/  @!P5 STG.E.U8 desc[UR40][R14.64+0x99], R21 ;  /* 0x000099150e00d986 */ /* 0x0009e4000c101128 */
.L_x_41:
[----:B------:R-:W-:Y:S05]  /*2ac90*/  BSYNC B0 ;  /* 0x0000000000007941 */ /* 0x000fea0003800000 */
.L_x_37:
[----:B0-2-4-:R-:W2:Y:S04]  /*2aca0*/  LDL.LU R13, [R1+0x408] ;  /* 0x00040800010d7983 */ /* 0x015ea80000300800 */
[----:B------:R-:W2:Y:S01]  /*2acb0*/  LDL.LU R12, [R1+0x40c] ;  /* 0x00040c00010c7983 */ /* 0x000ea20000300800 */
[----:B------:R-:W-:Y:S01]  /*2acc0*/  ULDC UR10, c[0x0][0xc] ;  /* 0x00000300000a7ab9 */ /* 0x000fe20000000800 */
[----:B------:R-:W-:Y:S01]  /*2acd0*/  ULDC UR11, c[0x0][0x10] ;  /* 0x00000400000b7ab9 */ /* 0x000fe20000000800 */
[----:B-----5:R-:W2:Y:S01]  /*2ace0*/  LDC R11, c[0x0][0x14] ;  /* 0x00000500ff0b7b82 */ /* 0x020ea20000000800 */
[----:B------:R-:W-:Y:S01]  /*2acf0*/  UIMAD.WIDE.U32 UR10, UR10, UR11, URZ ;  /* 0x0000000b0a0a72a5 */ /* 0x000fe2000f8e003f */
[----:B------:R-:W-:-:S05]  /*2ad00*/  UMOV UR34, 0xffffffff ;  /* 0xffffffff00227882 */ /* 0x000fca0000000000 */
[----:B--2---:R-:W-:-:S04]  /*2ad10*/  IMAD.WIDE.U32 R12, R11, UR10, R12 ;  /* 0x0000000a0b0c7c25 */ /* 0x004fc8000f8e000c */
[----:B------:R-:W-:Y:S01]  /*2ad20*/  IMAD R11, R11, UR11, RZ ;  /* 0x0000000b0b0b7c24 */ /* 0x000fe2000f8e02ff */
[----:B------:R-:W-:Y:S01]  /*2ad30*/  ULDC.64 UR10, c[0x0][0x650] ;  /* 0x00019400000a7ab9 */ /* 0x000fe20000000a00 */
[----:B------:R-:W-:Y:S01]  /*2ad40*/  IMAD.MOV.U32 R29, RZ, RZ, R12 ;  /* 0x000000ffff1d7224 */ /* 0x000fe200078e000c */
[----:B------:R-:W-:Y:S01]  /*2ad50*/  ISETP.GE.U32.AND P0, PT, R12, UR10, PT ;  /* 0x0000000a0c007c0c */ /* 0x000fe2000bf06070 */
[--C-:B------:R-:W-:Y:S01]  /*2ad60*/  IMAD.IADD R31, R13, 0x1, R11.reuse ;  /* 0x000000010d1f7824 */ /* 0x100fe200078e020b */
[----:B------:R-:W-:Y:S01]  /*2ad70*/  PRMT R11, RZ, 0x7610, R11 ;  /* 0x00007610ff0b7816 */ /* 0x000fe2000000000b */
[----:B------:R-:W-:-:S03]  /*2ad80*/  IMAD.MOV.U32 R12, RZ, RZ, -0x1 ;  /* 0xffffffffff0c7424 */ /* 0x000fc600078e00ff */
[----:B------:R0:W-:Y:S01]  /*2ad90*/  STL [R1+0x408], R31 ;  /* 0x0004081f01007387 */ /* 0x0001e20000100800 */
[----:B------:R-:W-:-:S03]  /*2ada0*/  ISETP.GE.U32.AND.EX P0, PT, R31, UR11, PT, P0 ;  /* 0x0000000b1f007c0c */ /* 0x000fc6000bf06100 */
[----:B------:R0:W-:Y:S04]  /*2adb0*/  STL [R1+0x40c], R29 ;  /* 0x00040c1d01007387 */ /* 0x0001e80000100800 */
[----:B------:R0:W-:Y:S06]  /*2adc0*/  STL [R1+0x404], R12 ;  /* 0x0004040c01007387 */ /* 0x0001ec0000100800 */
[----:B------:R-:W-:Y:S05]  /*2add0*/  @P0 BRA `(.L_x_42) ;  /* 0x0000000400780947 */ /* 0x000fea0003800000 */
[----:B------:R-:W2:Y:S01]  /*2ade0*/  S2R R24, SR_CTAID.X ;  /* 0x0000000000187919 */ /* 0x000ea20000002500 */
[----:B------:R-:W3:Y:S01]  /*2adf0*/  LDC.64 R18, c[0x0][0x628] ;  /* 0x00018a00ff127b82 */ /* 0x000ee20000000a00 */
[----:B------:R-:W-:Y:S01]  /*2ae00*/  ULDC UR5, c[0x0][0x150] ;  /* 0x0000540000057ab9 */ /* 0x000fe20000000800 */
[----:B------:R-:W-:Y:S01]  /*2ae10*/  IMAD.MOV.U32 R16, RZ, RZ, R29 ;  /* 0x000000ffff107224 */ /* 0x000fe200078e001d */
[----:B------:R-:W4:Y:S01]  /*2ae20*/  S2R R26, SR_CTAID.Y ;  /* 0x00000000001a7919 */ /* 0x000f220000002600 */
[----:B------:R-:W-:-:S04]  /*2ae30*/  IMAD.MOV.U32 R17, RZ, RZ, R31 ;  /* 0x000000ffff117224 */ /* 0x000fc800078e001f */
[----:B------:R-:W0:Y:S08]  /*2ae40*/  LDC R27, c[0x0][0x144] ;  /* 0x00005100ff1b7b82 */ /* 0x000e300000000800 */
[----:B-1----:R-:W1:Y:S08]  /*2ae50*/  LDC R20, c[0x0][0x630] ;  /* 0x00018c00ff147b82 */ /* 0x002e700000000800 */
[----:B------:R-:W0:Y:S01]  /*2ae60*/  LDC.64 R22, c[0x0][0x620] ;  /* 0x00018800ff167b82 */ /* 0x000e220000000a00 */
[----:B---3--:R-:W-:-:S04]  /*2ae70*/  ISETP.NE.U32.AND P0, PT, R18, RZ, PT ;  /* 0x000000ff1200720c */ /* 0x008fc80003f05070 */
[----:B------:R-:W-:Y:S02]  /*2ae80*/  ISETP.NE.AND.EX P0, PT, R19, RZ, PT, P0 ;  /* 0x000000ff1300720c */ /* 0x000fe40003f05300 */
[----:B--2---:R-:W-:-:S05]  /*2ae90*/  I2FP.F32.U32 R11, R24 ;  /* 0x00000018000b7245 */ /* 0x004fca0000201000 */
[----:B------:R-:W-:-:S04]  /*2aea0*/  FMUL R11, R11, UR5 ;  /* 0x000000050b0b7c20 */ /* 0x000fc80008400000 */
[----:B------:R2:W3:Y:S02]  /*2aeb0*/  F2I.U32.TRUNC.NTZ R25, R11 ;  /* 0x0000000b00197305 */ /* 0x0004e4000020f000 */
[----:B-1--4-:R-:W-:Y:S05]  /*2aec0*/  @!P0 BRA `(.L_x_43) ;  /* 0x0000000000288947 */ /* 0x012fea0003800000 */
[----:B--2---:R-:W1:Y:S02]  /*2aed0*/  LDC R11, c[0x0][0x634] ;  /* 0x00018d00ff0b7b82 */ /* 0x004e640000000800 */
[----:B-1----:R-:W-:-:S05]  /*2aee0*/  IADD3 R11, P0, R29, R11, RZ ;  /* 0x0000000b1d0b7210 */ /* 0x002fca0007f1e0ff */
[----:B------:R-:W-:-:S04]  /*2aef0*/  IMAD.X R21, RZ, RZ, R31, P0 ;  /* 0x000000ffff157224 */ /* 0x000fc800000e061f */
[----:B0-----:R-:W-:-:S04]  /*2af00*/  IMAD.WIDE.U32 R12, R21, R18, RZ ;  /* 0x00000012150c7225 */ /* 0x001fc800078e00ff */
[----:B------:R-:W-:-:S04]  /*2af10*/  IMAD.WIDE.U32 R14, P0, R11, R19, R12 ;  /* 0x000000130b0e7225 */ /* 0x000fc8000780000c */
[----:B------:R-:W-:-:S04]  /*2af20*/  IMAD.WIDE.U32 R12, R11, R18, RZ ;  /* 0x000000120b0c7225 */ /* 0x000fc800078e00ff */
[----:B------:R-:W-:Y:S01]  /*2af30*/  IMAD.X R17, RZ, RZ, RZ, P0 ;  /* 0x000000ffff117224 */ /* 0x000fe200000e06ff */
[----:B------:R-:W-:Y:S01]  /*2af40*/  IADD3 RZ, P0, R13, R14, RZ ;  /* 0x0000000e0dff7210 */ /* 0x000fe20007f1e0ff */
[----:B------:R-:W-:-:S04]  /*2af50*/  IMAD.MOV.U32 R16, RZ, RZ, R15 ;  /* 0x000000ffff107224 */ /* 0x000fc800078e000f */
[----:B------:R-:W-:-:S08]  /*2af60*/  IMAD.WIDE.U32.X R16, R21, R19, R16, P0 ;  /* 0x0000001315107225 */ /* 0x000fd000000e0410 */
.L_x_43:
[-CC-:B------:R-:W-:Y:S01]  /*2af70*/  SHF.R.U64 R35, R16, R20.reuse, R17.reuse ;  /* 0x0000001410237219 */ /* 0x180fe20000001211 */
[----:B------:R-:W1:Y:S01]  /*2af80*/  LDC.64 R32, c[0x0][0x640] ;  /* 0x00019000ff207b82 */ /* 0x000e620000000a00 */
[----:B--2---:R-:W-:Y:S01]  /*2af90*/  SHF.R.U32.HI R11, RZ, R20, R17 ;  /* 0x00000014ff0b7219 */ /* 0x004fe20000011611 */
[----:B0-----:R-:W-:Y:S01]  /*2afa0*/  IMAD.MOV.U32 R12, RZ, RZ, R29 ;  /* 0x000000ffff0c7224 */ /* 0x001fe200078e001d */
[----:B------:R-:W-:Y:S01]  /*2afb0*/  IADD3 R15, P0, RZ, -R35, RZ ;  /* 0x80000023ff0f7210 */ /* 0x000fe20007f1e0ff */
[----:B------:R-:W-:Y:S01]  /*2afc0*/  IMAD.MOV.U32 R13, RZ, RZ, R31 ;  /* 0x000000ffff0d7224 */ /* 0x000fe200078e001f */
[----:B------:R-:W-:Y:S01]  /*2afd0*/  ULDC UR5, c[0x0][0x154] ;  /* 0x0000550000057ab9 */ /* 0x000fe20000000800 */
[----:B---3--:R-:W-:Y:S02]  /*2afe0*/  IMAD.MOV R25, RZ, RZ, -R25 ;  /* 0x000000ffff197224 */ /* 0x008fe400078e0a19 */
[----:B------:R-:W0:Y:S01]  /*2aff0*/  LDC R16, c[0x0][0x618] ;  /* 0x00018600ff107b82 */ /* 0x000e220000000800 */
[----:B------:R-:W-:-:S02]  /*2b000*/  IMAD.X R11, RZ, RZ, ~R11, P0 ;  /* 0x000000ffff0b7224 */ /* 0x000fc400000e0e0b */
[----:B------:R-:W-:-:S04]  /*2b010*/  IMAD.WIDE.U32 R12, R15, R22, R12 ;  /* 0x000000160f0c7225 */ /* 0x000fc800078e000c */
[----:B------:R-:W-:Y:S01]  /*2b020*/  IMAD R14, R11, R22, RZ ;  /* 0x000000160b0e7224 */ /* 0x000fe200078e02ff */
[----:B------:R-:W2:Y:S01]  /*2b030*/  LDC R28, c[0x0][0x608] ;  /* 0x00018200ff1c7b82 */ /* 0x000ea20000000800 */
[----:B------:R-:W-:Y:S02]  /*2b040*/  IMAD R25, R27, R25, R24 ;  /* 0x000000191b197224 */ /* 0x000fe400078e0218 */
[----:B------:R-:W-:Y:S02]  /*2b050*/  IMAD R11, R15, R23, R14 ;  /* 0x000000170f0b7224 */ /* 0x000fe400078e020e */
[----:B------:R-:W-:Y:S02]  /*2b060*/  IMAD.MOV.U32 R15, RZ, RZ, 0x1 ;  /* 0x00000001ff0f7424 */ /* 0x000fe400078e00ff */
[----:B------:R-:W-:Y:S01]  /*2b070*/  IMAD.IADD R11, R13, 0x1, R11 ;  /* 0x000000010d0b7824 */ /* 0x000fe200078e020b */
[----:B------:R-:W3:Y:S01]  /*2b080*/  LDC R30, c[0x0][0x658] ;  /* 0x00019600ff1e7b82 */ /* 0x000ee20000000800 */
[----:B------:R-:W-:-:S02]  /*2b090*/  I2FP.F32.U32 R13, R26 ;  /* 0x0000001a000d7245 */ /* 0x000fc40000201000 */
[----:B-1----:R-:W-:-:S03]  /*2b0a0*/  ISETP.NE.U32.AND P0, PT, R32, RZ, PT ;  /* 0x000000ff2000720c */ /* 0x002fc60003f05070 */
[----:B------:R-:W-:Y:S01]  /*2b0b0*/  FMUL R14, R13, UR5 ;  /* 0x000000050d0e7c20 */ /* 0x000fe20008400000 */
[----:B------:R-:W-:Y:S01]  /*2b0c0*/  ISETP.NE.AND.EX P0, PT, R33, RZ, PT, P0 ;  /* 0x000000ff2100720c */ /* 0x000fe20003f05300 */
[----:B------:R-:W1:Y:S01]  /*2b0d0*/  LDC R23, c[0x0][0x148] ;  /* 0x00005200ff177b82 */ /* 0x000e620000000800 */
[-CC-:B0-----:R-:W-:Y:S01]  /*2b0e0*/  SHF.R.U64 R20, R12, R16.reuse, R11.reuse ;  /* 0x000000100c147219 */ /* 0x181fe2000000120b */
[----:B------:R0:W4:Y:S01]  /*2b0f0*/  F2I.U32.TRUNC.NTZ R22, R14 ;  /* 0x0000000e00167305 */ /* 0x000122000020f000 */
[----:B------:R-:W-:Y:S01]  /*2b100*/  SHF.R.U32.HI R11, RZ, R16, R11 ;  /* 0x00000010ff0b7219 */ /* 0x000fe2000001160b */
[----:B------:R-:W-:-:S04]  /*2b110*/  IMAD.MOV.U32 R13, RZ, RZ, -0x1 ;  /* 0xffffffffff0d7424 */ /* 0x000fc800078e00ff */
[----:B------:R-:W0:Y:S01]  /*2b120*/  LDC R24, c[0x0][0x600] ;  /* 0x00018000ff187b82 */ /* 0x000e220000000800 */
[-CC-:B--2---:R-:W-:Y:S02]  /*2b130*/  SHF.R.U64 R18, R20, R28.reuse, R11.reuse ;  /* 0x0000001c14127219 */ /* 0x184fe4000000120b */
[----:B------:R-:W-:-:S05]  /*2b140*/  SHF.R.U32.HI R11, RZ, R28, R11 ;  /* 0x0000001cff0b7219 */ /* 0x000fca000001160b */
[----:B------:R-:W2:Y:S01]  /*2b150*/  LDC R29, c[0x0][0x648] ;  /* 0x00019200ff1d7b82 */ /* 0x000ea20000000800 */
[-C--:B---3--:R-:W-:Y:S02]  /*2b160*/  SHF.L.U32 R12, R13, R30.reuse, RZ ;  /* 0x0000001e0d0c7219 */ /* 0x088fe400000006ff */
[-CC-:B------:R-:W-:Y:S02]  /*2b170*/  SHF.R.U64 R21, R18, R30.reuse, R11.reuse ;  /* 0x0000001e12157219 */ /* 0x180fe4000000120b */
[----:B------:R-:W-:Y:S02]  /*2b180*/  SHF.R.U32.HI R13, RZ, R30, R11 ;  /* 0x0000001eff0d7219 */ /* 0x000fe4000001160b */
[----:B------:R-:W-:Y:S01]  /*2b190*/  LOP3.LUT R27, RZ, R12, RZ, 0x33, !PT ;  /* 0x0000000cff1b7212 */ /* 0x000fe200078e33ff */
[----:B------:R-:W3:Y:S01]  /*2b1a0*/  LDC R31, c[0x0][0x638] ;  /* 0x00018e00ff1f7b82 */ /* 0x000ee20000000800 */
[----:B------:R-:W-:Y:S01]  /*2b1b0*/  SHF.L.U32 R30, R15, R30, RZ ;  /* 0x0000001e0f1e7219 */ /* 0x000fe200000006ff */
[----:B------:R-:W-:-:S06]  /*2b1c0*/  IMAD.MOV.U32 R12, RZ, RZ, R21 ;  /* 0x000000ffff0c7224 */ /* 0x000fcc00078e0015 */
[----:B------:R-:W0:Y:S01]  /*2b1d0*/  LDC R34, c[0x0][0x610] ;  /* 0x00018400ff227b82 */ /* 0x000e220000000800 */
[----:B----4-:R-:W-:Y:S05]  /*2b1e0*/  @!P0 BRA `(.L_x_44) ;  /* 0x0000000000288947 */ /* 0x010fea0003800000 */
[----:B------:R-:W4:Y:S02]  /*2b1f0*/  LDC R12, c[0x0][0x64c] ;  /* 0x00019300ff0c7b82 */ /* 0x000f240000000800 */
[----:B----4-:R-:W-:-:S05]  /*2b200*/  IADD3 R11, P0, R21, R12, RZ ;  /* 0x0000000c150b7210 */ /* 0x010fca0007f1e0ff */
[----:B------:R-:W-:-:S04]  /*2b210*/  IMAD.X R19, RZ, RZ, R13, P0 ;  /* 0x000000ffff137224 */ /* 0x000fc800000e060d */
[----:B------:R-:W-:-:S04]  /*2b220*/  IMAD.WIDE.U32 R12, R19, R32, RZ ;  /* 0x00000020130c7225 */ /* 0x000fc800078e00ff */
[----:B0-----:R-:W-:-:S04]  /*2b230*/  IMAD.WIDE.U32 R14, P0, R11, R33, R12 ;  /* 0x000000210b0e7225 */ /* 0x001fc8000780000c */
[----:B------:R-:W-:-:S04]  /*2b240*/  IMAD.WIDE.U32 R12, R11, R32, RZ ;  /* 0x000000200b0c7225 */ /* 0x000fc800078e00ff */
[----:B------:R-:W-:Y:S01]  /*2b250*/  IMAD.X R17, RZ, RZ, RZ, P0 ;  /* 0x000000ffff117224 */ /* 0x000fe200000e06ff */
[----:B------:R-:W-:Y:S01]  /*2b260*/  IADD3 RZ, P0, R13, R14, RZ ;  /* 0x0000000e0dff7210 */ /* 0x000fe20007f1e0ff */
[----:B------:R-:W-:-:S04]  /*2b270*/  IMAD.MOV.U32 R16, RZ, RZ, R15 ;  /* 0x000000ffff107224 */ /* 0x000fc800078e000f */
[----:B------:R-:W-:-:S08]  /*2b280*/  IMAD.WIDE.U32.X R12, R19, R33, R16, P0 ;  /* 0x00000021130c7225 */ /* 0x000fd000000e0410 */
.L_x_44:
[----:B0-----:R-:W0:Y:S01]  /*2b290*/  LDC R14, c[0x0][0x65c] ;  /* 0x00019700ff0e7b82 */ /* 0x001e220000000800 */
[----:B--2---:R-:W-:Y:S01]  /*2b2a0*/  SHF.R.U64 R11, R12, R29, R13 ;  /* 0x0000001d0c0b7219 */ /* 0x004fe2000000120d */
[----:B------:R-:W-:Y:S01]  /*2b2b0*/  VIADD R13, R24, 0xffffffff ;  /* 0xffffffff180d7836 */ /* 0x000fe20000000000 */
[----:B------:R-:W-:Y:S01]  /*2b2c0*/  LOP3.LUT R180, R18, R27, RZ, 0xc0, !PT ;  /* 0x0000001b12b47212 */ /* 0x000fe200078ec0ff */
[----:B------:R-:W-:Y:S01]  /*2b2d0*/  IMAD.MOV R22, RZ, RZ, -R22 ;  /* 0x000000ffff167224 */ /* 0x000fe200078e0a16 */
[----:B------:R-:W-:Y:S01]  /*2b2e0*/  R2UR UR34, R35 ;  /* 0x00000000232272ca */ /* 0x000fe200000e0000 */
[----:B------:R-:W-:Y:S01]  /*2b2f0*/  IMAD.MOV R12, RZ, RZ, -R11 ;  /* 0x000000ffff0c7224 */ /* 0x000fe200078e0a0b */
[----:B------:R-:W-:Y:S01]  /*2b300*/  LOP3.LUT R20, R20, R13, RZ, 0xc0, !PT ;  /* 0x0000000d14147212 */ /* 0x000fe200078ec0ff */
[----:B------:R-:W-:Y:S02]  /*2b310*/  IMAD R180, R30, R11, R180 ;  /* 0x0000000b1eb47224 */ /* 0x000fe400078e02b4 */
[----:B---3--:R-:W-:-:S02]  /*2b320*/  IMAD R11, R12, R31, R21 ;  /* 0x0000001f0c0b7224 */ /* 0x008fc400078e0215 */
[----:B------:R-:W-:Y:S02]  /*2b330*/  IMAD.MOV.U32 R12, RZ, RZ, 0x1 ;  /* 0x00000001ff0c7424 */ /* 0x000fe400078e00ff */
[----:B------:R-:W-:Y:S01]  /*2b340*/  IMAD R11, R11, R24, R20 ;  /* 0x000000180b0b7224 */ /* 0x000fe200078e0214 */
[----:B0-----:R-:W-:-:S13]  /*2b350*/  ISETP.NE.AND P0, PT, R14, 0x1, PT ;  /* 0x000000010e00780c */ /* 0x001fda0003f05270 */
[----:B-1----:R-:W-:-:S04]  /*2b360*/  @P0 IMAD R25, R23, R22, R26 ;  /* 0x0000001617190224 */ /* 0x002fc800078e021a */
[----:B------:R-:W-:-:S05]  /*2b370*/  IMAD R180, R180, R34, R25 ;  /* 0x00000022b4b47224 */ /* 0x000fca00078e0219 */
[----:B------:R-:W-:Y:S02]  /*2b380*/  SEL R13, R11, R180, !P0 ;  /* 0x000000b40b0d7207 */ /* 0x000fe40004000000 */
[----:B------:R-:W-:Y:S02]  /*2b390*/  SEL R180, R180, R11, !P0 ;  /* 0x0000000bb4b47207 */ /* 0x000fe40004000000 */
[----:B------:R-:W-:Y:S01]  /*2b3a0*/  PRMT R11, R12, 0x7610, R11 ;  /* 0x000076100c0b7816 */ /* 0x000fe2000000000b */
[----:B------:R2:W-:Y:S06]  /*2b3b0*/  STL [R1+0x404], R13 ;  /* 0x0004040d01007387 */ /* 0x0005ec0000100800 */
.L_x_42:
[----:B------:R3:W-:Y:S01]  /*2b3c0*/  STL [R1+0x400], R180 ;  /* 0x000400b401007387 */ /* 0x0007e20000100800 */
[----:B------:R-:W-:Y:S01]  /*2b3d0*/  LOP3.LUT P0, RZ, R11, 0xff, RZ, 0xc0, !PT ;  /* 0x000000ff0bff7812 */ /* 0x000fe2000780c0ff */
[----:B------:R-:W-:-:S04]  /*2b3e0*/  UIMAD.WIDE.U32 UR10, UR6, -0x55555555, URZ ;  /* 0xaaaaaaab060a78a5 */ /* 0x000fc8000f8e003f */
[----:B------:R-:W-:-:S04]  /*2b3f0*/  USHF.R.U32.HI UR10, URZ, 0x1, UR11 ;  /* 0x000000013f0a7899 */ /* 0x000fc8000801160b */
[----:B------:R-:W-:-:S04]  /*2b400*/  UIMAD UR5, UR10, -0x3, UR6 ;  /* 0xfffffffd0a0578a4 */ /* 0x000fc8000f8e0206 */
[----:B---3--:R-:W-:Y:S08]  /*2b410*/  @P0 BRA `(.L_x_45) ;  /* 0xfffffd5c00d00947 */ /* 0x008ff0000383ffff */
[----:B------:R-:W-:Y:S05]  /*2b420*/  EXIT ;  /* 0x000000000000794d */ /* 0x000fea0003800000 */
.L_x_7:
[----:B------:R-:W2:Y:S01]  /*2b430*/  LDL R17, [R1+0x40c] ;  /* 0x00040c0001117983 */ /* 0x000ea20000100800 */
[----:B------:R-:W-:-:S03]  /*2b440*/  ULDC.64 UR4, c[0x0][0x650] ;  /* 0x0001940000047ab9 */ /* 0x000fc60000000a00 */
[----:B------:R-:W3:Y:S01]  /*2b450*/  LDL R20, [R1+0x408] ;  /* 0x0004080001147983 */ /* 0x000ee20000100800 */
[----:B------:R-:W-:Y:S01]  /*2b460*/  PRMT R6, RZ, 0x7610, R6 ;  /* 0x00007610ff067816 */ /* 0x000fe20000000006 */
[----:B------:R-:W-:Y:S02]  /*2b470*/  IMAD.MOV.U32 R4, RZ, RZ, -0x1 ;  /* 0xffffffffff047424 */ /* 0x000fe400078e00ff */
[----:B------:R-:W-:Y:S02]  /*2b480*/  IMAD.MOV.U32 R5, RZ, RZ, -0x1 ;  /* 0xffffffffff057424 */ /* 0x000fe400078e00ff */
[----:B------:R-:W-:Y:S01]  /*2b490*/  IMAD.MOV.U32 R11, RZ, RZ, -0x1 ;  /* 0xffffffffff0b7424 */ /* 0x000fe200078e00ff */
[----:B--2---:R-:W-:-:S04]  /*2b4a0*/  ISETP.GE.U32.AND P0, PT, R17, UR4, PT ;  /* 0x0000000411007c0c */ /* 0x004fc8000bf06070 */
[----:B---3--:R-:W-:-:S13]  /*2b4b0*/  ISETP.GE.U32.AND.EX P0, PT, R20, UR5, PT, P0 ;  /* 0x0000000514007c0c */ /* 0x008fda000bf06100 */
[----:B------:R-:W-:Y:S05]  /*2b4c0*/  @P0 BRA `(.L_x_46) ;  /* 0x0000000400340947 */ /* 0x000fea0003800000 */
        /* <DEDUP_REMOVED lines=18> */
.L_x_47:
[----:B0-----:R-:W0:Y:S01]  /*2b5f0*/  LDC.64 R22, c[0x0][0x640] ;  /* 0x00019000ff167b82 */ /* 0x001e220000000a00 */
[-CC-:B------:R-:W-:Y:S02]  /*2b600*/  SHF.R.U64 R14, R8, R16.reuse, R9.reuse ;  /* 0x00000010080e7219 */ /* 0x180fe40000001209 */
[----:B------:R-:W-:Y:S02]  /*2b610*/  SHF.R.U32.HI R4, RZ, R16, R9 ;  /* 0x00000010ff047219 */ /* 0x000fe40000011609 */
[----:B------:R-:W-:-:S03]  /*2b620*/  IADD3 R7, P0, RZ, -R14, RZ ;  /* 0x8000000eff077210 */ /* 0x000fc60007f1e0ff */
[----:B------:R-:W1:Y:S02]  /*2b630*/  LDC R8, c[0x0][0x618] ;  /* 0x00018600ff087b82 */ /* 0x000e640000000800 */
[----:B------:R-:W-:Y:S02]  /*2b640*/  IMAD.X R5, RZ, RZ, ~R4, P0 ;  /* 0x000000ffff057224 */ /* 0x000fe400000e0e04 */
[----:B------:R-:W-:Y:S02]  /*2b650*/  IMAD.MOV.U32 R4, RZ, RZ, R17 ;  /* 0x000000ffff047224 */ /* 0x000fe400078e0011 */
[----:B------:R-:W-:Y:S02]  /*2b660*/  IMAD R6, R5, R18, RZ ;  /* 0x0000001205067224 */ /* 0x000fe400078e02ff */
[----:B------:R-:W2:Y:S01]  /*2b670*/  LDC R16, c[0x0][0x608] ;  /* 0x00018200ff107b82 */ /* 0x000ea20000000800 */
[----:B------:R-:W-:Y:S02]  /*2b680*/  IMAD.MOV.U32 R5, RZ, RZ, R20 ;  /* 0x000000ffff057224 */ /* 0x000fe400078e0014 */
[----:B------:R-:W-:-:S02]  /*2b690*/  IMAD.MOV.U32 R20, RZ, RZ, 0x1 ;  /* 0x00000001ff147424 */ /* 0x000fc400078e00ff */
[----:B------:R-:W-:-:S03]  /*2b6a0*/  IMAD.WIDE.U32 R4, R7, R18, R4 ;  /* 0x0000001207047225 */ /* 0x000fc600078e0004 */
[----:B------:R-:W3:Y:S01]  /*2b6b0*/  LDC R21, c[0x0][0x658] ;  /* 0x00019600ff157b82 */ /* 0x000ee20000000800 */
[----:B------:R-:W-:Y:S01]  /*2b6c0*/  IMAD R7, R7, R19, R6 ;  /* 0x0000001307077224 */ /* 0x000fe200078e0206 */
[----:B0-----:R-:W-:Y:S01]  /*2b6d0*/  ISETP.NE.U32.AND P0, PT, R22, RZ, PT ;  /* 0x000000ff1600720c */ /* 0x001fe20003f05070 */
[----:B------:R-:W-:Y:S02]  /*2b6e0*/  IMAD.MOV.U32 R6, RZ, RZ, -0x1 ;  /* 0xffffffffff067424 */ /* 0x000fe400078e00ff */
[----:B------:R-:W-:Y:S01]  /*2b6f0*/  IMAD.IADD R5, R5, 0x1, R7 ;  /* 0x0000000105057824 */ /* 0x000fe200078e0207 */
[----:B------:R-:W-:Y:S02]  /*2b700*/  ISETP.NE.AND.EX P0, PT, R23, RZ, PT, P0 ;  /* 0x000000ff1700720c */ /* 0x000fe40003f05300 */
[----:B------:R-:W0:Y:S02]  /*2b710*/  LDC R17, c[0x0][0x600] ;  /* 0x00018000ff117b82 */ /* 0x000e240000000800 */
[----:B-1----:R-:W-:-:S02]  /*2b720*/  SHF.R.U64 R10, R4, R8, R5 ;  /* 0x00000008040a7219 */ /* 0x002fc40000001205 */
[----:B------:R-:W-:-:S04]  /*2b730*/  SHF.R.U32.HI R5, RZ, R8, R5 ;  /* 0x00000008ff057219 */ /* 0x000fc80000011605 */
[----:B------:R-:W1:Y:S01]  /*2b740*/  LDC R18, c[0x0][0x648] ;  /* 0x00019200ff127b82 */ /* 0x000e620000000800 */
[-CC-:B--2---:R-:W-:Y:S02]  /*2b750*/  SHF.R.U64 R15, R10, R16.reuse, R5.reuse ;  /* 0x000000100a0f7219 */ /* 0x184fe40000001205 */
[----:B------:R-:W-:-:S05]  /*2b760*/  SHF.R.U32.HI R4, RZ, R16, R5 ;  /* 0x00000010ff047219 */ /* 0x000fca0000011605 */
[----:B------:R-:W2:Y:S01]  /*2b770*/  LDC R19, c[0x0][0x638] ;  /* 0x00018e00ff137b82 */ /* 0x000ea20000000800 */
[-CC-:B---3--:R-:W-:Y:S02]  /*2b780*/  SHF.R.U64 R16, R15, R21.reuse, R4.reuse ;  /* 0x000000150f107219 */ /* 0x188fe40000001204 */
[-C--:B------:R-:W-:Y:S02]  /*2b790*/  SHF.L.U32 R6, R6, R21.reuse, RZ ;  /* 0x0000001506067219 */ /* 0x080fe400000006ff */
[----:B------:R-:W-:Y:S01]  /*2b7a0*/  SHF.R.U32.HI R5, RZ, R21, R4 ;  /* 0x00000015ff057219 */ /* 0x000fe20000011604 */
[----:B------:R-:W-:Y:S01]  /*2b7b0*/  IMAD.MOV.U32 R4, RZ, RZ, R16 ;  /* 0x000000ffff047224 */ /* 0x000fe200078e0010 */
[----:B------:R-:W-:Y:S01]  /*2b7c0*/  LOP3.LUT R24, RZ, R6, RZ, 0x33, !PT ;  /* 0x00000006ff187212 */ /* 0x000fe200078e33ff */
[----:B------:R-:W3:Y:S01]  /*2b7d0*/  LDC R25, c[0x0][0x610] ;  /* 0x00018400ff197b82 */ /* 0x000ee20000000800 */
[----:B------:R-:W-:Y:S05]  /*2b7e0*/  @!P0 BRA `(.L_x_48) ;  /* 0x0000000000288947 */ /* 0x000fea0003800000 */
        /* <DEDUP_REMOVED lines=10> */
.L_x_48:
[----:B------:R-:W4:Y:S01]  /*2b890*/  LDC R6, c[0x0][0x65c] ;  /* 0x00019700ff067b82 */ /* 0x000f220000000800 */
[----:B-1----:R-:W-:Y:S01]  /*2b8a0*/  SHF.R.U64 R4, R4, R18, R5 ;  /* 0x0000001204047219 */ /* 0x002fe20000001205 */
[----:B0-----:R-:W-:Y:S01]  /*2b8b0*/  VIADD R7, R17, 0xffffffff ;  /* 0xffffffff11077836 */ /* 0x001fe20000000000 */
[----:B------:R-:W-:Y:S01]  /*2b8c0*/  SHF.L.U32 R20, R20, R21, RZ ;  /* 0x0000001514147219 */ /* 0x000fe200000006ff */
[----:B------:R-:W-:Y:S01]  /*2b8d0*/  IMAD.MOV.U32 R11, RZ, RZ, R14 ;  /* 0x000000ffff0b7224 */ /* 0x000fe200078e000e */
[----:B------:R-:W-:Y:S01]  /*2b8e0*/  LOP3.LUT R3, R15, R24, RZ, 0xc0, !PT ;  /* 0x000000180f037212 */ /* 0x000fe200078ec0ff */
[----:B------:R-:W-:Y:S01]  /*2b8f0*/  IMAD.MOV R5, RZ, RZ, -R4 ;  /* 0x000000ffff057224 */ /* 0x000fe200078e0a04 */
[----:B------:R-:W-:-:S03]  /*2b900*/  LOP3.LUT R7, R10, R7, RZ, 0xc0, !PT ;  /* 0x000000070a077212 */ /* 0x000fc600078ec0ff */
[----:B------:R-:W-:Y:S01]  /*2b910*/  IMAD R3, R20, R4, R3 ;  /* 0x0000000414037224 */ /* 0x000fe200078e0203 */
[----:B----4-:R-:W-:Y:S01]  /*2b920*/  ISETP.NE.AND P0, PT, R6, 0x1, PT ;  /* 0x000000010600780c */ /* 0x010fe20003f05270 */
[----:B------:R-:W-:-:S12]  /*2b930*/  IMAD.MOV.U32 R6, RZ, RZ, 0x1 ;  /* 0x00000001ff067424 */ /* 0x000fd800078e00ff */
[----:B------:R-:W-:Y:S02]  /*2b940*/  @P0 IMAD R0, R13, R12, R2 ;  /* 0x0000000c0d000224 */ /* 0x000fe400078e0202 */
[----:B--2---:R-:W-:Y:S02]  /*2b950*/  IMAD R2, R5, R19, R16 ;  /* 0x0000001305027224 */ /* 0x004fe400078e0210 */
[----:B---3--:R-:W-:Y:S02]  /*2b960*/  IMAD R0, R3, R25, R0 ;  /* 0x0000001903007224 */ /* 0x008fe400078e0200 */
[----:B------:R-:W-:-:S05]  /*2b970*/  IMAD R3, R2, R17, R7 ;  /* 0x0000001102037224 */ /* 0x000fca00078e0207 */
[----:B------:R-:W-:Y:S02]  /*2b980*/  SEL R5, R3, R0, !P0 ;  /* 0x0000000003057207 */ /* 0x000fe40004000000 */
[----:B------:R-:W-:-:S07]  /*2b990*/  SEL R4, R0, R3, !P0 ;  /* 0x0000000300047207 */ /* 0x000fce0004000000 */
.L_x_46:
[----:B------:R-:W-:-:S08]  /*2b9a0*/  NOP ;  /* 0x0000000000007918 */ /* 0x000fd00000000000 */
[----:B0-----:R-:W0:-:S00]  /*2b9b0*/  USETMAXREG.DEALLOC.CTAPOOL 0x18 ;  /* 0x00000018000079c8 */ /* 0x001e0000080e0500 */
[----:B------:R-:W-:-:S13]  /*2b9c0*/  ISETP.NE.AND P0, PT, RZ, UR6, PT ;  /* 0x00000006ff007c0c */ /* 0x000fda000bf05270 */
[----:B------:R-:W-:Y:S05]  /*2b9d0*/  @P0 EXIT ;  /* 0x000000000000094d */ /* 0x000fea0003800000 */
[----:B0-----:R-:W-:Y:S01]  /*2b9e0*/  LOP3.LUT P0, RZ, R6, 0xff, RZ, 0xc0, !PT ;  /* 0x000000ff06ff7812 */ /* 0x001fe2000780c0ff */
[----:B------:R-:W-:Y:S02]  /*2b9f0*/  IMAD.MOV.U32 R6, RZ, RZ, 0x1 ;  /* 0x00000001ff067424 */ /* 0x000fe400078e00ff */
[----:B------:R-:W-:-:S10]  /*2ba00*/  IMAD.MOV.U32 R7, RZ, RZ, RZ ;  /* 0x000000ffff077224 */ /* 0x000fd400078e00ff */
[----:B------:R-:W-:Y:S05]  /*2ba10*/  @!P0 BRA `(.L_x_49) ;  /* 0x0000000c00548947 */ /* 0x000fea0003800000 */
[----:B------:R-:W0:Y:S01]  /*2ba20*/  LDC R0, c[0x0][0x28c] ;  /* 0x0000a300ff007b82 */ /* 0x000e220000000800 */
[----:B------:R-:W1:Y:S01]  /*2ba30*/  S2R R10, SR_CgaCtaId ;  /* 0x00000000000a7919 */ /* 0x000e620000008800 */
[----:B------:R-:W-:Y:S01]  /*2ba40*/  ULDC UR8, c[0x0][0xc] ;  /* 0x0000030000087ab9 */ /* 0x000fe20000000800 */
[----:B------:R-:W-:Y:S01]  /*2ba50*/  ULDC UR9, c[0x0][0x10] ;  /* 0x0000040000097ab9 */ /* 0x000fe20000000800 */
[----:B------:R-:W-:Y:S01]  /*2ba60*/  ULDC UR5, c[0x0][0x658] ;  /* 0x0001960000057ab9 */ /* 0x000fe20000000800 */
[----:B------:R-:W-:Y:S01]  /*2ba70*/  UMOV UR6, 0xffffffff ;  /* 0xffffffff00067882 */ /* 0x000fe20000000000 */
[----:B------:R-:W-:Y:S01]  /*2ba80*/  UMOV UR10, 0x1 ;  /* 0x00000001000a7882 */ /* 0x000fe20000000000 */
[----:B------:R-:W-:Y:S01]  /*2ba90*/  UIMAD.WIDE.U32 UR8, UR8, UR9, URZ ;  /* 0x00000009080872a5 */ /* 0x000fe2000f8e003f */
[----:B------:R-:W-:Y:S01]  /*2baa0*/  BSSY B0, `(.L_x_49) ;  /* 0x00000cc000007945 */ /* 0x000fe20003800000 */
[----:B------:R-:W-:Y:S01]  /*2bab0*/  USHF.L.U32 UR6, UR6, UR5, URZ ;  /* 0x0000000506067299 */ /* 0x000fe2000800063f */
[----:B------:R-:W-:Y:S01]  /*2bac0*/  IMAD.MOV.U32 R9, RZ, RZ, 0x1 ;  /* 0x00000001ff097424 */ /* 0x000fe200078e00ff */
[----:B------:R-:W-:Y:S01]  /*2bad0*/  USHF.L.U32 UR19, UR10, UR5, URZ ;  /* 0x000000050a137299 */ /* 0x000fe2000800063f */
[----:B------:R-:W-:Y:S01]  /*2bae0*/  IMAD.MOV.U32 R6, RZ, RZ, 0x1 ;  /* 0x00000001ff067424 */ /* 0x000fe200078e00ff */
[----:B------:R-:W-:Y:S01]  /*2baf0*/  ULDC UR4, c[0x0][0x600] ;  /* 0x0001800000047ab9 */ /* 0x000fe20000000800 */
[----:B------:R-:W-:Y:S01]  /*2bb00*/  ULDC UR5, c[0x0][0x14] ;  /* 0x0000050000057ab9 */ /* 0x000fe20000000800 */
[----:B------:R-:W-:Y:S01]  /*2bb10*/  IMAD.MOV.U32 R7, RZ, RZ, RZ ;  /* 0x000000ffff077224 */ /* 0x000fe200078e00ff */
[----:B------:R-:W-:-:S02]  /*2bb20*/  UIMAD.WIDE.U32 UR22, UR8, UR5, URZ ;  /* 0x00000005081672a5 */ /* 0x000fc4000f8e003f */
[----:B------:R-:W-:Y:S02]  /*2bb30*/  UIMAD UR13, UR9, UR5, URZ ;  /* 0x00000005090d72a4 */ /* 0x000fe4000f8e023f */
[----:B------:R-:W-:Y:S02]  /*2bb40*/  ULOP3.LUT UR21, UR7, 0x2, URZ, 0xfc, !UPT ;  /* 0x0000000207157892 */ /* 0x000fe4000f8efc3f */
[----:B------:R-:W-:Y:S01]  /*2bb50*/  UIADD3 UR4, UR4, -0x1, URZ ;  /* 0xffffffff04047890 */ /* 0x000fe2000fffe03f */
[----:B0-----:R-:W-:Y:S01]  /*2bb60*/  VIADD R0, R0, 0x7f ;  /* 0x0000007f00007836 */ /* 0x001fe20000000000 */
[----:B------:R-:W-:Y:S02]  /*2bb70*/  ULOP3.LUT UR18, URZ, UR6, URZ, 0x33, !UPT ;  /* 0x000000063f127292 */ /* 0x000fe4000f8e333f */
[----:B------:R-:W-:Y:S02]  /*2bb80*/  UIADD3 UR13, UR23, UR13, URZ ;  /* 0x0000000d170d7290 */ /* 0x000fe4000fffe03f */
[----:B------:R-:W-:Y:S01]  /*2bb90*/  SHF.R.S32.HI R3, RZ, 0x1f, R0 ;  /* 0x0000001fff037819 */ /* 0x000fe20000011400 */
[----:B------:R-:W-:-:S03]  /*2bba0*/  ULDC.64 UR24, c[0x0][0x198] ;  /* 0x0000660000187ab9 */ /* 0x000fc60000000a00 */
[----:B------:R-:W-:Y:S02]  /*2bbb0*/  LEA.HI R0, R3, R0, RZ, 0x7 ;  /* 0x0000000003007211 */ /* 0x000fe400078f38ff */
[----:B-1----:R-:W-:Y:S02]  /*2bbc0*/  LOP3.LUT R10, R10, 0x1, RZ, 0xc0, !PT ;  /* 0x000000010a0a7812 */ /* 0x002fe400078ec0ff */
[----:B------:R-:W-:-:S05]  /*2bbd0*/  SHF.R.S32.HI R0, RZ, 0x7, R0 ;  /* 0x00000007ff007819 */ /* 0x000fca0000011400 */
[----:B------:R-:W-:-:S07]  /*2bbe0*/  VIADD R16, R0, 0x1 ;  /* 0x0000000100107836 */ /* 0x000fce0000000000 */
.L_x_60:
[----:B------:R-:W-:-:S03]  /*2bbf0*/  UMOV UR5, 0xffffffff ;  /* 0xffffffff00057882 */ /* 0x000fc60000000000 */
[----:B------:R-:W-:Y:S05]  /*2bc00*/  BRA.DIV UR5, `(.L_x_50) ;  /* 0x0000000e05b07947 */ /* 0x000fea000b800000 */
[----:B------:R-:W-:-:S13]  /*2bc10*/  ELECT P0, URZ, PT ;  /* 0x00000000003f782f */ /* 0x000fda0003800000 */
.L_x_70:
[----:B------:R-:W0:Y:S01]  /*2bc20*/  LDC R2, c[0x0][0x28c] ;  /* 0x0000a300ff027b82 */ /* 0x000e220000000800 */
[----:B------:R-:W-:Y:S01]  /*2bc30*/  BSSY B1, `(.L_x_51) ;  /* 0x000003a000017945 */ /* 0x000fe20003800000 */
[----:B0-----:R-:W-:-:S13]  /*2bc40*/  ISETP.LT.OR P0, PT, R2, 0x1, !P0 ;  /* 0x000000010200780c */ /* 0x001fda0004701670 */
[----:B------:R-:W-:Y:S05]  /*2bc50*/  @P0 BRA `(.L_x_52) ;  /* 0x0000000000dc0947 */ /* 0x000fea0003800000 */
[----:B------:R-:W-:Y:S02]  /*2bc60*/  IMAD R5, R5, 0x2, R10 ;  /* 0x0000000205057824 */ /* 0x000fe400078e020a */
[----:B------:R-:W-:Y:S02]  /*2bc70*/  IMAD R2, R4, 0x180, RZ ;  /* 0x0000018004027824 */ /* 0x000fe400078e02ff */
[----:B------:R-:W-:Y:S02]  /*2bc80*/  IMAD R5, R5, 0x50, RZ ;  /* 0x0000005005057824 */ /* 0x000fe400078e02ff */
[----:B------:R-:W-:Y:S02]  /*2bc90*/  IMAD.MOV.U32 R12, RZ, RZ, RZ ;  /* 0x000000ffff0c7224 */ /* 0x000fe400078e00ff */
[----:B------:R-:W-:Y:S02]  /*2bca0*/  IMAD.MOV.U32 R4, RZ, RZ, R16 ;  /* 0x000000ffff047224 */ /* 0x000fe400078e0010 */
[----:B------:R-:W-:-:S02]  /*2bcb0*/  IMAD.MOV.U32 R3, RZ, RZ, R6 ;  /* 0x000000ffff037224 */ /* 0x000fc400078e0006 */
[----:B------:R-:W-:-:S07]  /*2bcc0*/  IMAD.MOV.U32 R13, RZ, RZ, R7 ;  /* 0x000000ffff0d7224 */ /* 0x000fce00078e0007 */
.L_x_55:
[----:B------:R-:W0:Y:S01]  /*2bcd0*/  S2R R15, SR_CgaCtaId ;  /* 0x00000000000f7919 */ /* 0x000e220000008800 */
[----:B------:R-:W-:Y:S02]  /*2bce0*/  MOV R8, 0x400 ;  /* 0x0000040000087802 */ /* 0x000fe40000000f00 */
[----:B------:R-:W-:Y:S02]  /*2bcf0*/  SHF.L.U32 R14, R3, 0x1f, RZ ;  /* 0x0000001f030e7819 */ /* 0x000fe400000006ff */
[----:B0-----:R-:W-:-:S05]  /*2bd00*/  LEA R8, R15, R8, 0x18 ;  /* 0x000000080f087211 */ /* 0x001fca00078ec0ff */
[----:B------:R-:W-:-:S04]  /*2bd10*/  IMAD R15, R13, 0x8, R8 ;  /* 0x000000080d0f7824 */ /* 0x000fc800078e0208 */
[----:B------:R-:W0:Y:S02]  /*2bd20*/  SYNCS.PHASECHK.TRANS64.TRYWAIT P0, [R15+URZ+0x18], R14 ;  /* 0x0000180e0f0075a7 */ /* 0x000e24000800017f */
[----:B0-----:R-:W-:Y:S05]  /*2bd30*/  @!P0 BRA `(.L_x_53) ;  /* 0x0000000c00848947 */ /* 0x001fea0003800000 */
.L_x_71:
[----:B------:R-:W1:Y:S01]  /*2bd40*/  S2R R17, SR_TID.X ;  /* 0x0000000000117919 */ /* 0x000e620000002100 */
[----:B------:R-:W-:-:S04]  /*2bd50*/  UPRMT UR5, UR21, 0x9910, URZ ;  /* 0x0000991015057896 */ /* 0x000fc8000800003f */
[----:B------:R-:W-:Y:S01]  /*2bd60*/  UISETP.NE.AND UP0, UPT, UR5, 0x2, UPT ;  /* 0x000000020500788c */ /* 0x000fe2000bf05270 */
[----:B-1----:R-:W-:-:S13]  /*2bd70*/  LOP3.LUT P0, RZ, R17, 0x7f, RZ, 0xc0, !PT ;  /* 0x0000007f11ff7812 */ /* 0x002fda000780c0ff */
[----:B0-----:R-:W0:Y:S02]  /*2bd80*/  @!P0 LDC R14, c[0x0][0x500] ;  /* 0x00014000ff0e8b82 */ /* 0x001e240000000800 */
[----:B0-----:R0:W-:Y:S01]  /*2bd90*/  @!P0 SYNCS.ARRIVE.TRANS64 RZ, [R15+URZ], R14 ;  /* 0x0000000e0fff89a7 */ /* 0x0011e2000800003f */
[----:B------:R-:W-:-:S13]  /*2bda0*/  PLOP3.LUT P0, PT, PT, PT, UP0, 0x80, 0x0 ;  /* 0x000000000000781c */ /* 0x000fda0003f0f008 */
[----:B0-----:R-:W-:Y:S05]  /*2bdb0*/  @P0 BRA `(.L_x_54) ;  /* 0x0000000000040947 */ /* 0x001fea0003800000 */
[----:B------:R-:W-:Y:S01]  /*2bdc0*/  BPT.TRAP 0x1 ;  /* 0x000000040000795c */ /* 0x000fe20000300000 */
.L_x_54:
[----:B------:R-:W-:Y:S01]  /*2bdd0*/  R2UR UR9, R15 ;  /* 0x000000000f0972ca */ /* 0x000fe200000e0000 */
[C---:B------:R-:W-:Y:S01]  /*2bde0*/  IMAD R15, R13.reuse, 0x2, R10 ;  /* 0x000000020d0f7824 */ /* 0x040fe200078e020a */
[----:B------:R-:W-:Y:S01]  /*2bdf0*/  UIADD3 UR14, UP0, UR24, 0xf0, URZ ;  /* 0x000000f0180e7890 */ /* 0x000fe2000ff1e03f */
[--C-:B------:R-:W-:Y:S01]  /*2be00*/  IMAD R14, R13, 0xc000, R8.reuse ;  /* 0x0000c0000d0e7824 */ /* 0x100fe200078e0208 */
[----:B------:R-:W-:Y:S01]  /*2be10*/  R2UR UR11, R2 ;  /* 0x00000000020b72ca */ /* 0x000fe200000e0000 */
[----:B------:R-:W-:Y:S01]  /*2be20*/  IMAD R15, R15, 0x2800, R8 ;  /* 0x000028000f0f7824 */ /* 0x000fe200078e0208 */
[----:B------:R-:W-:Y:S01]  /*2be30*/  R2UR UR10, R12 ;  /* 0x000000000c0a72ca */ /* 0x000fe200000e0000 */
[----:B------:R-:W-:Y:S01]  /*2be40*/  VIADD R4, R4, 0xffffffff ;  /* 0xffffffff04047836 */ /* 0x000fe20000000000 */
[----:B------:R-:W-:Y:S01]  /*2be50*/  R2UR UR5, R14 ;  /* 0x000000000e0572ca */ /* 0x000fe200000e0000 */
[----:B------:R-:W-:Y:S01]  /*2be60*/  UIADD3 UR26, UP1, UR24, 0x1f0, URZ ;  /* 0x000001f0181a7890 */ /* 0x000fe2000ff3e03f */
[----:B------:R-:W-:Y:S01]  /*2be70*/  R2UR UR6, R15 ;  /* 0x000000000f0672ca */ /* 0x000fe200000e0000 */
[----:B------:R-:W-:Y:S01]  /*2be80*/  UIADD3.X UR15, URZ, UR25, URZ, UP0, !UPT ;  /* 0x000000193f0f7290 */ /* 0x000fe200087fe43f */
[----:B------:R-:W-:Y:S01]  /*2be90*/  R2UR UR12, R11 ;  /* 0x000000000b0c72ca */ /* 0x000fe200000e0000 */
[----:B------:R-:W-:Y:S01]  /*2bea0*/  VIADD R13, R13, 0x1 ;  /* 0x000000010d0d7836 */ /* 0x000fe20000000000 */
[----:B------:R-:W-:Y:S01]  /*2beb0*/  R2UR UR20, R5 ;  /* 0x00000000051472ca */ /* 0x000fe200000e0000 */
[----:B------:R-:W-:Y:S01]  /*2bec0*/  UIADD3.X UR27, URZ, UR25, URZ, UP1, !UPT ;  /* 0x000000193f1b7290 */ /* 0x000fe20008ffe43f */
[----:B------:R-:W-:Y:S01]  /*2bed0*/  ISETP.GT.AND P1, PT, R4, 0x1, PT ;  /* 0x000000010400780c */ /* 0x000fe20003f24270 */
[----:B------:R-:W-:Y:S01]  /*2bee0*/  UMOV UR16, 0x0 ;  /* 0x0000000000107882 */ /* 0x000fe20000000000 */
[----:B------:R-:W-:Y:S01]  /*2bef0*/  UMOV UR17, 0x10000000 ;  /* 0x1000000000117882 */ /* 0x000fe20000000000 */
[----:B------:R-:W-:Y:S01]  /*2bf00*/  ISETP.NE.AND P0, PT, R13, 0x3, PT ;  /* 0x000000030d00780c */ /* 0x000fe20003f05270 */
[----:B------:R-:W-:Y:S01]  /*2bf10*/  UMOV UR28, 0x30000 ;  /* 0x00030000001c7882 */ /* 0x000fe20000000000 */
[----:B------:R-:W-:Y:S01]  /*2bf20*/  UIADD3 UR8, UR5, 0x100, URZ ;  /* 0x0000010005087890 */ /* 0x000fe2000fffe03f */
[----:B------:R-:W-:Y:S01]  /*2bf30*/  VIADD R12, R12, 0x80 ;  /* 0x000000800c0c7836 */ /* 0x000fe20000000000 */
[----:B------:R-:W-:Y:S01]  /*2bf40*/  UIADD3 UR6, UR6, 0x24100, URZ ;  /* 0x0002410006067890 */ /* 0x000fe2000fffe03f */
[----:B------:R-:W-:-:S02]  /*2bf50*/  SEL R8, RZ, 0x1, P0 ;  /* 0x00000001ff087807 */ /* 0x000fc40000000000 */
[----:B------:R-:W-:Y:S02]  /*2bf60*/  SEL R13, R13, RZ, P0 ;  /* 0x000000ff0d0d7207 */ /* 0x000fe40000000000 */
[----:B------:R-:W-:Y:S02]  /*2bf70*/  LOP3.LUT R3, R3, R8, RZ, 0x3c, !PT ;  /* 0x0000000803037212 */ /* 0x000fe400078e3cff */
[----:B------:R0:W-:Y:S02]  /*2bf80*/  UTMALDG.3D [UR8], [UR14], desc[UR16] ;  /* 0x000010080e0075b4 */ /* 0x0001e40008011000 */
[----:B0-----:R-:W-:Y:S01]  /*2bf90*/  UMOV UR8, UR6 ;  /* 0x0000000600087c82 */ /* 0x001fe20008000000 */
[----:B------:R-:W-:Y:S02]  /*2bfa0*/  UMOV UR11, UR20 ;  /* 0x00000014000b7c82 */ /* 0x000fe40008000000 */
[----:B------:R0:W-:Y:S02]  /*2bfb0*/  UTMALDG.3D.MULTICAST [UR8], [UR26], UR28, desc[UR16] ;  /* 0x000010081a0073b4 */ /* 0x0001e4000801181c */
[----:B0-----:R-:W-:Y:S05]  /*2bfc0*/  @P1 BRA `(.L_x_55) ;  /* 0xfffffffc00401947 */ /* 0x001fea000383ffff */
.L_x_52:
[----:B------:R-:W-:Y:S05]  /*2bfd0*/  BSYNC B1 ;  /* 0x0000000000017941 */ /* 0x000fea0003800000 */
.L_x_51:
[----:B------:R-:W2:Y:S01]  /*2bfe0*/  LDL.LU R15, [R1+0x408] ;  /* 0x00040800010f7983 */ /* 0x000ea20000300800 */
[----:B------:R-:W-:Y:S01]  /*2bff0*/  LOP3.LUT P0, RZ, R9, 0xff, RZ, 0xc0, !PT ;  /* 0x000000ff09ff7812 */ /* 0x000fe2000780c0ff */
[C---:B------:R-:W-:Y:S01]  /*2c000*/  IMAD.IADD R4, R0.reuse, 0x1, R7 ;  /* 0x0000000100047824 */ /* 0x040fe200078e0207 */
[----:B------:R-:W-:Y:S01]  /*2c010*/  ULDC.64 UR8, c[0x0][0x650] ;  /* 0x0001940000087ab9 */ /* 0x000fe20000000a00 */
[----:B------:R-:W3:Y:S01]  /*2c020*/  LDL.LU R14, [R1+0x40c] ;  /* 0x00040c00010e7983 */ /* 0x000ee20000300800 */
[----:B------:R-:W-:Y:S01]  /*2c030*/  ISETP.GE.U32.AND P1, PT, R0, 0x3, PT ;  /* 0x000000030000780c */ /* 0x000fe20003f26070 */
[----:B------:R-:W-:Y:S01]  /*2c040*/  BSSY B1, `(.L_x_56) ;  /* 0x000006f000017945 */ /* 0x000fe20003800000 */
[----:B------:R-:W-:Y:S01]  /*2c050*/  IMAD.MOV.U32 R11, RZ, RZ, -0x1 ;  /* 0xffffffffff0b7424 */ /* 0x000fe200078e00ff */
[----:B------:R-:W-:-:S06]  /*2c060*/  PRMT R9, RZ, 0x7610, R9 ;  /* 0x00007610ff097816 */ /* 0x000fcc0000000009 */
[----:B------:R-:W0:Y:S01]  /*2c070*/  @P0 S2R R3, SR_CgaCtaId ;  /* 0x0000000000030919 */ /* 0x000e220000008800 */
[----:B------:R-:W-:-:S04]  /*2c080*/  @P0 MOV R2, 0x400 ;  /* 0x0000040000020802 */ /* 0x000fc80000000f00 */
[----:B0-----:R-:W-:-:S04]  /*2c090*/  @P0 LEA R2, R3, R2, 0x18 ;  /* 0x0000000203020211 */ /* 0x001fc800078ec0ff */
[----:B------:R0:W-:Y:S01]  /*2c0a0*/  @P0 SYNCS.ARRIVE.TRANS64.A1T0 RZ, [R2+URZ+0x48], RZ ;  /* 0x000048ff02ff09a7 */ /* 0x0001e2000810003f */
[----:B------:R-:W-:-:S04]  /*2c0b0*/  ISETP.GT.U32.AND P0, PT, R4, 0x2, PT ;  /* 0x000000020400780c */ /* 0x000fc80003f04070 */
[----:B------:R-:W-:Y:S01]  /*2c0c0*/  ISETP.LT.U32.AND P0, PT, R0, 0x3, P0 ;  /* 0x000000030000780c */ /* 0x000fe20000701070 */
[----:B0-----:R-:W-:-:S05]  /*2c0d0*/  IMAD.WIDE.U32 R2, R4, -0x55555555, RZ ;  /* 0xaaaaaaab04027825 */ /* 0x001fca00078e00ff */
[----:B------:R-:W-:Y:S02]  /*2c0e0*/  SHF.R.U32.HI R5, RZ, 0x1, R3 ;  /* 0x00000001ff057819 */ /* 0x000fe40000011603 */
[----:B------:R-:W-:Y:S02]  /*2c0f0*/  SEL R3, RZ, 0x1, !P0 ;  /* 0x00000001ff037807 */ /* 0x000fe40004000000 */
[----:B------:R-:W-:Y:S01]  /*2c100*/  PRMT R2, RZ, 0x7610, R2 ;  /* 0x00007610ff027816 */ /* 0x000fe20000000002 */
[----:B------:R-:W-:Y:S01]  /*2c110*/  IMAD R7, R5, -0x3, R4 ;  /* 0xfffffffd05077824 */ /* 0x000fe200078e0204 */
[----:B------:R-:W-:Y:S01]  /*2c120*/  LOP3.LUT R6, R6, R3, RZ, 0x3c, !PT ;  /* 0x0000000306067212 */ /* 0x000fe200078e3cff */
[----:B------:R-:W-:-:S03]  /*2c130*/  IMAD.MOV.U32 R4, RZ, RZ, -0x1 ;  /* 0xffffffffff047424 */ /* 0x000fc600078e00ff */
[----:B------:R-:W-:Y:S01]  /*2c140*/  @P1 LOP3.LUT R6, R6, 0x1, R5, 0x78, !PT ;  /* 0x0000000106061812 */ /* 0x000fe200078e7805 */
[----:B------:R-:W-:Y:S01]  /*2c150*/  IMAD.MOV.U32 R5, RZ, RZ, -0x1 ;  /* 0xffffffffff057424 */ /* 0x000fe200078e00ff */
[----:B---3--:R-:W-:-:S04]  /*2c160*/  IADD3 R14, P0, R14, UR22, RZ ;  /* 0x000000160e0e7c10 */ /* 0x008fc8000ff1e0ff */
[----:B--2---:R-:W-:Y:S01]  /*2c170*/  IADD3.X R15, R15, UR13, RZ, P0, !PT ;  /* 0x0000000d0f0f7c10 */ /* 0x004fe200087fe4ff */
[----:B------:R0:W-:Y:S01]  /*2c180*/  STL [R1+0x40c], R14 ;  /* 0x00040c0e01007387 */ /* 0x0001e20000100800 */
[----:B------:R-:W-:-:S03]  /*2c190*/  ISETP.GE.U32.AND P0, PT, R14, UR8, PT ;  /* 0x000000080e007c0c */ /* 0x000fc6000bf06070 */
[----:B------:R0:W-:Y:S01]  /*2c1a0*/  STL [R1+0x408], R15 ;  /* 0x0004080f01007387 */ /* 0x0001e20000100800 */
[----:B------:R-:W-:-:S13]  /*2c1b0*/  ISETP.GE.U32.AND.EX P0, PT, R15, UR9, PT, P0 ;  /* 0x000000090f007c0c */ /* 0x000fda000bf06100 */
[----:B0-----:R-:W-:Y:S05]  /*2c1c0*/  @P0 BRA `(.L_x_57) ;  /* 0x0000000400580947 */ /* 0x001fea0003800000 */
[----:B------:R-:W0:Y:S01]  /*2c1d0*/  S2R R8, SR_CTAID.X ;  /* 0x0000000000087919 */ /* 0x000e220000002500 */
[----:B------:R-:W1:Y:S01]  /*2c1e0*/  LDC R17, c[0x0][0x65c] ;  /* 0x00019700ff117b82 */ /* 0x000e620000000800 */
[----:B------:R-:W-:Y:S01]  /*2c1f0*/  ULDC UR5, c[0x0][0x150] ;  /* 0x0000540000057ab9 */ /* 0x000fe20000000800 */
[----:B------:R-:W-:Y:S01]  /*2c200*/  ULDC.64 UR8, c[0x0][0x628] ;  /* 0x00018a0000087ab9 */ /* 0x000fe20000000a00 */
[----:B------:R-:W2:Y:S01]  /*2c210*/  S2R R2, SR_CTAID.Y ;  /* 0x0000000000027919 */ /* 0x000ea20000002600 */
[----:B------:R-:W-:Y:S01]  /*2c220*/  ISETP.NE.U32.AND P0, PT, RZ, UR8, PT ;  /* 0x00000008ff007c0c */ /* 0x000fe2000bf05070 */
[----:B------:R-:W-:-:S03]  /*2c230*/  ULDC UR6, c[0x0][0x630] ;  /* 0x00018c0000067ab9 */ /* 0x000fc60000000800 */
[----:B------:R-:W3:Y:S01]  /*2c240*/  LDC R5, c[0x0][0x144] ;  /* 0x00005100ff057b82 */ /* 0x000ee20000000800 */
[----:B------:R-:W-:-:S07]  /*2c250*/  ISETP.NE.AND.EX P0, PT, RZ, UR9, PT, P0 ;  /* 0x00000009ff007c0c */ /* 0x000fce000bf05300 */
[----:B------:R-:W4:Y:S01]  /*2c260*/  LDC R13, c[0x0][0x148] ;  /* 0x00005200ff0d7b82 */ /* 0x000f220000000800 */
[----:B-1----:R-:W-:Y:S02]  /*2c270*/  ISETP.NE.AND P2, PT, R17, 0x1, PT ;  /* 0x000000011100780c */ /* 0x002fe40003f45270 */
[----:B0-----:R-:W-:Y:S02]  /*2c280*/  I2FP.F32.U32 R3, R8 ;  /* 0x0000000800037245 */ /* 0x001fe40000201000 */
[----:B--2---:R-:W-:-:S03]  /*2c290*/  I2FP.F32.U32 R4, R2 ;  /* 0x0000000200047245 */ /* 0x004fc60000201000 */
[----:B------:R-:W-:Y:S01]  /*2c2a0*/  FMUL R3, R3, UR5 ;  /* 0x0000000503037c20 */ /* 0x000fe20008400000 */
[----:B------:R-:W-:Y:S02]  /*2c2b0*/  ULDC UR5, c[0x0][0x154] ;  /* 0x0000550000057ab9 */ /* 0x000fe40000000800 */
[----:B------:R-:W-:-:S03]  /*2c2c0*/  FMUL R11, R4, UR5 ;  /* 0x00000005040b7c20 */ /* 0x000fc60008400000 */
[----:B------:R-:W0:Y:S08]  /*2c2d0*/  F2I.U32.TRUNC.NTZ R3, R3 ;  /* 0x0000000300037305 */ /* 0x000e30000020f000 */
[----:B------:R-:W1:Y:S01]  /*2c2e0*/  F2I.U32.TRUNC.NTZ R11, R11 ;  /* 0x0000000b000b7305 */ /* 0x000e62000020f000 */
[----:B0-----:R-:W-:Y:S02]  /*2c2f0*/  IMAD.MOV R4, RZ, RZ, -R3 ;  /* 0x000000ffff047224 */ /* 0x001fe400078e0a03 */
[----:B------:R-:W-:-:S02]  /*2c300*/  IMAD.MOV.U32 R3, RZ, RZ, R15 ;  /* 0x000000ffff037224 */ /* 0x000fc400078e000f */
[----:B---3--:R-:W-:Y:S02]  /*2c310*/  IMAD R8, R5, R4, R8 ;  /* 0x0000000405087224 */ /* 0x008fe400078e0208 */
[----:B-1----:R-:W-:-:S04]  /*2c320*/  IMAD.MOV R4, RZ, RZ, -R11 ;  /* 0x000000ffff047224 */ /* 0x002fc800078e0a0b */
[----:B----4-:R-:W-:Y:S02]  /*2c330*/  @P2 IMAD R8, R13, R4, R2 ;  /* 0x000000040d082224 */ /* 0x010fe400078e0202 */
[----:B------:R-:W-:Y:S01]  /*2c340*/  IMAD.MOV.U32 R2, RZ, RZ, R14 ;  /* 0x000000ffff027224 */ /* 0x000fe200078e000e */
[----:B------:R-:W-:Y:S06]  /*2c350*/  @!P0 BRA `(.L_x_58) ;  /* 0x0000000000288947 */ /* 0x000fec0003800000 */
[----:B------:R-:W-:Y:S02]  /*2c360*/  ULDC UR5, c[0x0][0x634] ;  /* 0x00018d0000057ab9 */ /* 0x000fe40000000800 */
[----:B------:R-:W-:-:S05]  /*2c370*/  IADD3 R3, P0, R14, UR5, RZ ;  /* 0x000000050e037c10 */ /* 0x000fca000ff1e0ff */
[----:B------:R-:W-:-:S04]  /*2c380*/  IMAD.X R11, RZ, RZ, R15, P0 ;  /* 0x000000ffff0b7224 */ /* 0x000fc800000e060f */
[----:B------:R-:W-:-:S04]  /*2c390*/  IMAD.WIDE.U32 R4, R11, UR8, RZ ;  /* 0x000000080b047c25 */ /* 0x000fc8000f8e00ff */
[----:B------:R-:W-:-:S04]  /*2c3a0*/  IMAD.WIDE.U32 R4, P0, R3, UR9, R4 ;  /* 0x0000000903047c25 */ /* 0x000fc8000f800004 */
[----:B------:R-:W-:-:S04]  /*2c3b0*/  IMAD.WIDE.U32 R2, R3, UR8, RZ ;  /* 0x0000000803027c25 */ /* 0x000fc8000f8e00ff */
[----:B------:R-:W-:Y:S01]  /*2c3c0*/  IMAD.MOV.U32 R2, RZ, RZ, R5 ;  /* 0x000000ffff027224 */ /* 0x000fe200078e0005 */
[----:B------:R-:W-:Y:S01]  /*2c3d0*/  IADD3 RZ, P1, R3, R4, RZ ;  /* 0x0000000403ff7210 */ /* 0x000fe20007f3e0ff */
[----:B------:R-:W-:-:S04]  /*2c3e0*/  IMAD.X R3, RZ, RZ, RZ, P0 ;  /* 0x000000ffff037224 */ /* 0x000fc800000e06ff */
[----:B------:R-:W-:-:S08]  /*2c3f0*/  IMAD.WIDE.U32.X R2, R11, UR9, R2, P1 ;  /* 0x000000090b027c25 */ /* 0x000fd000088e0402 */
.L_x_58:
[--C-:B------:R-:W-:Y:S01]  /*2c400*/  SHF.R.U64 R11, R2, UR6, R3.reuse ;  /* 0x00000006020b7c19 */ /* 0x100fe20008001203 */
[----:B------:R-:W-:Y:S01]  /*2c410*/  ULDC.64 UR8, c[0x0][0x620] ;  /* 0x0001880000087ab9 */ /* 0x000fe20000000a00 */
[----:B------:R-:W-:Y:S01]  /*2c420*/  SHF.R.U32.HI R2, RZ, UR6, R3 ;  /* 0x00000006ff027c19 */ /* 0x000fe20008011603 */
[----:B------:R-:W-:Y:S01]  /*2c430*/  IMAD.MOV.U32 R3, RZ, RZ, R15 ;  /* 0x000000ffff037224 */ /* 0x000fe200078e000f */
[----:B------:R-:W-:Y:S01]  /*2c440*/  IADD3 R13, P0, RZ, -R11, RZ ;  /* 0x8000000bff0d7210 */ /* 0x000fe20007f1e0ff */
[----:B------:R-:W-:-:S04]  /*2c450*/  ULDC UR5, c[0x0][0x618] ;  /* 0x0001860000057ab9 */ /* 0x000fc80000000800 */
[----:B------:R-:W-:-:S04]  /*2c460*/  IMAD.X R2, RZ, RZ, ~R2, P0 ;  /* 0x000000ffff027224 */ /* 0x000fc800000e0e02 */
[----:B------:R-:W-:-:S04]  /*2c470*/  IMAD R2, R2, UR8, RZ ;  /* 0x0000000802027c24 */ /* 0x000fc8000f8e02ff */
[----:B------:R-:W-:Y:S02]  /*2c480*/  IMAD R5, R13, UR9, R2 ;  /* 0x000000090d057c24 */ /* 0x000fe4000f8e0202 */
[----:B------:R-:W-:-:S04]  /*2c490*/  IMAD.MOV.U32 R2, RZ, RZ, R14 ;  /* 0x000000ffff027224 */ /* 0x000fc800078e000e */
[----:B------:R-:W-:Y:S01]  /*2c4a0*/  IMAD.WIDE.U32 R2, R13, UR8, R2 ;  /* 0x000000080d027c25 */ /* 0x000fe2000f8e0002 */
[----:B------:R-:W-:Y:S02]  /*2c4b0*/  ULDC.64 UR8, c[0x0][0x640] ;  /* 0x0001900000087ab9 */ /* 0x000fe40000000a00 */
[----:B------:R-:W-:Y:S01]  /*2c4c0*/  ISETP.NE.U32.AND P0, PT, RZ, UR8, PT ;  /* 0x00000008ff007c0c */ /* 0x000fe2000bf05070 */
[----:B------:R-:W-:-:S03]  /*2c4d0*/  IMAD.IADD R3, R3, 0x1, R5 ;  /* 0x0000000103037824 */ /* 0x000fc600078e0205 */
[----:B------:R-:W-:Y:S02]  /*2c4e0*/  ISETP.NE.AND.EX P0, PT, RZ, UR9, PT, P0 ;  /* 0x00000009ff007c0c */ /* 0x000fe4000bf05300 */
[--C-:B------:R-:W-:Y:S02]  /*2c4f0*/  SHF.R.U64 R12, R2, UR5, R3.reuse ;  /* 0x00000005020c7c19 */ /* 0x100fe40008001203 */
[----:B------:R-:W-:Y:S01]  /*2c500*/  SHF.R.U32.HI R3, RZ, UR5, R3 ;  /* 0x00000005ff037c19 */ /* 0x000fe20008011603 */
[----:B------:R-:W-:-:S03]  /*2c510*/  ULDC UR5, c[0x0][0x608] ;  /* 0x0001820000057ab9 */ /* 0x000fc60000000800 */
[--C-:B------:R-:W-:Y:S02]  /*2c520*/  SHF.R.U64 R13, R12, UR5, R3.reuse ;  /* 0x000000050c0d7c19 */ /* 0x100fe40008001203 */
[----:B------:R-:W-:Y:S01]  /*2c530*/  SHF.R.U32.HI R2, RZ, UR5, R3 ;  /* 0x00000005ff027c19 */ /* 0x000fe20008011603 */
[----:B------:R-:W-:-:S03]  /*2c540*/  ULDC UR5, c[0x0][0x658] ;  /* 0x0001960000057ab9 */ /* 0x000fc60000000800 */
[--C-:B------:R-:W-:Y:S02]  /*2c550*/  SHF.R.U64 R14, R13, UR5, R2.reuse ;  /* 0x000000050d0e7c19 */ /* 0x100fe40008001202 */
[----:B------:R-:W-:-:S03]  /*2c560*/  SHF.R.U32.HI R15, RZ, UR5, R2 ;  /* 0x00000005ff0f7c19 */ /* 0x000fc60008011602 */
[----:B------:R-:W-:Y:S02]  /*2c570*/  IMAD.MOV.U32 R2, RZ, RZ, R14 ;  /* 0x000000ffff027224 */ /* 0x000fe400078e000e */
        /* <DEDUP_REMOVED lines=12> */
.L_x_59:
[----:B------:R-:W-:Y:S01]  /*2c640*/  ULDC UR5, c[0x0][0x648] ;  /* 0x0001920000057ab9 */ /* 0x000fe20000000800 */
[----:B------:R-:W-:Y:S02]  /*2c650*/  LOP3.LUT R13, R13, UR18, RZ, 0xc0, !PT ;  /* 0x000000120d0d7c12 */ /* 0x000fe4000f8ec0ff */
[----:B------:R-:W-:Y:S01]  /*2c660*/  SHF.R.U64 R2, R2, UR5, R3 ;  /* 0x0000000502027c19 */ /* 0x000fe20008001203 */
[----:B------:R-:W-:-:S04]  /*2c670*/  ULDC UR5, c[0x0][0x638] ;  /* 0x00018e0000057ab9 */ /* 0x000fc80000000800 */
[----:B------:R-:W-:Y:S02]  /*2c680*/  IMAD.MOV R3, RZ, RZ, -R2 ;  /* 0x000000ffff037224 */ /* 0x000fe400078e0a02 */
[----:B------:R-:W-:Y:S02]  /*2c690*/  IMAD R13, R2, UR19, R13 ;  /* 0x00000013020d7c24 */ /* 0x000fe4000f8e020d */
[----:B------:R-:W-:Y:S01]  /*2c6a0*/  IMAD R14, R3, UR5, R14 ;  /* 0x00000005030e7c24 */ /* 0x000fe2000f8e020e */
[----:B------:R-:W-:Y:S01]  /*2c6b0*/  ULDC UR5, c[0x0][0x610] ;  /* 0x0001840000057ab9 */ /* 0x000fe20000000800 */
[----:B------:R-:W-:Y:S01]  /*2c6c0*/  LOP3.LUT R3, R12, UR4, RZ, 0xc0, !PT ;  /* 0x000000040c037c12 */ /* 0x000fe2000f8ec0ff */
[----:B------:R-:W-:Y:S01]  /*2c6d0*/  IMAD R8, R13, UR5, R8 ;  /* 0x000000050d087c24 */ /* 0x000fe2000f8e0208 */
[----:B------:R-:W-:Y:S01]  /*2c6e0*/  ULDC UR5, c[0x0][0x600] ;  /* 0x0001800000057ab9 */ /* 0x000fe20000000800 */
[----:B------:R-:W-:Y:S02]  /*2c6f0*/  IMAD.MOV.U32 R2, RZ, RZ, 0x1 ;  /* 0x00000001ff027424 */ /* 0x000fe400078e00ff */
[----:B------:R-:W-:-:S05]  /*2c700*/  IMAD R3, R14, UR5, R3 ;  /* 0x000000050e037c24 */ /* 0x000fca000f8e0203 */
[----:B------:R-:W-:Y:S02]  /*2c710*/  SEL R5, R3, R8, !P2 ;  /* 0x0000000803057207 */ /* 0x000fe40005000000 */
[----:B------:R-:W-:-:S07]  /*2c720*/  SEL R4, R8, R3, !P2 ;  /* 0x0000000308047207 */ /* 0x000fce0005000000 */
.L_x_57:
[----:B------:R-:W-:Y:S05]  /*2c730*/  BSYNC B1 ;  /* 0x0000000000017941 */ /* 0x000fea0003800000 */
.L_x_56:
[----:B------:R-:W-:-:S13]  /*2c740*/  LOP3.LUT P0, RZ, R2, 0xff, RZ, 0xc0, !PT ;  /* 0x000000ff02ff7812 */ /* 0x000fda000780c0ff */
[----:B------:R-:W-:Y:S05]  /*2c750*/  @P0 BRA `(.L_x_60) ;  /* 0xfffffff400240947 */ /* 0x000fea000383ffff */
[----:B------:R-:W-:Y:S05]  /*2c760*/  BSYNC B0 ;  /* 0x0000000000007941 */ /* 0x000fea0003800000 */
.L_x_49:
[----:B------:R-:W-:-:S03]  /*2c770*/  UMOV UR5, 0xffffffff ;  /* 0xffffffff00057882 */ /* 0x000fc60000000000 */
[----:B------:R-:W-:Y:S05]  /*2c780*/  BRA.DIV UR5, `(.L_x_61) ;  /* 0x0000000605047947 */ /* 0x000fea000b800000 */
[----:B------:R-:W-:-:S13]  /*2c790*/  ELECT P0, URZ, PT ;  /* 0x00000000003f782f */ /* 0x000fda0003800000 */
.L_x_74:
[----:B------:R-:W-:Y:S04]  /*2c7a0*/  BSSY B0, `(.L_x_62) ;  /* 0x0000023000007945 */ /* 0x000fe80003800000 */
[----:B------:R-:W-:Y:S05]  /*2c7b0*/  @!P0 BRA `(.L_x_63) ;  /* 0x0000000000848947 */ /* 0x000fea0003800000 */
[----:B------:R-:W-:-:S04]  /*2c7c0*/  ULOP3.LUT UR5, UR7, 0x2, URZ, 0xfc, !UPT ;  /* 0x0000000207057892 */ /* 0x000fc8000f8efc3f */
[----:B------:R-:W-:-:S06]  /*2c7d0*/  UISETP.NE.AND UP0, UPT, UR5, 0x3, UPT ;  /* 0x000000030500788c */ /* 0x000fcc000bf05270 */
[----:B------:R-:W-:-:S13]  /*2c7e0*/  PLOP3.LUT P0, PT, PT, PT, UP0, 0x80, 0x0 ;  /* 0x000000000000781c */ /* 0x000fda0003f0f008 */
[----:B------:R-:W-:Y:S05]  /*2c7f0*/  @!P0 BRA `(.L_x_64) ;  /* 0x0000000000048947 */ /* 0x000fea0003800000 */
[----:B------:R-:W-:Y:S01]  /*2c800*/  BPT.TRAP 0x1 ;  /* 0x000000040000795c */ /* 0x000fe20000300000 */
.L_x_64:
[----:B------:R-:W0:Y:S01]  /*2c810*/  S2R R3, SR_CgaCtaId ;  /* 0x0000000000037919 */ /* 0x000e220000008800 */
[----:B------:R-:W-:Y:S02]  /*2c820*/  MOV R0, 0x400 ;  /* 0x0000040000007802 */ /* 0x000fe40000000f00 */
[----:B------:R-:W-:Y:S02]  /*2c830*/  SHF.L.U32 R2, R6, 0x1f, RZ ;  /* 0x0000001f06027819 */ /* 0x000fe400000006ff */
[----:B0-----:R-:W-:-:S05]  /*2c840*/  LEA R0, R3, R0, 0x18 ;  /* 0x0000000003007211 */ /* 0x001fca00078ec0ff */
[----:B------:R-:W-:-:S04]  /*2c850*/  VIADD R0, R0, 0x18 ;  /* 0x0000001800007836 */ /* 0x000fc80000000000 */
[----:B------:R-:W-:-:S04]  /*2c860*/  IMAD R3, R7, 0x8, R0 ;  /* 0x0000000807037824 */ /* 0x000fc800078e0200 */
[----:B------:R-:W0:Y:S02]  /*2c870*/  SYNCS.PHASECHK.TRANS64.TRYWAIT P0, [R3+URZ], R2 ;  /* 0x00000002030075a7 */ /* 0x000e24000800017f */
[----:B0-----:R-:W-:Y:S05]  /*2c880*/  @!P0 BRA `(.L_x_65) ;  /* 0x0000000000e48947 */ /* 0x001fea0003800000 */
.L_x_75:
[----:B------:R-:W-:-:S05]  /*2c890*/  VIADD R7, R7, 0x1 ;  /* 0x0000000107077836 */ /* 0x000fca0000000000 */
[----:B------:R-:W-:-:S04]  /*2c8a0*/  ISETP.NE.AND P0, PT, R7, 0x3, PT ;  /* 0x000000030700780c */ /* 0x000fc80003f05270 */
[----:B0-----:R-:W-:Y:S02]  /*2c8b0*/  SEL R3, RZ, 0x1, P0 ;  /* 0x00000001ff037807 */ /* 0x001fe40000000000 */
[----:B------:R-:W-:Y:S02]  /*2c8c0*/  SEL R7, R7, RZ, P0 ;  /* 0x000000ff07077207 */ /* 0x000fe40000000000 */
[----:B------:R-:W-:-:S03]  /*2c8d0*/  LOP3.LUT R5, R6, R3, RZ, 0x3c, !PT ;  /* 0x0000000306057212 */ /* 0x000fc600078e3cff */
[----:B------:R-:W-:Y:S01]  /*2c8e0*/  IMAD R3, R7, 0x8, R0 ;  /* 0x0000000807037824 */ /* 0x000fe200078e0200 */
[----:B------:R-:W-:-:S04]  /*2c8f0*/  SHF.L.U32 R2, R5, 0x1f, RZ ;  /* 0x0000001f05027819 */ /* 0x000fc800000006ff */
[----:B------:R-:W0:Y:S02]  /*2c900*/  SYNCS.PHASECHK.TRANS64.TRYWAIT P0, [R3+URZ], R2 ;  /* 0x00000002030075a7 */ /* 0x000e24000800017f */
[----:B0-----:R-:W-:Y:S05]  /*2c910*/  @!P0 BRA `(.L_x_66) ;  /* 0x0000000000d48947 */ /* 0x001fea0003800000 */
.L_x_76:
[----:B0-----:R-:W-:-:S05]  /*2c920*/  VIADD R2, R7, 0x1 ;  /* 0x0000000107027836 */ /* 0x001fca0000000000 */
[----:B------:R-:W-:-:S04]  /*2c930*/  ISETP.NE.AND P0, PT, R2, 0x3, PT ;  /* 0x000000030200780c */ /* 0x000fc80003f05270 */
[----:B------:R-:W-:Y:S02]  /*2c940*/  SEL R4, RZ, 0x1, P0 ;  /* 0x00000001ff047807 */ /* 0x000fe40000000000 */
[----:B------:R-:W-:Y:S02]  /*2c950*/  SEL R3, R2, RZ, P0 ;  /* 0x000000ff02037207 */ /* 0x000fe40000000000 */
[----:B------:R-:W-:-:S03]  /*2c960*/  LOP3.LUT R4, R5, R4, RZ, 0x3c, !PT ;  /* 0x0000000405047212 */ /* 0x000fc600078e3cff */
[----:B------:R-:W-:Y:S01]  /*2c970*/  IMAD R3, R3, 0x8, R0 ;  /* 0x0000000803037824 */ /* 0x000fe200078e0200 */
[----:B------:R-:W-:-:S07]  /*2c980*/  SHF.L.U32 R0, R4, 0x1f, RZ ;  /* 0x0000001f04007819 */ /* 0x000fce00000006ff */
.L_x_67:
[----:B0-----:R0:W1:Y:S02]  /*2c990*/  SYNCS.PHASECHK.TRANS64.TRYWAIT P0, [R3+URZ], R0 ;  /* 0x00000000030075a7 */ /* 0x001064000800017f */
[----:B-1----:R-:W-:Y:S05]  /*2c9a0*/  @!P0 NANOSLEEP.SYNCS 0x989680 ;  /* 0x009896800000895d */ /* 0x002fea0003900000 */
[----:B------:R-:W1:Y:S02]  /*2c9b0*/  @!P0 SYNCS.PHASECHK.TRANS64 P0, [R3+URZ], R0 ;  /* 0x00000000030085a7 */ /* 0x000e64000800007f */
[----:B-1----:R-:W-:Y:S05]  /*2c9c0*/  @!P0 BRA `(.L_x_67) ;  /* 0xfffffffc00f08947 */ /* 0x002fea000383ffff */
.L_x_63:
[----:B------:R-:W-:Y:S05]  /*2c9d0*/  BSYNC B0 ;  /* 0x0000000000007941 */ /* 0x000fea0003800000 */
.L_x_62:
[----:B------:R-:W-:Y:S05]  /*2c9e0*/  EXIT ;  /* 0x000000000000794d */ /* 0x000fea0003800000 */
.L_x_21:
[----:B--2---:R-:W-:-:S04]  /*2c9f0*/  IMAD.U32 R12, RZ, RZ, UR12 ;  /* 0x0000000cff0c7e24 */ /* 0x004fc8000f8e00ff */
[----:B------:R2:W0:Y:S03]  /*2ca00*/  SYNCS.PHASECHK.TRANS64.TRYWAIT P0, [R12+URZ], R11 ;  /* 0x0000000b0c0075a7 */ /* 0x000426000800017f */
[----:B0-----:R-:W-:Y:S05]  /*2ca10*/  @!P0 NANOSLEEP.SYNCS 0x989680 ;  /* 0x009896800000895d */ /* 0x001fea0003900000 */
[----:B------:R-:W0:Y:S02]  /*2ca20*/  @!P0 SYNCS.PHASECHK.TRANS64 P0, [R12+URZ], R11 ;  /* 0x0000000b0c0085a7 */ /* 0x000e24000800007f */
[----:B0-----:R-:W-:Y:S05]  /*2ca30*/  @!P0 BRA `(.L_x_21) ;  /* 0xfffffffc00ec8947 */ /* 0x001fea000383ffff */
[----:B------:R-:W-:Y:S05]  /*2ca40*/  BRA `(.L_x_20) ;  /* 0xfffffd6000987947 */ /* 0x000fea000383ffff */
.L_x_27:
[----:B-----5:R1:W-:Y:S02]  /*2ca50*/  STL [R1+0x418], R0 ;  /* 0x0004180001007387 */ /* 0x0203e40000100800 */
[----:B-1----:R-:W-:-:S04]  /*2ca60*/  IMAD.U32 R0, RZ, RZ, UR14 ;  /* 0x0000000eff007e24 */ /* 0x002fc8000f8e00ff */
[----:B------:R1:W2:Y:S03]  /*2ca70*/  SYNCS.PHASECHK.TRANS64.TRYWAIT P0, [R0+URZ], R11 ;  /* 0x0000000b000075a7 */ /* 0x0002a6000800017f */
[----:B--2---:R-:W-:Y:S05]  /*2ca80*/  @!P0 NANOSLEEP.SYNCS 0x989680 ;  /* 0x009896800000895d */ /* 0x004fea0003900000 */
[----:B------:R1:W2:Y:S02]  /*2ca90*/  @!P0 SYNCS.PHASECHK.TRANS64 P0, [R0+URZ], R11 ;  /* 0x0000000b000085a7 */ /* 0x0002a4000800007f */
[----:B-1----:R4:W5:Y:S02]  /*2caa0*/  LDL.LU R0, [R1+0x418] ;  /* 0x0004180001007983 */ /* 0x0029640000300800 */
[----:B--2-4-:R-:W-:Y:S05]  /*2cab0*/  @!P0 BRA `(.L_x_27) ;  /* 0xfffffffc00e48947 */ /* 0x014fea000383ffff */
[----:B------:R-:W-:Y:S05]  /*2cac0*/  BRA `(.L_x_26) ;  /* 0xfffffdb400147947 */ /* 0x000fea000383ffff */
.L_x_50:
[----:B------:R-:W-:Y:S01]  /*2cad0*/  BSSY B1, `(.L_x_68) ;  /* 0x0000006000017945 */ /* 0x000fe20003800000 */
[----:B------:R-:W-:-:S07]  /*2cae0*/  IMAD.MOV.U32 R2, RZ, RZ, -0x1 ;  /* 0xffffffffff027424 */ /* 0x000fce00078e00ff */
[----:B------:R-:W-:Y:S05]  /*2caf0*/  WARPSYNC.COLLECTIVE R2, `(.L_x_69) ;  /* 0x00000000020c7348 */ /* 0x000fea0003c00000 */
[----:B------:R-:W-:Y:S02]  /*2cb00*/  ELECT P0, UR62, PT ;  /* 0x00000000003e782f */ /* 0x000fe40003800000 */
[----:B------:R-:W-:Y:S01]  /*2cb10*/  MOV R2, UR62 ;  /* 0x0000003e00027c02 */ /* 0x000fe20008000f00 */
[----:B------:R-:W-:Y:S10]  /*2cb20*/  ENDCOLLECTIVE ;  /* 0x000000000000791b */ /* 0x000ff40003800000 */
.L_x_69:
[----:B------:R-:W-:Y:S05]  /*2cb30*/  BSYNC B1 ;  /* 0x0000000000017941 */ /* 0x000fea0003800000 */
.L_x_68:
[----:B------:R-:W-:Y:S05]  /*2cb40*/  BRA `(.L_x_70) ;  /* 0xfffffff000347947 */ /* 0x000fea000383ffff */
.L_x_53:
[----:B0-----:R0:W1:Y:S02]  /*2cb50*/  SYNCS.PHASECHK.TRANS64.TRYWAIT P0, [R15+URZ+0x18], R14 ;  /* 0x0000180e0f0075a7 */ /* 0x001064000800017f */
[----:B-1----:R-:W-:Y:S05]  /*2cb60*/  @!P0 NANOSLEEP.SYNCS 0x989680 ;  /* 0x009896800000895d */ /* 0x002fea0003900000 */
[----:B------:R-:W1:Y:S02]  /*2cb70*/  @!P0 SYNCS.PHASECHK.TRANS64 P0, [R15+URZ+0x18], R14 ;  /* 0x0000180e0f0085a7 */ /* 0x000e64000800007f */
[----:B-1----:R-:W-:Y:S05]  /*2cb80*/  @!P0 BRA `(.L_x_53) ;  /* 0xfffffffc00f08947 */ /* 0x002fea000383ffff */
[----:B------:R-:W-:Y:S05]  /*2cb90*/  BRA `(.L_x_71) ;  /* 0xfffffff000687947 */ /* 0x000fea000383ffff */
.L_x_61:
[----:B------:R-:W-:Y:S01]  /*2cba0*/  BSSY B0, `(.L_x_72) ;  /* 0x0000006000007945 */ /* 0x000fe20003800000 */
[----:B------:R-:W-:-:S07]  /*2cbb0*/  IMAD.MOV.U32 R2, RZ, RZ, -0x1 ;  /* 0xffffffffff027424 */ /* 0x000fce00078e00ff */
[----:B------:R-:W-:Y:S05]  /*2cbc0*/  WARPSYNC.COLLECTIVE R2, `(.L_x_73) ;  /* 0x00000000020c7348 */ /* 0x000fea0003c00000 */
[----:B------:R-:W-:Y:S02]  /*2cbd0*/  ELECT P0, UR62, PT ;  /* 0x00000000003e782f */ /* 0x000fe40003800000 */
[----:B------:R-:W-:Y:S01]  /*2cbe0*/  MOV R2, UR62 ;  /* 0x0000003e00027c02 */ /* 0x000fe20008000f00 */
[----:B------:R-:W-:Y:S10]  /*2cbf0*/  ENDCOLLECTIVE ;  /* 0x000000000000791b */ /* 0x000ff40003800000 */
.L_x_73:
[----:B------:R-:W-:Y:S05]  /*2cc00*/  BSYNC B0 ;  /* 0x0000000000007941 */ /* 0x000fea0003800000 */
.L_x_72:
[----:B------:R-:W-:Y:S05]  /*2cc10*/  BRA `(.L_x_74) ;  /* 0xfffffff800e07947 */ /* 0x000fea000383ffff */
.L_x_65:
[----:B0-----:R0:W1:Y:S02]  /*2cc20*/  SYNCS.PHASECHK.TRANS64.TRYWAIT P0, [R3+URZ], R2 ;  /* 0x00000002030075a7 */ /* 0x001064000800017f */
[----:B-1----:R-:W-:Y:S05]  /*2cc30*/  @!P0 NANOSLEEP.SYNCS 0x989680 ;  /* 0x009896800000895d */ /* 0x002fea0003900000 */
[----:B------:R-:W1:Y:S02]  /*2cc40*/  @!P0 SYNCS.PHASECHK.TRANS64 P0, [R3+URZ], R2 ;  /* 0x00000002030085a7 */ /* 0x000e64000800007f */
[----:B-1----:R-:W-:Y:S05]  /*2cc50*/  @!P0 BRA `(.L_x_65) ;  /* 0xfffffffc00f08947 */ /* 0x002fea000383ffff */
[----:B------:R-:W-:Y:S05]  /*2cc60*/  BRA `(.L_x_75) ;  /* 0xfffffffc00087947 */ /* 0x000fea000383ffff */
.L_x_66:
[----:B0-----:R0:W1:Y:S02]  /*2cc70*/  SYNCS.PHASECHK.TRANS64.TRYWAIT P0, [R3+URZ], R2 ;  /* 0x00000002030075a7 */ /* 0x001064000800017f */
[----:B-1----:R-:W-:Y:S05]  /*2cc80*/  @!P0 NANOSLEEP.SYNCS 0x989680 ;  /* 0x009896800000895d */ /* 0x002fea0003900000 */
[----:B------:R-:W1:Y:S02]  /*2cc90*/  @!P0 SYNCS.PHASECHK.TRANS64 P0, [R3+URZ], R2 ;  /* 0x00000002030085a7 */ /* 0x000e64000800007f */
[----:B-1----:R-:W-:Y:S05]  /*2cca0*/  @!P0 BRA `(.L_x_66) ;  /* 0xfffffffc00f08947 */ /* 0x002fea000383ffff */
[----:B------:R-:W-:Y:S05]  /*2ccb0*/  BRA `(.L_x_76) ;  /* 0xfffffffc00187947 */ /* 0x000fea000383ffff */
.L_x_77:
[----:B------:R-:W-:-:S00]  /*2ccc0*/  BRA `(.L_x_77) ;  /* 0xfffffffc00fc7947 */ /* 0x000fc0000383ffff */
[----:B------:R-:W-:-:S00]  /*2ccd0*/  NOP ;  /* 0x0000000000007918 */ /* 0x000fc00000000000 */
        /* <DEDUP_REMOVED lines=10> */
.L_x_78:


//--------------------- .nv.shared._ZN7cutlass13device_kernelINS_4gemm6kernel13GemmUniversalIN4cute5tupleIJiiiiEEENS1_10collective13CollectiveMmaINS1_37MainloopSm90TmaGmmaWarpSpecializedFP8ILi3ENS5_IJNS4_1CILi2EEENSA_ILi1EEESC_EEENS1_35KernelTmaWarpSpecializedCooperativeEEENS5_IJNSA_ILi384EEENSA_ILi160EEENSA_ILi128EEEEEENS_12float_e4m3_tENS5_IJlSC_lEEESK_SL_NS4_8TiledMMAINS4_8MMA_AtomIJNS4_4SM904GMMA30MMA_64x32x32_F32E4M3E4M3_SS_TNILNSP_7ScaleInE1ELSR_1EEEEEENS4_6LayoutISD_NS5_IJSC_NSA_ILi0EEESV_EEEEENS5_IJNS4_10UnderscoreESY_SY_EEEEENS4_13SM90_TMA_LOADENS4_14ComposedLayoutINS4_7SwizzleILi3ELi4ELi3EEENS4_18smem_ptr_flag_bitsILi8EEENSU_INS5_IJNSA_ILi8EEESI_EEENS5_IJSI_SC_EEEEEEEvNS4_8identityENS4_23SM90_TMA_LOAD_MULTICASTES1B_vS1C_EENS_8epilogue10collective6detail29Sm90TmaWarpSpecializedAdapterINS1G_15DefaultEpilogueISK_SL_SL_NS1F_6thread17LinearCombinationISK_Li1EffLNS1K_9ScaleType4KindE0ELNS_15FloatRoundStyleE2ESK_EENS1_15EpilogueDefaultEEEEEvvEEEEvNT_6ParamsE --------------------------
	.section	.nv.shared._ZN7cutlass13device_kernelINS_4gemm6kernel13GemmUniversalIN4cute5tupleIJiiiiEEENS1_10collective13CollectiveMmaINS1_37MainloopSm90TmaGmmaWarpSpecializedFP8ILi3ENS5_IJNS4_1CILi2EEENSA_ILi1EEESC_EEENS1_35KernelTmaWarpSpecializedCooperativeEEENS5_IJNSA_ILi384EEENSA_ILi160EEENSA_ILi128EEEEEENS_12float_e4m3_tENS5_IJlSC_lEEESK_SL_NS4_8TiledMMAINS4_8MMA_AtomIJNS4_4SM904GMMA30MMA_64x32x32_F32E4M3E4M3_SS_TNILNSP_7ScaleInE1ELSR_1EEEEEENS4_6LayoutISD_NS5_IJSC_NSA_ILi0EEESV_EEEEENS5_IJNS4_10UnderscoreESY_SY_EEEEENS4_13SM90_TMA_LOADENS4_14ComposedLayoutINS4_7SwizzleILi3ELi4ELi3EEENS4_18smem_ptr_flag_bitsILi8EEENSU_INS5_IJNSA_ILi8EEESI_EEENS5_IJSI_SC_EEEEEEEvNS4_8identityENS4_23SM90_TMA_LOAD_MULTICASTES1B_vS1C_EENS_8epilogue10collective6detail29Sm90TmaWarpSpecializedAdapterINS1G_15DefaultEpilogueISK_SL_SL_NS1F_6thread17LinearCombinationISK_Li1EffLNS1K_9ScaleType4KindE0ELNS_15FloatRoundStyleE2ESK_EENS1_15EpilogueDefaultEEEEEvvEEEEvNT_6ParamsE,"aw",@nobits
	.sectionflags	@""
	.align	16
	.zero		1024


//--------------------- .nv.shared.reserved.0     --------------------------
	.section	.nv.shared.reserved.0,"aw",@nobits
	.weak		__nv_reservedSMEM_offset_0_alias
	.size		__nv_reservedSMEM_offset_0_alias, 0, 0
	.other		__nv_reservedSMEM_offset_0_alias,@"STO_CUDA_RESERVED_SHARED STV_DEFAULT"
__nv_reservedSMEM_offset_0_alias:
	.zero		0


//--------------------- .nv.global                --------------------------
	.section	.nv.global,"aw",@nobits
.nv.global:
	.type		_ZN40_INTERNAL_2a6c0b4c_4_k_cu_fe9557bc_185464cute1_E,@object
	.size		_ZN40_INTERNAL_2a6c0b4c_4_k_cu_fe9557bc_185464cute1_E,(_ZN40_INTERNAL_2a6c0b4c_4_k_cu_fe9557bc_185464cuda3std3__45__cpo6cbeginE - _ZN40_INTERNAL_2a6c0b4c_4_k_cu_fe9557bc_185464cute1_E)
_ZN40_INTERNAL_2a6c0b4c_4_k_cu_fe9557bc_185464cute1_E:
	.zero		1
	.type		_ZN40_INTERNAL_2a6c0b4c_4_k_cu_fe9557bc_185464cuda3std3__45__cpo6cbeginE,@object
	.size		_ZN40_INTERNAL_2a6c0b4c_4_k_cu_fe9557bc_185464cuda3std3__45__cpo6cbeginE,(_ZN40_INTERNAL_2a6c0b4c_4_k_cu_fe9557bc_185464cuda3std3__48in_placeE - _ZN40_INTERNAL_2a6c0b4c_4_k_cu_fe9557bc_185464cuda3std3__45__cpo6cbeginE)
_ZN40_INTERNAL_2a6c0b4c_4_k_cu_fe9557bc_185464cuda3std3__45__cpo6cbeginE:
	.zero		1
	.type		_ZN40_INTERNAL_2a6c0b4c_4_k_cu_fe9557bc_185464cuda3std3__48in_placeE,@object
	.size		_ZN40_INTERNAL_2a6c0b4c_4_k_cu_fe9557bc_185464cuda3std3__48in_placeE,(_ZN40_INTERNAL_2a6c0b4c_4_k_cu_fe9557bc_185464cuda3std6ranges3__45__cpo9iter_moveE - _ZN40_INTERNAL_2a6c0b4c_4_k_cu_fe9557bc_185464cuda3std3__48in_placeE)
_ZN40_INTERNAL_2a6c0b4c_4_k_cu_fe9557bc_185464cuda3std3__48in_placeE:
	.zero		1
	.type		_ZN40_INTERNAL_2a6c0b4c_4_k_cu_fe9557bc_185464cuda3std6ranges3__45__cpo9iter_moveE,@object
	.size		_ZN40_INTERNAL_2a6c0b4c_4_k_cu_fe9557bc_185464cuda3std6ranges3__45__cpo9iter_moveE,(_ZN40_INTERNAL_2a6c0b4c_4_k_cu_fe9557bc_185464cuda3std3__45__cpo5beginE - _ZN40_INTERNAL_2a6c0b4c_4_k_cu_fe9557bc_185464cuda3std6ranges3__45__cpo9iter_moveE)
_ZN40_INTERNAL_2a6c0b4c_4_k_cu_fe9557bc_185464cuda3std6ranges3__45__cpo9iter_moveE:
	.zero		1
	.type		_ZN40_INTERNAL_2a6c0b4c_4_k_cu_fe9557bc_185464cuda3std3__45__cpo5beginE,@object
	.size		_ZN40_INTERNAL_2a6c0b4c_4_k_cu_fe9557bc_185464cuda3std3__45__cpo5beginE,(_ZN40_INTERNAL_2a6c0b4c_4_k_cu_fe9557bc_185464cuda3std3__442_GLOBAL__N__2a6c0b4c_4_k_cu_fe9557bc_185466ignoreE - _ZN40_INTERNAL_2a6c0b4c_4_k_cu_fe9557bc_185464cuda3std3__45__cpo5beginE)
_ZN40_INTERNAL_2a6c0b4c_4_k_cu_fe9557bc_185464cuda3std3__45__cpo5beginE:
	.zero		1
	.type		_ZN40_INTERNAL_2a6c0b4c_4_k_cu_fe9557bc_185464cuda3std3__442_GLOBAL__N__2a6c0b4c_4_k_cu_fe9557bc_185466ignoreE,@object
	.size		_ZN40_INTERNAL_2a6c0b4c_4_k_cu_fe9557bc_185464cuda3std3__442_GLOBAL__N__2a6c0b4c_4_k_cu_fe9557bc_185466ignoreE,(_ZN40_INTERNAL_2a6c0b4c_4_k_cu_fe9557bc_185464cute7productE - _ZN40_INTERNAL_2a6c0b4c_4_k_cu_fe9557bc_185464cuda3std3__442_GLOBAL__N__2a6c0b4c_4_k_cu_fe9557bc_185466ignoreE)
_ZN40_INTERNAL_2a6c0b4c_4_k_cu_fe9557bc_185464cuda3std3__442_GLOBAL__N__2a6c0b4c_4_k_cu_fe9557bc_185466ignoreE:
	.zero		1
	.type		_ZN40_INTERNAL_2a6c0b4c_4_k_cu_fe9557bc_185464cute7productE,@object
	.size		_ZN40_INTERNAL_2a6c0b4c_4_k_cu_fe9557bc_185464cute7productE,(_ZN40_INTERNAL_2a6c0b4c_4_k_cu_fe9557bc_185464cuda3std3__45__cpo3endE - _ZN40_INTERNAL_2a6c0b4c_4_k_cu_fe9557bc_185464cute7productE)
_ZN40_INTERNAL_2a6c0b4c_4_k_cu_fe9557bc_185464cute7productE:
	.zero		1
	.type		_ZN40_INTERNAL_2a6c0b4c_4_k_cu_fe9557bc_185464cuda3std3__45__cpo3endE,@object
	.size		_ZN40_INTERNAL_2a6c0b4c_4_k_cu_fe9557bc_185464cuda3std3__45__cpo3endE,(_ZN40_INTERNAL_2a6c0b4c_4_k_cu_fe9557bc_185464cuda3std3__419piecewise_constructE - _ZN40_INTERNAL_2a6c0b4c_4_k_cu_fe9557bc_185464cuda3std3__45__cpo3endE)
_ZN40_INTERNAL_2a6c0b4c_4_k_cu_fe9557bc_185464cuda3std3__45__cpo3endE:
	.zero		1
	.type		_ZN40_INTERNAL_2a6c0b4c_4_k_cu_fe9557bc_185464cuda3std3__419piecewise_constructE,@object
	.size		_ZN40_INTERNAL_2a6c0b4c_4_k_cu_fe9557bc_185464cuda3std3__419piecewise_constructE,(_ZN40_INTERNAL_2a6c0b4c_4_k_cu_fe9557bc_185464cuda3std3__45__cpo4cendE - _ZN40_INTERNAL_2a6c0b4c_4_k_cu_fe9557bc_185464cuda3std3__419piecewise_constructE)
_ZN40_INTERNAL_2a6c0b4c_4_k_cu_fe9557bc_185464cuda3std3__419piecewise_constructE:
	.zero		1
	.type		_ZN40_INTERNAL_2a6c0b4c_4_k_cu_fe9557bc_185464cuda3std3__45__cpo4cendE,@object
	.size		_ZN40_INTERNAL_2a6c0b4c_4_k_cu_fe9557bc_185464cuda3std3__45__cpo4cendE,(_ZN40_INTERNAL_2a6c0b4c_4_k_cu_fe9557bc_185464cuda3std6ranges3__45__cpo4swapE - _ZN40_INTERNAL_2a6c0b4c_4_k_cu_fe9557bc_185464cuda3std3__45__cpo4cendE)
_ZN40_INTERNAL_2a6c0b4c_4_k_cu_fe9557bc_185464cuda3std3__45__cpo4cendE:
	.zero		1
	.type		_ZN40_INTERNAL_2a6c0b4c_4_k_cu_fe9557bc_185464cuda3std6ranges3__45__cpo4swapE,@object
	.size		_ZN40_INTERNAL_2a6c0b4c_4_k_cu_fe9557bc_185464cuda3std6ranges3__45__cpo4swapE,(.L_7 - _ZN40_INTERNAL_2a6c0b4c_4_k_cu_fe9557bc_185464cuda3std6ranges3__45__cpo4swapE)
_ZN40_INTERNAL_2a6c0b4c_4_k_cu_fe9557bc_185464cuda3std6ranges3__45__cpo4swapE:
	.zero		1
.L_7:


//--------------------- .nv.constant0._ZN7cutlass13device_kernelINS_4gemm6kernel13GemmUniversalIN4cute5tupleIJiiiiEEENS1_10collective13CollectiveMmaINS1_37MainloopSm90TmaGmmaWarpSpecializedFP8ILi3ENS5_IJNS4_1CILi2EEENSA_ILi1EEESC_EEENS1_35KernelTmaWarpSpecializedCooperativeEEENS5_IJNSA_ILi384EEENSA_ILi160EEENSA_ILi128EEEEEENS_12float_e4m3_tENS5_IJlSC_lEEESK_SL_NS4_8TiledMMAINS4_8MMA_AtomIJNS4_4SM904GMMA30MMA_64x32x32_F32E4M3E4M3_SS_TNILNSP_7ScaleInE1ELSR_1EEEEEENS4_6LayoutISD_NS5_IJSC_NSA_ILi0EEESV_EEEEENS5_IJNS4_10UnderscoreESY_SY_EEEEENS4_13SM90_TMA_LOADENS4_14ComposedLayoutINS4_7SwizzleILi3ELi4ELi3EEENS4_18smem_ptr_flag_bitsILi8EEENSU_INS5_IJNSA_ILi8EEESI_EEENS5_IJSI_SC_EEEEEEEvNS4_8identityENS4_23SM90_TMA_LOAD_MULTICASTES1B_vS1C_EENS_8epilogue10collective6detail29Sm90TmaWarpSpecializedAdapterINS1G_15DefaultEpilogueISK_SL_SL_NS1F_6thread17LinearCombinationISK_Li1EffLNS1K_9ScaleType4KindE0ELNS_15FloatRoundStyleE2ESK_EENS1_15EpilogueDefaultEEEEEvvEEEEvNT_6ParamsE --------------------------
	.section	.nv.constant0._ZN7cutlass13device_kernelINS_4gemm6kernel13GemmUniversalIN4cute5tupleIJiiiiEEENS1_10collective13CollectiveMmaINS1_37MainloopSm90TmaGmmaWarpSpecializedFP8ILi3ENS5_IJNS4_1CILi2EEENSA_ILi1EEESC_EEENS1_35KernelTmaWarpSpecializedCooperativeEEENS5_IJNSA_ILi384EEENSA_ILi160EEENSA_ILi128EEEEEENS_12float_e4m3_tENS5_IJlSC_lEEESK_SL_NS4_8TiledMMAINS4_8MMA_AtomIJNS4_4SM904GMMA30MMA_64x32x32_F32E4M3E4M3_SS_TNILNSP_7ScaleInE1ELSR_1EEEEEENS4_6LayoutISD_NS5_IJSC_NSA_ILi0EEESV_EEEEENS5_IJNS4_10UnderscoreESY_SY_EEEEENS4_13SM90_TMA_LOADENS4_14ComposedLayoutINS4_7SwizzleILi3ELi4ELi3EEENS4_18smem_ptr_flag_bitsILi8EEENSU_INS5_IJNSA_ILi8EEESI_EEENS5_IJSI_SC_EEEEEEEvNS4_8identityENS4_23SM90_TMA_LOAD_MULTICASTES1B_vS1C_EENS_8epilogue10collective6detail29Sm90TmaWarpSpecializedAdapterINS1G_15DefaultEpilogueISK_SL_SL_NS1F_6thread17LinearCombinationISK_Li1EffLNS1K_9ScaleType4KindE0ELNS_15FloatRoundStyleE2ESK_EENS1_15EpilogueDefaultEEEEEvvEEEEvNT_6ParamsE,"a",@progbits
	.sectionflags	@""
	.align	4
.nv.constant0._ZN7cutlass13device_kernelINS_4gemm6kernel13GemmUniversalIN4cute5tupleIJiiiiEEENS1_10collective13CollectiveMmaINS1_37MainloopSm90TmaGmmaWarpSpecializedFP8ILi3ENS5_IJNS4_1CILi2EEENSA_ILi1EEESC_EEENS1_35KernelTmaWarpSpecializedCooperativeEEENS5_IJNSA_ILi384EEENSA_ILi160EEENSA_ILi128EEEEEENS_12float_e4m3_tENS5_IJlSC_lEEESK_SL_NS4_8TiledMMAINS4_8MMA_AtomIJNS4_4SM904GMMA30MMA_64x32x32_F32E4M3E4M3_SS_TNILNSP_7ScaleInE1ELSR_1EEEEEENS4_6LayoutISD_NS5_IJSC_NSA_ILi0EEESV_EEEEENS5_IJNS4_10UnderscoreESY_SY_EEEEENS4_13SM90_TMA_LOADENS4_14ComposedLayoutINS4_7SwizzleILi3ELi4ELi3EEENS4_18smem_ptr_flag_bitsILi8EEENSU_INS5_IJNSA_ILi8EEESI_EEENS5_IJSI_SC_EEEEEEEvNS4_8identityENS4_23SM90_TMA_LOAD_MULTICASTES1B_vS1C_EENS_8epilogue10collective6detail29Sm90TmaWarpSpecializedAdapterINS1G_15DefaultEpilogueISK_SL_SL_NS1F_6thread17LinearCombinationISK_Li1EffLNS1K_9ScaleType4KindE0ELNS_15FloatRoundStyleE2ESK_EENS1_15EpilogueDefaultEEEEEvvEEEEvNT_6ParamsE:
	.zero		1664


//--------------------- SYMBOLS --------------------------

	.type		.nv.reservedSmem.offset0,@object
	.size		.nv.reservedSmem.offset0,0x4
